	.target	sm_100a

	.elftype	@"ET_EXEC"


//--------------------- .note.nv.tkinfo           --------------------------
	.section	.note.nv.tkinfo,"",@"SHT_NOTE"
	.sectionflags	@"SHF_NOTE_NV_TKINFO"
	.tkinfo
        /*0018*/ 	.word	0x00000002
        /*0030*/ 	.string	""
        /*0030*/ 	.string	"ptxas"
        /*0030*/ 	.string	"Cuda compilation tools, release 13.0, V13.0.88"
        /*0030*/ 	.string	"Build cuda_13.0.r13.0/compiler.36424714_0"
        /*0030*/ 	.string	"-arch sm_100a -m 64 "



//--------------------- .note.nv.cuinfo           --------------------------
	.section	.note.nv.cuinfo,"",@"SHT_NOTE"
	.sectionflags	@"SHF_NOTE_NV_CUINFO"
        /*0018*/ 	.short	0x0002
        /*001a*/ 	.short	0x0064
        /*001c*/ 	.short	0x0082
	.zero		2


//--------------------- .nv.info                  --------------------------
	.section	.nv.info,"",@"SHT_CUDA_INFO"
	.align	4


	//----- nvinfo : EIATTR_REGCOUNT
	.align		4
        /*0000*/ 	.byte	0x04, 0x2f
        /*0002*/ 	.short	(.L_29 - .L_28)
	.align		4
.L_28:
        /*0004*/ 	.word	index@(_ZN2at6native60_GLOBAL__N__aad4af22_27_AdaptiveAveragePooling3d_cu_866e08f919adaptiveaveragepoolIddEEvPKT_PS3_iiiiiilllllll)
        /*0008*/ 	.word	0x00000040


	//----- nvinfo : EIATTR_FRAME_SIZE
	.align		4
.L_29:
        /*000c*/ 	.byte	0x04, 0x11
        /*000e*/ 	.short	(.L_31 - .L_30)
	.align		4
.L_30:
        /*0010*/ 	.word	index@($__internal_14_$__cuda_sm20_div_s64)
        /*0014*/ 	.word	0x00000000


	//----- nvinfo : EIATTR_FRAME_SIZE
	.align		4
.L_31:
        /*0018*/ 	.byte	0x04, 0x11
        /*001a*/ 	.short	(.L_33 - .L_32)
	.align		4
.L_32:
        /*001c*/ 	.word	index@($__internal_13_$__cuda_sm20_div_rn_f64_full)
        /*0020*/ 	.word	0x00000000


	//----- nvinfo : EIATTR_FRAME_SIZE
	.align		4
.L_33:
        /*0024*/ 	.byte	0x04, 0x11
        /*0026*/ 	.short	(.L_35 - .L_34)
	.align		4
.L_34:
        /*0028*/ 	.word	index@(_ZN2at6native60_GLOBAL__N__aad4af22_27_AdaptiveAveragePooling3d_cu_866e08f919adaptiveaveragepoolIddEEvPKT_PS3_iiiiiilllllll)
        /*002c*/ 	.word	0x00000000


	//----- nvinfo : EIATTR_REGCOUNT
	.align		4
.L_35:
        /*0030*/ 	.byte	0x04, 0x2f
        /*0032*/ 	.short	(.L_37 - .L_36)
	.align		4
.L_36:
        /*0034*/ 	.word	index@(_ZN2at6native60_GLOBAL__N__aad4af22_27_AdaptiveAveragePooling3d_cu_866e08f919adaptiveaveragepoolIffEEvPKT_PS3_iiiiiilllllll)
        /*0038*/ 	.word	0x00000040


	//----- nvinfo : EIATTR_FRAME_SIZE
	.align		4
.L_37:
        /*003c*/ 	.byte	0x04, 0x11
        /*003e*/ 	.short	(.L_39 - .L_38)
	.align		4
.L_38:
        /*0040*/ 	.word	index@($__internal_12_$__cuda_sm20_div_s64)
        /*0044*/ 	.word	0x00000000


	//----- nvinfo : EIATTR_FRAME_SIZE
	.align		4
.L_39:
        /*0048*/ 	.byte	0x04, 0x11
        /*004a*/ 	.short	(.L_41 - .L_40)
	.align		4
.L_40:
        /*004c*/ 	.word	index@(_ZN2at6native60_GLOBAL__N__aad4af22_27_AdaptiveAveragePooling3d_cu_866e08f919adaptiveaveragepoolIffEEvPKT_PS3_iiiiiilllllll)
        /*0050*/ 	.word	0x00000000


	//----- nvinfo : EIATTR_REGCOUNT
	.align		4
.L_41:
        /*0054*/ 	.byte	0x04, 0x2f
        /*0056*/ 	.short	(.L_43 - .L_42)
	.align		4
.L_42:
        /*0058*/ 	.word	index@(_ZN2at6native60_GLOBAL__N__aad4af22_27_AdaptiveAveragePooling3d_cu_866e08f919adaptiveaveragepoolIN3c104HalfEfEEvPKT_PS5_iiiiiilllllll)
        /*005c*/ 	.word	0x00000040


	//----- nvinfo : EIATTR_FRAME_SIZE
	.align		4
.L_43:
        /*0060*/ 	.byte	0x04, 0x11
        /*0062*/ 	.short	(.L_45 - .L_44)
	.align		4
.L_44:
        /*0064*/ 	.word	index@($__internal_11_$__cuda_sm20_div_s64)
        /*0068*/ 	.word	0x00000000


	//----- nvinfo : EIATTR_FRAME_SIZE
	.align		4
.L_45:
        /*006c*/ 	.byte	0x04, 0x11
        /*006e*/ 	.short	(.L_47 - .L_46)
	.align		4
.L_46:
        /*0070*/ 	.word	index@(_ZN2at6native60_GLOBAL__N__aad4af22_27_AdaptiveAveragePooling3d_cu_866e08f919adaptiveaveragepoolIN3c104HalfEfEEvPKT_PS5_iiiiiilllllll)
        /*0074*/ 	.word	0x00000000


	//----- nvinfo : EIATTR_REGCOUNT
	.align		4
.L_47:
        /*0078*/ 	.byte	0x04, 0x2f
        /*007a*/ 	.short	(.L_49 - .L_48)
	.align		4
.L_48:
        /*007c*/ 	.word	index@(_ZN2at6native60_GLOBAL__N__aad4af22_27_AdaptiveAveragePooling3d_cu_866e08f919adaptiveaveragepoolIN3c108BFloat16EfEEvPKT_PS5_iiiiiilllllll)
        /*0080*/ 	.word	0x00000040


	//----- nvinfo : EIATTR_FRAME_SIZE
	.align		4
.L_49:
        /*0084*/ 	.byte	0x04, 0x11
        /*0086*/ 	.short	(.L_51 - .L_50)
	.align		4
.L_50:
        /*0088*/ 	.word	index@($__internal_10_$__cuda_sm20_div_s64)
        /*008c*/ 	.word	0x00000000


	//----- nvinfo : EIATTR_FRAME_SIZE
	.align		4
.L_51:
        /*0090*/ 	.byte	0x04, 0x11
        /*0092*/ 	.short	(.L_53 - .L_52)
	.align		4
.L_52:
        /*0094*/ 	.word	index@(_ZN2at6native60_GLOBAL__N__aad4af22_27_AdaptiveAveragePooling3d_cu_866e08f919adaptiveaveragepoolIN3c108BFloat16EfEEvPKT_PS5_iiiiiilllllll)
        /*0098*/ 	.word	0x00000000


	//----- nvinfo : EIATTR_REGCOUNT
	.align		4
.L_53:
        /*009c*/ 	.byte	0x04, 0x2f
        /*009e*/ 	.short	(.L_55 - .L_54)
	.align		4
.L_54:
        /*00a0*/ 	.word	index@(_ZN2at6native60_GLOBAL__N__aad4af22_27_AdaptiveAveragePooling3d_cu_866e08f930atomicadaptiveaveragegradinputIdEEvPT_PKS3_iiiiiil)
        /*00a4*/ 	.word	0x0000002a


	//----- nvinfo : EIATTR_FRAME_SIZE
	.align		4
.L_55:
        /*00a8*/ 	.byte	0x04, 0x11
        /*00aa*/ 	.short	(.L_57 - .L_56)
	.align		4
.L_56:
        /*00ac*/ 	.word	index@($__internal_9_$__cuda_sm20_div_s64)
        /*00b0*/ 	.word	0x00000000


	//----- nvinfo : EIATTR_FRAME_SIZE
	.align		4
.L_57:
        /*00b4*/ 	.byte	0x04, 0x11
        /*00b6*/ 	.short	(.L_59 - .L_58)
	.align		4
.L_58:
        /*00b8*/ 	.word	index@($__internal_8_$__cuda_sm20_div_rn_f64_full)
        /*00bc*/ 	.word	0x00000000


	//----- nvinfo : EIATTR_FRAME_SIZE
	.align		4
.L_59:
        /*00c0*/ 	.byte	0x04, 0x11
        /*00c2*/ 	.short	(.L_61 - .L_60)
	.align		4
.L_60:
        /*00c4*/ 	.word	index@(_ZN2at6native60_GLOBAL__N__aad4af22_27_AdaptiveAveragePooling3d_cu_866e08f930atomicadaptiveaveragegradinputIdEEvPT_PKS3_iiiiiil)
        /*00c8*/ 	.word	0x00000000


	//----- nvinfo : EIATTR_REGCOUNT
	.align		4
.L_61:
        /*00cc*/ 	.byte	0x04, 0x2f
        /*00ce*/ 	.short	(.L_63 - .L_62)
	.align		4
.L_62:
        /*00d0*/ 	.word	index@(_ZN2at6native60_GLOBAL__N__aad4af22_27_AdaptiveAveragePooling3d_cu_866e08f930atomicadaptiveaveragegradinputIfEEvPT_PKS3_iiiiiil)
        /*00d4*/ 	.word	0x00000020


	//----- nvinfo : EIATTR_FRAME_SIZE
	.align		4
.L_63:
        /*00d8*/ 	.byte	0x04, 0x11
        /*00da*/ 	.short	(.L_65 - .L_64)
	.align		4
.L_64:
        /*00dc*/ 	.word	index@($__internal_7_$__cuda_sm20_div_s64)
        /*00e0*/ 	.word	0x00000000


	//----- nvinfo : EIATTR_FRAME_SIZE
	.align		4
.L_65:
        /*00e4*/ 	.byte	0x04, 0x11
        /*00e6*/ 	.short	(.L_67 - .L_66)
	.align		4
.L_66:
        /*00e8*/ 	.word	index@(_ZN2at6native60_GLOBAL__N__aad4af22_27_AdaptiveAveragePooling3d_cu_866e08f930atomicadaptiveaveragegradinputIfEEvPT_PKS3_iiiiiil)
        /*00ec*/ 	.word	0x00000000


	//----- nvinfo : EIATTR_REGCOUNT
	.align		4
.L_67:
        /*00f0*/ 	.byte	0x04, 0x2f
        /*00f2*/ 	.short	(.L_69 - .L_68)
	.align		4
.L_68:
        /*00f4*/ 	.word	index@(_ZN2at6native60_GLOBAL__N__aad4af22_27_AdaptiveAveragePooling3d_cu_866e08f930atomicadaptiveaveragegradinputIN3c104HalfEEEvPT_PKS5_iiiiiil)
        /*00f8*/ 	.word	0x00000026


	//----- nvinfo : EIATTR_FRAME_SIZE
	.align		4
.L_69:
        /*00fc*/ 	.byte	0x04, 0x11
        /*00fe*/ 	.short	(.L_71 - .L_70)
	.align		4
.L_70:
        /*0100*/ 	.word	index@($__internal_6_$__cuda_sm20_div_s64)
        /*0104*/ 	.word	0x00000000


	//----- nvinfo : EIATTR_FRAME_SIZE
	.align		4
.L_71:
        /*0108*/ 	.byte	0x04, 0x11
        /*010a*/ 	.short	(.L_73 - .L_72)
	.align		4
.L_72:
        /*010c*/ 	.word	index@(_ZN2at6native60_GLOBAL__N__aad4af22_27_AdaptiveAveragePooling3d_cu_866e08f930atomicadaptiveaveragegradinputIN3c104HalfEEEvPT_PKS5_iiiiiil)
        /*0110*/ 	.word	0x00000000


	//----- nvinfo : EIATTR_REGCOUNT
	.align		4
.L_73:
        /*0114*/ 	.byte	0x04, 0x2f
        /*0116*/ 	.short	(.L_75 - .L_74)
	.align		4
.L_74:
        /*0118*/ 	.word	index@(_ZN2at6native60_GLOBAL__N__aad4af22_27_AdaptiveAveragePooling3d_cu_866e08f930atomicadaptiveaveragegradinputIN3c108BFloat16EEEvPT_PKS5_iiiiiil)
        /*011c*/ 	.word	0x00000026


	//----- nvinfo : EIATTR_FRAME_SIZE
	.align		4
.L_75:
        /*0120*/ 	.byte	0x04, 0x11
        /*0122*/ 	.short	(.L_77 - .L_76)
	.align		4
.L_76:
        /*0124*/ 	.word	index@($__internal_5_$__cuda_sm20_div_s64)
        /*0128*/ 	.word	0x00000000


	//----- nvinfo : EIATTR_FRAME_SIZE
	.align		4
.L_77:
        /*012c*/ 	.byte	0x04, 0x11
        /*012e*/ 	.short	(.L_79 - .L_78)
	.align		4
.L_78:
        /*0130*/ 	.word	index@(_ZN2at6native60_GLOBAL__N__aad4af22_27_AdaptiveAveragePooling3d_cu_866e08f930atomicadaptiveaveragegradinputIN3c108BFloat16EEEvPT_PKS5_iiiiiil)
        /*0134*/ 	.word	0x00000000


	//----- nvinfo : EIATTR_REGCOUNT
	.align		4
.L_79:
        /*0138*/ 	.byte	0x04, 0x2f
        /*013a*/ 	.short	(.L_81 - .L_80)
	.align		4
.L_80:
        /*013c*/ 	.word	index@(_ZN2at6native60_GLOBAL__N__aad4af22_27_AdaptiveAveragePooling3d_cu_866e08f924adaptiveaveragegradinputIddEEvPT_PKS3_iiiiiil)
        /*0140*/ 	.word	0x00000030


	//----- nvinfo : EIATTR_FRAME_SIZE
	.align		4
.L_81:
        /*0144*/ 	.byte	0x04, 0x11
        /*0146*/ 	.short	(.L_83 - .L_82)
	.align		4
.L_82:
        /*0148*/ 	.word	index@($__internal_4_$__cuda_sm20_div_s64)
        /*014c*/ 	.word	0x00000000


	//----- nvinfo : EIATTR_FRAME_SIZE
	.align		4
.L_83:
        /*0150*/ 	.byte	0x04, 0x11
        /*0152*/ 	.short	(.L_85 - .L_84)
	.align		4
.L_84:
        /*0154*/ 	.word	index@($__internal_3_$__cuda_sm20_div_rn_f64_full)
        /*0158*/ 	.word	0x00000000


	//----- nvinfo : EIATTR_FRAME_SIZE
	.align		4
.L_85:
        /*015c*/ 	.byte	0x04, 0x11
        /*015e*/ 	.short	(.L_87 - .L_86)
	.align		4
.L_86:
        /*0160*/ 	.word	index@(_ZN2at6native60_GLOBAL__N__aad4af22_27_AdaptiveAveragePooling3d_cu_866e08f924adaptiveaveragegradinputIddEEvPT_PKS3_iiiiiil)
        /*0164*/ 	.word	0x00000000


	//----- nvinfo : EIATTR_REGCOUNT
	.align		4
.L_87:
        /*0168*/ 	.byte	0x04, 0x2f
        /*016a*/ 	.short	(.L_89 - .L_88)
	.align		4
.L_88:
        /*016c*/ 	.word	index@(_ZN2at6native60_GLOBAL__N__aad4af22_27_AdaptiveAveragePooling3d_cu_866e08f924adaptiveaveragegradinputIffEEvPT_PKS3_iiiiiil)
        /*0170*/ 	.word	0x0000002e


	//----- nvinfo : EIATTR_FRAME_SIZE
	.align		4
.L_89:
        /*0174*/ 	.byte	0x04, 0x11
        /*0176*/ 	.short	(.L_91 - .L_90)
	.align		4
.L_90:
        /*0178*/ 	.word	index@($__internal_2_$__cuda_sm20_div_s64)
        /*017c*/ 	.word	0x00000000


	//----- nvinfo : EIATTR_FRAME_SIZE
	.align		4
.L_91:
        /*0180*/ 	.byte	0x04, 0x11
        /*0182*/ 	.short	(.L_93 - .L_92)
	.align		4
.L_92:
        /*0184*/ 	.word	index@(_ZN2at6native60_GLOBAL__N__aad4af22_27_AdaptiveAveragePooling3d_cu_866e08f924adaptiveaveragegradinputIffEEvPT_PKS3_iiiiiil)
        /*0188*/ 	.word	0x00000000


	//----- nvinfo : EIATTR_REGCOUNT
	.align		4
.L_93:
        /*018c*/ 	.byte	0x04, 0x2f
        /*018e*/ 	.short	(.L_95 - .L_94)
	.align		4
.L_94:
        /*0190*/ 	.word	index@(_ZN2at6native60_GLOBAL__N__aad4af22_27_AdaptiveAveragePooling3d_cu_866e08f924adaptiveaveragegradinputIN3c104HalfEfEEvPT_PKS5_iiiiiil)
        /*0194*/ 	.word	0x0000002e


	//----- nvinfo : EIATTR_FRAME_SIZE
	.align		4
.L_95:
        /*0198*/ 	.byte	0x04, 0x11
        /*019a*/ 	.short	(.L_97 - .L_96)
	.align		4
.L_96:
        /*019c*/ 	.word	index@($__internal_1_$__cuda_sm20_div_s64)
        /*01a0*/ 	.word	0x00000000


	//----- nvinfo : EIATTR_FRAME_SIZE
	.align		4
.L_97:
        /*01a4*/ 	.byte	0x04, 0x11
        /*01a6*/ 	.short	(.L_99 - .L_98)
	.align		4
.L_98:
        /*01a8*/ 	.word	index@(_ZN2at6native60_GLOBAL__N__aad4af22_27_AdaptiveAveragePooling3d_cu_866e08f924adaptiveaveragegradinputIN3c104HalfEfEEvPT_PKS5_iiiiiil)
        /*01ac*/ 	.word	0x00000000


	//----- nvinfo : EIATTR_REGCOUNT
	.align		4
.L_99:
        /*01b0*/ 	.byte	0x04, 0x2f
        /*01b2*/ 	.short	(.L_101 - .L_100)
	.align		4
.L_100:
        /*01b4*/ 	.word	index@(_ZN2at6native60_GLOBAL__N__aad4af22_27_AdaptiveAveragePooling3d_cu_866e08f924adaptiveaveragegradinputIN3c108BFloat16EfEEvPT_PKS5_iiiiiil)
        /*01b8*/ 	.word	0x0000002e


	//----- nvinfo : EIATTR_FRAME_SIZE
	.align		4
.L_101:
        /*01bc*/ 	.byte	0x04, 0x11
        /*01be*/ 	.short	(.L_103 - .L_102)
	.align		4
.L_102:
        /*01c0*/ 	.word	index@($__internal_0_$__cuda_sm20_div_s64)
        /*01c4*/ 	.word	0x00000000


	//----- nvinfo : EIATTR_FRAME_SIZE
	.align		4
.L_103:
        /*01c8*/ 	.byte	0x04, 0x11
        /*01ca*/ 	.short	(.L_105 - .L_104)
	.align		4
.L_104:
        /*01cc*/ 	.word	index@(_ZN2at6native60_GLOBAL__N__aad4af22_27_AdaptiveAveragePooling3d_cu_866e08f924adaptiveaveragegradinputIN3c108BFloat16EfEEvPT_PKS5_iiiiiil)
        /*01d0*/ 	.word	0x00000000


	//----- nvinfo : EIATTR_MIN_STACK_SIZE
	.align		4
.L_105:
        /*01d4*/ 	.byte	0x04, 0x12
        /*01d6*/ 	.short	(.L_107 - .L_106)
	.align		4
.L_106:
        /*01d8*/ 	.word	index@(_ZN2at6native60_GLOBAL__N__aad4af22_27_AdaptiveAveragePooling3d_cu_866e08f924adaptiveaveragegradinputIN3c108BFloat16EfEEvPT_PKS5_iiiiiil)
        /*01dc*/ 	.word	0x00000000


	//----- nvinfo : EIATTR_MIN_STACK_SIZE
	.align		4
.L_107:
        /*01e0*/ 	.byte	0x04, 0x12
        /*01e2*/ 	.short	(.L_109 - .L_108)
	.align		4
.L_108:
        /*01e4*/ 	.word	index@(_ZN2at6native60_GLOBAL__N__aad4af22_27_AdaptiveAveragePooling3d_cu_866e08f924adaptiveaveragegradinputIN3c104HalfEfEEvPT_PKS5_iiiiiil)
        /*01e8*/ 	.word	0x00000000


	//----- nvinfo : EIATTR_MIN_STACK_SIZE
	.align		4
.L_109:
        /*01ec*/ 	.byte	0x04, 0x12
        /*01ee*/ 	.short	(.L_111 - .L_110)
	.align		4
.L_110:
        /*01f0*/ 	.word	index@(_ZN2at6native60_GLOBAL__N__aad4af22_27_AdaptiveAveragePooling3d_cu_866e08f924adaptiveaveragegradinputIffEEvPT_PKS3_iiiiiil)
        /*01f4*/ 	.word	0x00000000


	//----- nvinfo : EIATTR_MIN_STACK_SIZE
	.align		4
.L_111:
        /*01f8*/ 	.byte	0x04, 0x12
        /*01fa*/ 	.short	(.L_113 - .L_112)
	.align		4
.L_112:
        /*01fc*/ 	.word	index@(_ZN2at6native60_GLOBAL__N__aad4af22_27_AdaptiveAveragePooling3d_cu_866e08f924adaptiveaveragegradinputIddEEvPT_PKS3_iiiiiil)
        /*0200*/ 	.word	0x00000000


	//----- nvinfo : EIATTR_MIN_STACK_SIZE
	.align		4
.L_113:
        /*0204*/ 	.byte	0x04, 0x12
        /*0206*/ 	.short	(.L_115 - .L_114)
	.align		4
.L_114:
        /*0208*/ 	.word	index@(_ZN2at6native60_GLOBAL__N__aad4af22_27_AdaptiveAveragePooling3d_cu_866e08f930atomicadaptiveaveragegradinputIN3c108BFloat16EEEvPT_PKS5_iiiiiil)
        /*020c*/ 	.word	0x00000000


	//----- nvinfo : EIATTR_MIN_STACK_SIZE
	.align		4
.L_115:
        /*0210*/ 	.byte	0x04, 0x12
        /*0212*/ 	.short	(.L_117 - .L_116)
	.align		4
.L_116:
        /*0214*/ 	.word	index@(_ZN2at6native60_GLOBAL__N__aad4af22_27_AdaptiveAveragePooling3d_cu_866e08f930atomicadaptiveaveragegradinputIN3c104HalfEEEvPT_PKS5_iiiiiil)
        /*0218*/ 	.word	0x00000000


	//----- nvinfo : EIATTR_MIN_STACK_SIZE
	.align		4
.L_117:
        /*021c*/ 	.byte	0x04, 0x12
        /*021e*/ 	.short	(.L_119 - .L_118)
	.align		4
.L_118:
        /*0220*/ 	.word	index@(_ZN2at6native60_GLOBAL__N__aad4af22_27_AdaptiveAveragePooling3d_cu_866e08f930atomicadaptiveaveragegradinputIfEEvPT_PKS3_iiiiiil)
        /*0224*/ 	.word	0x00000000


	//----- nvinfo : EIATTR_MIN_STACK_SIZE
	.align		4
.L_119:
        /*0228*/ 	.byte	0x04, 0x12
        /*022a*/ 	.short	(.L_121 - .L_120)
	.align		4
.L_120:
        /*022c*/ 	.word	index@(_ZN2at6native60_GLOBAL__N__aad4af22_27_AdaptiveAveragePooling3d_cu_866e08f930atomicadaptiveaveragegradinputIdEEvPT_PKS3_iiiiiil)
        /*0230*/ 	.word	0x00000000


	//----- nvinfo : EIATTR_MIN_STACK_SIZE
	.align		4
.L_121:
        /*0234*/ 	.byte	0x04, 0x12
        /*0236*/ 	.short	(.L_123 - .L_122)
	.align		4
.L_122:
        /*0238*/ 	.word	index@(_ZN2at6native60_GLOBAL__N__aad4af22_27_AdaptiveAveragePooling3d_cu_866e08f919adaptiveaveragepoolIN3c108BFloat16EfEEvPKT_PS5_iiiiiilllllll)
        /*023c*/ 	.word	0x00000000


	//----- nvinfo : EIATTR_MIN_STACK_SIZE
	.align		4
.L_123:
        /*0240*/ 	.byte	0x04, 0x12
        /*0242*/ 	.short	(.L_125 - .L_124)
	.align		4
.L_124:
        /*0244*/ 	.word	index@(_ZN2at6native60_GLOBAL__N__aad4af22_27_AdaptiveAveragePooling3d_cu_866e08f919adaptiveaveragepoolIN3c104HalfEfEEvPKT_PS5_iiiiiilllllll)
        /*0248*/ 	.word	0x00000000


	//----- nvinfo : EIATTR_MIN_STACK_SIZE
	.align		4
.L_125:
        /*024c*/ 	.byte	0x04, 0x12
        /*024e*/ 	.short	(.L_127 - .L_126)
	.align		4
.L_126:
        /*0250*/ 	.word	index@(_ZN2at6native60_GLOBAL__N__aad4af22_27_AdaptiveAveragePooling3d_cu_866e08f919adaptiveaveragepoolIffEEvPKT_PS3_iiiiiilllllll)
        /*0254*/ 	.word	0x00000000


	//----- nvinfo : EIATTR_MIN_STACK_SIZE
	.align		4
.L_127:
        /*0258*/ 	.byte	0x04, 0x12
        /*025a*/ 	.short	(.L_129 - .L_128)
	.align		4
.L_128:
        /*025c*/ 	.word	index@(_ZN2at6native60_GLOBAL__N__aad4af22_27_AdaptiveAveragePooling3d_cu_866e08f919adaptiveaveragepoolIddEEvPKT_PS3_iiiiiilllllll)
        /*0260*/ 	.word	0x00000000
.L_129:


//--------------------- .nv.compat                --------------------------
	.section	.nv.compat,"",@"SHT_CUDA_COMPAT_INFO"
	.align	4
        /*0000*/ 	.byte	0x02, 0x09, 0x01, 0x00, 0x02, 0x02, 0x01, 0x00, 0x02, 0x05, 0x05, 0x00, 0x03, 0x07, 0x01, 0x01
        /*0010*/ 	.byte	0x02, 0x03, 0x00, 0x00, 0x02, 0x06, 0x01, 0x00, 0x04, 0x0b, 0x08, 0x00, 0x01, 0x00, 0x00, 0x00
        /*0020*/ 	.byte	0x00, 0x00, 0x00, 0x00


//--------------------- .nv.info._ZN2at6native60_GLOBAL__N__aad4af22_27_AdaptiveAveragePooling3d_cu_866e08f924adaptiveaveragegradinputIN3c108BFloat16EfEEvPT_PKS5_iiiiiil --------------------------
	.section	.nv.info._ZN2at6native60_GLOBAL__N__aad4af22_27_AdaptiveAveragePooling3d_cu_866e08f924adaptiveaveragegradinputIN3c108BFloat16EfEEvPT_PKS5_iiiiiil,"",@"SHT_CUDA_INFO"
	.sectionflags	@""
	.align	4


	//----- nvinfo : EIATTR_CUDA_API_VERSION
	.align		4
        /*0000*/ 	.byte	0x04, 0x37
        /*0002*/ 	.short	(.L_131 - .L_130)
.L_130:
        /*0004*/ 	.word	0x00000082


	//----- nvinfo : EIATTR_KPARAM_INFO
	.align		4
.L_131:
        /*0008*/ 	.byte	0x04, 0x17
        /*000a*/ 	.short	(.L_133 - .L_132)
.L_132:
        /*000c*/ 	.word	0x00000000
        /*0010*/ 	.short	0x0008
        /*0012*/ 	.short	0x0028
        /*0014*/ 	.byte	0x00, 0xf0, 0x21, 0x00


	//----- nvinfo : EIATTR_KPARAM_INFO
	.align		4
.L_133:
        /*0018*/ 	.byte	0x04, 0x17
        /*001a*/ 	.short	(.L_135 - .L_134)
.L_134:
        /*001c*/ 	.word	0x00000000
        /*0020*/ 	.short	0x0007
        /*0022*/ 	.short	0x0024
        /*0024*/ 	.byte	0x00, 0xf0, 0x11, 0x00


	//----- nvinfo : EIATTR_KPARAM_INFO
	.align		4
.L_135:
        /*0028*/ 	.byte	0x04, 0x17
        /*002a*/ 	.short	(.L_137 - .L_136)
.L_136:
        /*002c*/ 	.word	0x00000000
        /*0030*/ 	.short	0x0006
        /*0032*/ 	.short	0x0020
        /*0034*/ 	.byte	0x00, 0xf0, 0x11, 0x00


	//----- nvinfo : EIATTR_KPARAM_INFO
	.align		4
.L_137:
        /*0038*/ 	.byte	0x04, 0x17
        /*003a*/ 	.short	(.L_139 - .L_138)
.L_138:
        /*003c*/ 	.word	0x00000000
        /*0040*/ 	.short	0x0005
        /*0042*/ 	.short	0x001c
        /*0044*/ 	.byte	0x00, 0xf0, 0x11, 0x00


	//----- nvinfo : EIATTR_KPARAM_INFO
	.align		4
.L_139:
        /*0048*/ 	.byte	0x04, 0x17
        /*004a*/ 	.short	(.L_141 - .L_140)
.L_140:
        /*004c*/ 	.word	0x00000000
        /*0050*/ 	.short	0x0004
        /*0052*/ 	.short	0x0018
        /*0054*/ 	.byte	0x00, 0xf0, 0x11, 0x00


	//----- nvinfo : EIATTR_KPARAM_INFO
	.align		4
.L_141:
        /*0058*/ 	.byte	0x04, 0x17
        /*005a*/ 	.short	(.L_143 - .L_142)
.L_142:
        /*005c*/ 	.word	0x00000000
        /*0060*/ 	.short	0x0003
        /*0062*/ 	.short	0x0014
        /*0064*/ 	.byte	0x00, 0xf0, 0x11, 0x00


	//----- nvinfo : EIATTR_KPARAM_INFO
	.align		4
.L_143:
        /*0068*/ 	.byte	0x04, 0x17
        /*006a*/ 	.short	(.L_145 - .L_144)
.L_144:
        /*006c*/ 	.word	0x00000000
        /*0070*/ 	.short	0x0002
        /*0072*/ 	.short	0x0010
        /*0074*/ 	.byte	0x00, 0xf0, 0x11, 0x00


	//----- nvinfo : EIATTR_KPARAM_INFO
	.align		4
.L_145:
        /*0078*/ 	.byte	0x04, 0x17
        /*007a*/ 	.short	(.L_147 - .L_146)
.L_146:
        /*007c*/ 	.word	0x00000000
        /*0080*/ 	.short	0x0001
        /*0082*/ 	.short	0x0008
        /*0084*/ 	.byte	0x00, 0xf5, 0x21, 0x00


	//----- nvinfo : EIATTR_KPARAM_INFO
	.align		4
.L_147:
        /*0088*/ 	.byte	0x04, 0x17
        /*008a*/ 	.short	(.L_149 - .L_148)
.L_148:
        /*008c*/ 	.word	0x00000000
        /*0090*/ 	.short	0x0000
        /*0092*/ 	.short	0x0000
        /*0094*/ 	.byte	0x00, 0xf5, 0x21, 0x00


	//----- nvinfo : EIATTR_SPARSE_MMA_MASK
	.align		4
.L_149:
        /*0098*/ 	.byte	0x03, 0x50
        /*009a*/ 	.short	0x0000


	//----- nvinfo : EIATTR_MAXREG_COUNT
	.align		4
        /*009c*/ 	.byte	0x03, 0x1b
        /*009e*/ 	.short	0x00ff


	//----- nvinfo : EIATTR_MERCURY_ISA_VERSION
	.align		4
        /*00a0*/ 	.byte	0x03, 0x5f
        /*00a2*/ 	.short	0x0101


	//----- nvinfo : EIATTR_VRC_CTA_INIT_COUNT
	.align		4
        /*00a4*/ 	.byte	0x02, 0x4a
	.zero		1
	.zero		1


	//----- nvinfo : EIATTR_EXIT_INSTR_OFFSETS
	.align		4
        /*00a8*/ 	.byte	0x04, 0x1c
        /*00aa*/ 	.short	(.L_151 - .L_150)


	//   ....[0]....
.L_150:
        /*00ac*/ 	.word	0x00000880


	//   ....[1]....
        /*00b0*/ 	.word	0x000034a0


	//----- nvinfo : EIATTR_CRS_STACK_SIZE
	.align		4
.L_151:
        /*00b4*/ 	.byte	0x04, 0x1e
        /*00b6*/ 	.short	(.L_153 - .L_152)
.L_152:
        /*00b8*/ 	.word	0x00000000


	//----- nvinfo : EIATTR_CBANK_PARAM_SIZE
	.align		4
.L_153:
        /*00bc*/ 	.byte	0x03, 0x19
        /*00be*/ 	.short	0x0030


	//----- nvinfo : EIATTR_PARAM_CBANK
	.align		4
        /*00c0*/ 	.byte	0x04, 0x0a
        /*00c2*/ 	.short	(.L_155 - .L_154)
	.align		4
.L_154:
        /*00c4*/ 	.word	index@(.nv.constant0._ZN2at6native60_GLOBAL__N__aad4af22_27_AdaptiveAveragePooling3d_cu_866e08f924adaptiveaveragegradinputIN3c108BFloat16EfEEvPT_PKS5_iiiiiil)
        /*00c8*/ 	.short	0x0380
        /*00ca*/ 	.short	0x0030


	//----- nvinfo : EIATTR_SW_WAR
	.align		4
.L_155:
        /*00cc*/ 	.byte	0x04, 0x36
        /*00ce*/ 	.short	(.L_157 - .L_156)
.L_156:
        /*00d0*/ 	.word	0x00000008
.L_157:


//--------------------- .nv.info._ZN2at6native60_GLOBAL__N__aad4af22_27_AdaptiveAveragePooling3d_cu_866e08f924adaptiveaveragegradinputIN3c104HalfEfEEvPT_PKS5_iiiiiil --------------------------
	.section	.nv.info._ZN2at6native60_GLOBAL__N__aad4af22_27_AdaptiveAveragePooling3d_cu_866e08f924adaptiveaveragegradinputIN3c104HalfEfEEvPT_PKS5_iiiiiil,"",@"SHT_CUDA_INFO"
	.sectionflags	@""
	.align	4


	//----- nvinfo : EIATTR_CUDA_API_VERSION
	.align		4
        /*0000*/ 	.byte	0x04, 0x37
        /*0002*/ 	.short	(.L_159 - .L_158)
.L_158:
        /*0004*/ 	.word	0x00000082


	//----- nvinfo : EIATTR_KPARAM_INFO
	.align		4
.L_159:
        /*0008*/ 	.byte	0x04, 0x17
        /*000a*/ 	.short	(.L_161 - .L_160)
.L_160:
        /*000c*/ 	.word	0x00000000
        /*0010*/ 	.short	0x0008
        /*0012*/ 	.short	0x0028
        /*0014*/ 	.byte	0x00, 0xf0, 0x21, 0x00


	//----- nvinfo : EIATTR_KPARAM_INFO
	.align		4
.L_161:
        /*0018*/ 	.byte	0x04, 0x17
        /*001a*/ 	.short	(.L_163 - .L_162)
.L_162:
        /*001c*/ 	.word	0x00000000
        /*0020*/ 	.short	0x0007
        /*0022*/ 	.short	0x0024
        /*0024*/ 	.byte	0x00, 0xf0, 0x11, 0x00


	//----- nvinfo : EIATTR_KPARAM_INFO
	.align		4
.L_163:
        /*0028*/ 	.byte	0x04, 0x17
        /*002a*/ 	.short	(.L_165 - .L_164)
.L_164:
        /*002c*/ 	.word	0x00000000
        /*0030*/ 	.short	0x0006
        /*0032*/ 	.short	0x0020
        /*0034*/ 	.byte	0x00, 0xf0, 0x11, 0x00


	//----- nvinfo : EIATTR_KPARAM_INFO
	.align		4
.L_165:
        /*0038*/ 	.byte	0x04, 0x17
        /*003a*/ 	.short	(.L_167 - .L_166)
.L_166:
        /*003c*/ 	.word	0x00000000
        /*0040*/ 	.short	0x0005
        /*0042*/ 	.short	0x001c
        /*0044*/ 	.byte	0x00, 0xf0, 0x11, 0x00


	//----- nvinfo : EIATTR_KPARAM_INFO
	.align		4
.L_167:
        /*0048*/ 	.byte	0x04, 0x17
        /*004a*/ 	.short	(.L_169 - .L_168)
.L_168:
        /*004c*/ 	.word	0x00000000
        /*0050*/ 	.short	0x0004
        /*0052*/ 	.short	0x0018
        /*0054*/ 	.byte	0x00, 0xf0, 0x11, 0x00


	//----- nvinfo : EIATTR_KPARAM_INFO
	.align		4
.L_169:
        /*0058*/ 	.byte	0x04, 0x17
        /*005a*/ 	.short	(.L_171 - .L_170)
.L_170:
        /*005c*/ 	.word	0x00000000
        /*0060*/ 	.short	0x0003
        /*0062*/ 	.short	0x0014
        /*0064*/ 	.byte	0x00, 0xf0, 0x11, 0x00


	//----- nvinfo : EIATTR_KPARAM_INFO
	.align		4
.L_171:
        /*0068*/ 	.byte	0x04, 0x17
        /*006a*/ 	.short	(.L_173 - .L_172)
.L_172:
        /*006c*/ 	.word	0x00000000
        /*0070*/ 	.short	0x0002
        /*0072*/ 	.short	0x0010
        /*0074*/ 	.byte	0x00, 0xf0, 0x11, 0x00


	//----- nvinfo : EIATTR_KPARAM_INFO
	.align		4
.L_173:
        /*0078*/ 	.byte	0x04, 0x17
        /*007a*/ 	.short	(.L_175 - .L_174)
.L_174:
        /*007c*/ 	.word	0x00000000
        /*0080*/ 	.short	0x0001
        /*0082*/ 	.short	0x0008
        /*0084*/ 	.byte	0x00, 0xf5, 0x21, 0x00


	//----- nvinfo : EIATTR_KPARAM_INFO
	.align		4
.L_175:
        /*0088*/ 	.byte	0x04, 0x17
        /*008a*/ 	.short	(.L_177 - .L_176)
.L_176:
        /*008c*/ 	.word	0x00000000
        /*0090*/ 	.short	0x0000
        /*0092*/ 	.short	0x0000
        /*0094*/ 	.byte	0x00, 0xf5, 0x21, 0x00


	//----- nvinfo : EIATTR_SPARSE_MMA_MASK
	.align		4
.L_177:
        /*0098*/ 	.byte	0x03, 0x50
        /*009a*/ 	.short	0x0000


	//----- nvinfo : EIATTR_MAXREG_COUNT
	.align		4
        /*009c*/ 	.byte	0x03, 0x1b
        /*009e*/ 	.short	0x00ff


	//----- nvinfo : EIATTR_MERCURY_ISA_VERSION
	.align		4
        /*00a0*/ 	.byte	0x03, 0x5f
        /*00a2*/ 	.short	0x0101


	//----- nvinfo : EIATTR_VRC_CTA_INIT_COUNT
	.align		4
        /*00a4*/ 	.byte	0x02, 0x4a
	.zero		1
	.zero		1


	//----- nvinfo : EIATTR_EXIT_INSTR_OFFSETS
	.align		4
        /*00a8*/ 	.byte	0x04, 0x1c
        /*00aa*/ 	.short	(.L_179 - .L_178)


	//   ....[0]....
.L_178:
        /*00ac*/ 	.word	0x00000880


	//   ....[1]....
        /*00b0*/ 	.word	0x000034a0


	//----- nvinfo : EIATTR_CRS_STACK_SIZE
	.align		4
.L_179:
        /*00b4*/ 	.byte	0x04, 0x1e
        /*00b6*/ 	.short	(.L_181 - .L_180)
.L_180:
        /*00b8*/ 	.word	0x00000000


	//----- nvinfo : EIATTR_CBANK_PARAM_SIZE
	.align		4
.L_181:
        /*00bc*/ 	.byte	0x03, 0x19
        /*00be*/ 	.short	0x0030


	//----- nvinfo : EIATTR_PARAM_CBANK
	.align		4
        /*00c0*/ 	.byte	0x04, 0x0a
        /*00c2*/ 	.short	(.L_183 - .L_182)
	.align		4
.L_182:
        /*00c4*/ 	.word	index@(.nv.constant0._ZN2at6native60_GLOBAL__N__aad4af22_27_AdaptiveAveragePooling3d_cu_866e08f924adaptiveaveragegradinputIN3c104HalfEfEEvPT_PKS5_iiiiiil)
        /*00c8*/ 	.short	0x0380
        /*00ca*/ 	.short	0x0030


	//----- nvinfo : EIATTR_SW_WAR
	.align		4
.L_183:
        /*00cc*/ 	.byte	0x04, 0x36
        /*00ce*/ 	.short	(.L_185 - .L_184)
.L_184:
        /*00d0*/ 	.word	0x00000008
.L_185:


//--------------------- .nv.info._ZN2at6native60_GLOBAL__N__aad4af22_27_AdaptiveAveragePooling3d_cu_866e08f924adaptiveaveragegradinputIffEEvPT_PKS3_iiiiiil --------------------------
	.section	.nv.info._ZN2at6native60_GLOBAL__N__aad4af22_27_AdaptiveAveragePooling3d_cu_866e08f924adaptiveaveragegradinputIffEEvPT_PKS3_iiiiiil,"",@"SHT_CUDA_INFO"
	.sectionflags	@""
	.align	4


	//----- nvinfo : EIATTR_CUDA_API_VERSION
	.align		4
        /*0000*/ 	.byte	0x04, 0x37
        /*0002*/ 	.short	(.L_187 - .L_186)
.L_186:
        /*0004*/ 	.word	0x00000082


	//----- nvinfo : EIATTR_KPARAM_INFO
	.align		4
.L_187:
        /*0008*/ 	.byte	0x04, 0x17
        /*000a*/ 	.short	(.L_189 - .L_188)
.L_188:
        /*000c*/ 	.word	0x00000000
        /*0010*/ 	.short	0x0008
        /*0012*/ 	.short	0x0028
        /*0014*/ 	.byte	0x00, 0xf0, 0x21, 0x00


	//----- nvinfo : EIATTR_KPARAM_INFO
	.align		4
.L_189:
        /*0018*/ 	.byte	0x04, 0x17
        /*001a*/ 	.short	(.L_191 - .L_190)
.L_190:
        /*001c*/ 	.word	0x00000000
        /*0020*/ 	.short	0x0007
        /*0022*/ 	.short	0x0024
        /*0024*/ 	.byte	0x00, 0xf0, 0x11, 0x00


	//----- nvinfo : EIATTR_KPARAM_INFO
	.align		4
.L_191:
        /*0028*/ 	.byte	0x04, 0x17
        /*002a*/ 	.short	(.L_193 - .L_192)
.L_192:
        /*002c*/ 	.word	0x00000000
        /*0030*/ 	.short	0x0006
        /*0032*/ 	.short	0x0020
        /*0034*/ 	.byte	0x00, 0xf0, 0x11, 0x00


	//----- nvinfo : EIATTR_KPARAM_INFO
	.align		4
.L_193:
        /*0038*/ 	.byte	0x04, 0x17
        /*003a*/ 	.short	(.L_195 - .L_194)
.L_194:
        /*003c*/ 	.word	0x00000000
        /*0040*/ 	.short	0x0005
        /*0042*/ 	.short	0x001c
        /*0044*/ 	.byte	0x00, 0xf0, 0x11, 0x00


	//----- nvinfo : EIATTR_KPARAM_INFO
	.align		4
.L_195:
        /*0048*/ 	.byte	0x04, 0x17
        /*004a*/ 	.short	(.L_197 - .L_196)
.L_196:
        /*004c*/ 	.word	0x00000000
        /*0050*/ 	.short	0x0004
        /*0052*/ 	.short	0x0018
        /*0054*/ 	.byte	0x00, 0xf0, 0x11, 0x00


	//----- nvinfo : EIATTR_KPARAM_INFO
	.align		4
.L_197:
        /*0058*/ 	.byte	0x04, 0x17
        /*005a*/ 	.short	(.L_199 - .L_198)
.L_198:
        /*005c*/ 	.word	0x00000000
        /*0060*/ 	.short	0x0003
        /*0062*/ 	.short	0x0014
        /*0064*/ 	.byte	0x00, 0xf0, 0x11, 0x00


	//----- nvinfo : EIATTR_KPARAM_INFO
	.align		4
.L_199:
        /*0068*/ 	.byte	0x04, 0x17
        /*006a*/ 	.short	(.L_201 - .L_200)
.L_200:
        /*006c*/ 	.word	0x00000000
        /*0070*/ 	.short	0x0002
        /*0072*/ 	.short	0x0010
        /*0074*/ 	.byte	0x00, 0xf0, 0x11, 0x00


	//----- nvinfo : EIATTR_KPARAM_INFO
	.align		4
.L_201:
        /*0078*/ 	.byte	0x04, 0x17
        /*007a*/ 	.short	(.L_203 - .L_202)
.L_202:
        /*007c*/ 	.word	0x00000000
        /*0080*/ 	.short	0x0001
        /*0082*/ 	.short	0x0008
        /*0084*/ 	.byte	0x00, 0xf5, 0x21, 0x00


	//----- nvinfo : EIATTR_KPARAM_INFO
	.align		4
.L_203:
        /*0088*/ 	.byte	0x04, 0x17
        /*008a*/ 	.short	(.L_205 - .L_204)
.L_204:
        /*008c*/ 	.word	0x00000000
        /*0090*/ 	.short	0x0000
        /*0092*/ 	.short	0x0000
        /*0094*/ 	.byte	0x00, 0xf5, 0x21, 0x00


	//----- nvinfo : EIATTR_SPARSE_MMA_MASK
	.align		4
.L_205:
        /*0098*/ 	.byte	0x03, 0x50
        /*009a*/ 	.short	0x0000


	//----- nvinfo : EIATTR_MAXREG_COUNT
	.align		4
        /*009c*/ 	.byte	0x03, 0x1b
        /*009e*/ 	.short	0x00ff


	//----- nvinfo : EIATTR_MERCURY_ISA_VERSION
	.align		4
        /*00a0*/ 	.byte	0x03, 0x5f
        /*00a2*/ 	.short	0x0101


	//----- nvinfo : EIATTR_VRC_CTA_INIT_COUNT
	.align		4
        /*00a4*/ 	.byte	0x02, 0x4a
	.zero		1
	.zero		1


	//----- nvinfo : EIATTR_EXIT_INSTR_OFFSETS
	.align		4
        /*00a8*/ 	.byte	0x04, 0x1c
        /*00aa*/ 	.short	(.L_207 - .L_206)


	//   ....[0]....
.L_206:
        /*00ac*/ 	.word	0x00000880


	//   ....[1]....
        /*00b0*/ 	.word	0x00003430


	//----- nvinfo : EIATTR_CRS_STACK_SIZE
	.align		4
.L_207:
        /*00b4*/ 	.byte	0x04, 0x1e
        /*00b6*/ 	.short	(.L_209 - .L_208)
.L_208:
        /*00b8*/ 	.word	0x00000000


	//----- nvinfo : EIATTR_CBANK_PARAM_SIZE
	.align		4
.L_209:
        /*00bc*/ 	.byte	0x03, 0x19
        /*00be*/ 	.short	0x0030


	//----- nvinfo : EIATTR_PARAM_CBANK
	.align		4
        /*00c0*/ 	.byte	0x04, 0x0a
        /*00c2*/ 	.short	(.L_211 - .L_210)
	.align		4
.L_210:
        /*00c4*/ 	.word	index@(.nv.constant0._ZN2at6native60_GLOBAL__N__aad4af22_27_AdaptiveAveragePooling3d_cu_866e08f924adaptiveaveragegradinputIffEEvPT_PKS3_iiiiiil)
        /*00c8*/ 	.short	0x0380
        /*00ca*/ 	.short	0x0030


	//----- nvinfo : EIATTR_SW_WAR
	.align		4
.L_211:
        /*00cc*/ 	.byte	0x04, 0x36
        /*00ce*/ 	.short	(.L_213 - .L_212)
.L_212:
        /*00d0*/ 	.word	0x00000008
.L_213:


//--------------------- .nv.info._ZN2at6native60_GLOBAL__N__aad4af22_27_AdaptiveAveragePooling3d_cu_866e08f924adaptiveaveragegradinputIddEEvPT_PKS3_iiiiiil --------------------------
	.section	.nv.info._ZN2at6native60_GLOBAL__N__aad4af22_27_AdaptiveAveragePooling3d_cu_866e08f924adaptiveaveragegradinputIddEEvPT_PKS3_iiiiiil,"",@"SHT_CUDA_INFO"
	.sectionflags	@""
	.align	4


	//----- nvinfo : EIATTR_CUDA_API_VERSION
	.align		4
        /*0000*/ 	.byte	0x04, 0x37
        /*0002*/ 	.short	(.L_215 - .L_214)
.L_214:
        /*0004*/ 	.word	0x00000082


	//----- nvinfo : EIATTR_KPARAM_INFO
	.align		4
.L_215:
        /*0008*/ 	.byte	0x04, 0x17
        /*000a*/ 	.short	(.L_217 - .L_216)
.L_216:
        /*000c*/ 	.word	0x00000000
        /*0010*/ 	.short	0x0008
        /*0012*/ 	.short	0x0028
        /*0014*/ 	.byte	0x00, 0xf0, 0x21, 0x00


	//----- nvinfo : EIATTR_KPARAM_INFO
	.align		4
.L_217:
        /*0018*/ 	.byte	0x04, 0x17
        /*001a*/ 	.short	(.L_219 - .L_218)
.L_218:
        /*001c*/ 	.word	0x00000000
        /*0020*/ 	.short	0x0007
        /*0022*/ 	.short	0x0024
        /*0024*/ 	.byte	0x00, 0xf0, 0x11, 0x00


	//----- nvinfo : EIATTR_KPARAM_INFO
	.align		4
.L_219:
        /*0028*/ 	.byte	0x04, 0x17
        /*002a*/ 	.short	(.L_221 - .L_220)
.L_220:
        /*002c*/ 	.word	0x00000000
        /*0030*/ 	.short	0x0006
        /*0032*/ 	.short	0x0020
        /*0034*/ 	.byte	0x00, 0xf0, 0x11, 0x00


	//----- nvinfo : EIATTR_KPARAM_INFO
	.align		4
.L_221:
        /*0038*/ 	.byte	0x04, 0x17
        /*003a*/ 	.short	(.L_223 - .L_222)
.L_222:
        /*003c*/ 	.word	0x00000000
        /*0040*/ 	.short	0x0005
        /*0042*/ 	.short	0x001c
        /*0044*/ 	.byte	0x00, 0xf0, 0x11, 0x00


	//----- nvinfo : EIATTR_KPARAM_INFO
	.align		4
.L_223:
        /*0048*/ 	.byte	0x04, 0x17
        /*004a*/ 	.short	(.L_225 - .L_224)
.L_224:
        /*004c*/ 	.word	0x00000000
        /*0050*/ 	.short	0x0004
        /*0052*/ 	.short	0x0018
        /*0054*/ 	.byte	0x00, 0xf0, 0x11, 0x00


	//----- nvinfo : EIATTR_KPARAM_INFO
	.align		4
.L_225:
        /*0058*/ 	.byte	0x04, 0x17
        /*005a*/ 	.short	(.L_227 - .L_226)
.L_226:
        /*005c*/ 	.word	0x00000000
        /*0060*/ 	.short	0x0003
        /*0062*/ 	.short	0x0014
        /*0064*/ 	.byte	0x00, 0xf0, 0x11, 0x00


	//----- nvinfo : EIATTR_KPARAM_INFO
	.align		4
.L_227:
        /*0068*/ 	.byte	0x04, 0x17
        /*006a*/ 	.short	(.L_229 - .L_228)
.L_228:
        /*006c*/ 	.word	0x00000000
        /*0070*/ 	.short	0x0002
        /*0072*/ 	.short	0x0010
        /*0074*/ 	.byte	0x00, 0xf0, 0x11, 0x00


	//----- nvinfo : EIATTR_KPARAM_INFO
	.align		4
.L_229:
        /*0078*/ 	.byte	0x04, 0x17
        /*007a*/ 	.short	(.L_231 - .L_230)
.L_230:
        /*007c*/ 	.word	0x00000000
        /*0080*/ 	.short	0x0001
        /*0082*/ 	.short	0x0008
        /*0084*/ 	.byte	0x00, 0xf5, 0x21, 0x00


	//----- nvinfo : EIATTR_KPARAM_INFO
	.align		4
.L_231:
        /*0088*/ 	.byte	0x04, 0x17
        /*008a*/ 	.short	(.L_233 - .L_232)
.L_232:
        /*008c*/ 	.word	0x00000000
        /*0090*/ 	.short	0x0000
        /*0092*/ 	.short	0x0000
        /*0094*/ 	.byte	0x00, 0xf5, 0x21, 0x00


	//----- nvinfo : EIATTR_SPARSE_MMA_MASK
	.align		4
.L_233:
        /*0098*/ 	.byte	0x03, 0x50
        /*009a*/ 	.short	0x0000


	//----- nvinfo : EIATTR_MAXREG_COUNT
	.align		4
        /*009c*/ 	.byte	0x03, 0x1b
        /*009e*/ 	.short	0x00ff


	//----- nvinfo : EIATTR_MERCURY_ISA_VERSION
	.align		4
        /*00a0*/ 	.byte	0x03, 0x5f
        /*00a2*/ 	.short	0x0101


	//----- nvinfo : EIATTR_VRC_CTA_INIT_COUNT
	.align		4
        /*00a4*/ 	.byte	0x02, 0x4a
	.zero		1
	.zero		1


	//----- nvinfo : EIATTR_EXIT_INSTR_OFFSETS
	.align		4
        /*00a8*/ 	.byte	0x04, 0x1c
        /*00aa*/ 	.short	(.L_235 - .L_234)


	//   ....[0]....
.L_234:
        /*00ac*/ 	.word	0x00000830


	//   ....[1]....
        /*00b0*/ 	.word	0x00003530


	//----- nvinfo : EIATTR_CRS_STACK_SIZE
	.align		4
.L_235:
        /*00b4*/ 	.byte	0x04, 0x1e
        /*00b6*/ 	.short	(.L_237 - .L_236)
.L_236:
        /*00b8*/ 	.word	0x00000000


	//----- nvinfo : EIATTR_CBANK_PARAM_SIZE
	.align		4
.L_237:
        /*00bc*/ 	.byte	0x03, 0x19
        /*00be*/ 	.short	0x0030


	//----- nvinfo : EIATTR_PARAM_CBANK
	.align		4
        /*00c0*/ 	.byte	0x04, 0x0a
        /*00c2*/ 	.short	(.L_239 - .L_238)
	.align		4
.L_238:
        /*00c4*/ 	.word	index@(.nv.constant0._ZN2at6native60_GLOBAL__N__aad4af22_27_AdaptiveAveragePooling3d_cu_866e08f924adaptiveaveragegradinputIddEEvPT_PKS3_iiiiiil)
        /*00c8*/ 	.short	0x0380
        /*00ca*/ 	.short	0x0030


	//----- nvinfo : EIATTR_SW_WAR
	.align		4
.L_239:
        /*00cc*/ 	.byte	0x04, 0x36
        /*00ce*/ 	.short	(.L_241 - .L_240)
.L_240:
        /*00d0*/ 	.word	0x00000008
.L_241:


//--------------------- .nv.info._ZN2at6native60_GLOBAL__N__aad4af22_27_AdaptiveAveragePooling3d_cu_866e08f930atomicadaptiveaveragegradinputIN3c108BFloat16EEEvPT_PKS5_iiiiiil --------------------------
	.section	.nv.info._ZN2at6native60_GLOBAL__N__aad4af22_27_AdaptiveAveragePooling3d_cu_866e08f930atomicadaptiveaveragegradinputIN3c108BFloat16EEEvPT_PKS5_iiiiiil,"",@"SHT_CUDA_INFO"
	.sectionflags	@""
	.align	4


	//----- nvinfo : EIATTR_CUDA_API_VERSION
	.align		4
        /*0000*/ 	.byte	0x04, 0x37
        /*0002*/ 	.short	(.L_243 - .L_242)
.L_242:
        /*0004*/ 	.word	0x00000082


	//----- nvinfo : EIATTR_KPARAM_INFO
	.align		4
.L_243:
        /*0008*/ 	.byte	0x04, 0x17
        /*000a*/ 	.short	(.L_245 - .L_244)
.L_244:
        /*000c*/ 	.word	0x00000000
        /*0010*/ 	.short	0x0008
        /*0012*/ 	.short	0x0028
        /*0014*/ 	.byte	0x00, 0xf0, 0x21, 0x00


	//----- nvinfo : EIATTR_KPARAM_INFO
	.align		4
.L_245:
        /*0018*/ 	.byte	0x04, 0x17
        /*001a*/ 	.short	(.L_247 - .L_246)
.L_246:
        /*001c*/ 	.word	0x00000000
        /*0020*/ 	.short	0x0007
        /*0022*/ 	.short	0x0024
        /*0024*/ 	.byte	0x00, 0xf0, 0x11, 0x00


	//----- nvinfo : EIATTR_KPARAM_INFO
	.align		4
.L_247:
        /*0028*/ 	.byte	0x04, 0x17
        /*002a*/ 	.short	(.L_249 - .L_248)
.L_248:
        /*002c*/ 	.word	0x00000000
        /*0030*/ 	.short	0x0006
        /*0032*/ 	.short	0x0020
        /*0034*/ 	.byte	0x00, 0xf0, 0x11, 0x00


	//----- nvinfo : EIATTR_KPARAM_INFO
	.align		4
.L_249:
        /*0038*/ 	.byte	0x04, 0x17
        /*003a*/ 	.short	(.L_251 - .L_250)
.L_250:
        /*003c*/ 	.word	0x00000000
        /*0040*/ 	.short	0x0005
        /*0042*/ 	.short	0x001c
        /*0044*/ 	.byte	0x00, 0xf0, 0x11, 0x00


	//----- nvinfo : EIATTR_KPARAM_INFO
	.align		4
.L_251:
        /*0048*/ 	.byte	0x04, 0x17
        /*004a*/ 	.short	(.L_253 - .L_252)
.L_252:
        /*004c*/ 	.word	0x00000000
        /*0050*/ 	.short	0x0004
        /*0052*/ 	.short	0x0018
        /*0054*/ 	.byte	0x00, 0xf0, 0x11, 0x00


	//----- nvinfo : EIATTR_KPARAM_INFO
	.align		4
.L_253:
        /*0058*/ 	.byte	0x04, 0x17
        /*005a*/ 	.short	(.L_255 - .L_254)
.L_254:
        /*005c*/ 	.word	0x00000000
        /*0060*/ 	.short	0x0003
        /*0062*/ 	.short	0x0014
        /*0064*/ 	.byte	0x00, 0xf0, 0x11, 0x00


	//----- nvinfo : EIATTR_KPARAM_INFO
	.align		4
.L_255:
        /*0068*/ 	.byte	0x04, 0x17
        /*006a*/ 	.short	(.L_257 - .L_256)
.L_256:
        /*006c*/ 	.word	0x00000000
        /*0070*/ 	.short	0x0002
        /*0072*/ 	.short	0x0010
        /*0074*/ 	.byte	0x00, 0xf0, 0x11, 0x00


	//----- nvinfo : EIATTR_KPARAM_INFO
	.align		4
.L_257:
        /*0078*/ 	.byte	0x04, 0x17
        /*007a*/ 	.short	(.L_259 - .L_258)
.L_258:
        /*007c*/ 	.word	0x00000000
        /*0080*/ 	.short	0x0001
        /*0082*/ 	.short	0x0008
        /*0084*/ 	.byte	0x00, 0xf5, 0x21, 0x00


	//----- nvinfo : EIATTR_KPARAM_INFO
	.align		4
.L_259:
        /*0088*/ 	.byte	0x04, 0x17
        /*008a*/ 	.short	(.L_261 - .L_260)
.L_260:
        /*008c*/ 	.word	0x00000000
        /*0090*/ 	.short	0x0000
        /*0092*/ 	.short	0x0000
        /*0094*/ 	.byte	0x00, 0xf5, 0x21, 0x00


	//----- nvinfo : EIATTR_SPARSE_MMA_MASK
	.align		4
.L_261:
        /*0098*/ 	.byte	0x03, 0x50
        /*009a*/ 	.short	0x0000


	//----- nvinfo : EIATTR_MAXREG_COUNT
	.align		4
        /*009c*/ 	.byte	0x03, 0x1b
        /*009e*/ 	.short	0x00ff


	//----- nvinfo : EIATTR_MERCURY_ISA_VERSION
	.align		4
        /*00a0*/ 	.byte	0x03, 0x5f
        /*00a2*/ 	.short	0x0101


	//----- nvinfo : EIATTR_VRC_CTA_INIT_COUNT
	.align		4
        /*00a4*/ 	.byte	0x02, 0x4a
	.zero		1
	.zero		1


	//----- nvinfo : EIATTR_ATOM16_EMUL_INSTR_REG_MAP
	.align		4
        /*00a8*/ 	.byte	0x04, 0x2e
        /*00aa*/ 	.short	(.L_263 - .L_262)


	//   ....[0]....
.L_262:
        /*00ac*/ 	.word	0x00001d00
        /*00b0*/ 	.short	0x0010
        /*00b2*/ 	.short	0x0000


	//   ....[1]....
        /*00b4*/ 	.word	0x00001d60
        /*00b8*/ 	.short	0x0010
        /*00ba*/ 	.short	0x0000


	//   ....[2]....
        /*00bc*/ 	.word	0x00001e00
        /*00c0*/ 	.short	0x0023
        /*00c2*/ 	.short	0x0000


	//   ....[3]....
        /*00c4*/ 	.word	0x00001e50
        /*00c8*/ 	.short	0x0023
        /*00ca*/ 	.short	0x0000


	//   ....[4]....
        /*00cc*/ 	.word	0x00001ef0
        /*00d0*/ 	.short	0x0023
        /*00d2*/ 	.short	0x0000


	//   ....[5]....
        /*00d4*/ 	.word	0x00001f40
        /*00d8*/ 	.short	0x0023
        /*00da*/ 	.short	0x0000


	//   ....[6]....
        /*00dc*/ 	.word	0x00001fe0
        /*00e0*/ 	.short	0x0015
        /*00e2*/ 	.short	0x0000


	//   ....[7]....
        /*00e4*/ 	.word	0x00002030
        /*00e8*/ 	.short	0x0015
        /*00ea*/ 	.short	0x0000


	//   ....[8]....
        /*00ec*/ 	.word	0x00002180
        /*00f0*/ 	.short	0x0010
        /*00f2*/ 	.short	0x0000


	//   ....[9]....
        /*00f4*/ 	.word	0x000021e0
        /*00f8*/ 	.short	0x0010
        /*00fa*/ 	.short	0x0000


	//   ....[10]....
        /*00fc*/ 	.word	0x000022e0
        /*0100*/ 	.short	0x001f
        /*0102*/ 	.short	0x0000


	//   ....[11]....
        /*0104*/ 	.word	0x00002330
        /*0108*/ 	.short	0x001f
        /*010a*/ 	.short	0x0000


	//   ....[12]....
        /*010c*/ 	.word	0x000023e0
        /*0110*/ 	.short	0x001f
        /*0112*/ 	.short	0x0000


	//   ....[13]....
        /*0114*/ 	.word	0x00002430
        /*0118*/ 	.short	0x001f
        /*011a*/ 	.short	0x0000


	//----- nvinfo : EIATTR_EXIT_INSTR_OFFSETS
	.align		4
.L_263:
        /*011c*/ 	.byte	0x04, 0x1c
        /*011e*/ 	.short	(.L_265 - .L_264)


	//   ....[0]....
.L_264:
        /*0120*/ 	.word	0x00000850


	//   ....[1]....
        /*0124*/ 	.word	0x000025d0


	//----- nvinfo : EIATTR_CRS_STACK_SIZE
	.align		4
.L_265:
        /*0128*/ 	.byte	0x04, 0x1e
        /*012a*/ 	.short	(.L_267 - .L_266)
.L_266:
        /*012c*/ 	.word	0x00000000


	//----- nvinfo : EIATTR_CBANK_PARAM_SIZE
	.align		4
.L_267:
        /*0130*/ 	.byte	0x03, 0x19
        /*0132*/ 	.short	0x0030


	//----- nvinfo : EIATTR_PARAM_CBANK
	.align		4
        /*0134*/ 	.byte	0x04, 0x0a
        /*0136*/ 	.short	(.L_269 - .L_268)
	.align		4
.L_268:
        /*0138*/ 	.word	index@(.nv.constant0._ZN2at6native60_GLOBAL__N__aad4af22_27_AdaptiveAveragePooling3d_cu_866e08f930atomicadaptiveaveragegradinputIN3c108BFloat16EEEvPT_PKS5_iiiiiil)
        /*013c*/ 	.short	0x0380
        /*013e*/ 	.short	0x0030


	//----- nvinfo : EIATTR_SW_WAR
	.align		4
.L_269:
        /*0140*/ 	.byte	0x04, 0x36
        /*0142*/ 	.short	(.L_271 - .L_270)
.L_270:
        /*0144*/ 	.word	0x00000008
.L_271:


//--------------------- .nv.info._ZN2at6native60_GLOBAL__N__aad4af22_27_AdaptiveAveragePooling3d_cu_866e08f930atomicadaptiveaveragegradinputIN3c104HalfEEEvPT_PKS5_iiiiiil --------------------------
	.section	.nv.info._ZN2at6native60_GLOBAL__N__aad4af22_27_AdaptiveAveragePooling3d_cu_866e08f930atomicadaptiveaveragegradinputIN3c104HalfEEEvPT_PKS5_iiiiiil,"",@"SHT_CUDA_INFO"
	.sectionflags	@""
	.align	4


	//----- nvinfo : EIATTR_CUDA_API_VERSION
	.align		4
        /*0000*/ 	.byte	0x04, 0x37
        /*0002*/ 	.short	(.L_273 - .L_272)
.L_272:
        /*0004*/ 	.word	0x00000082


	//----- nvinfo : EIATTR_KPARAM_INFO
	.align		4
.L_273:
        /*0008*/ 	.byte	0x04, 0x17
        /*000a*/ 	.short	(.L_275 - .L_274)
.L_274:
        /*000c*/ 	.word	0x00000000
        /*0010*/ 	.short	0x0008
        /*0012*/ 	.short	0x0028
        /*0014*/ 	.byte	0x00, 0xf0, 0x21, 0x00


	//----- nvinfo : EIATTR_KPARAM_INFO
	.align		4
.L_275:
        /*0018*/ 	.byte	0x04, 0x17
        /*001a*/ 	.short	(.L_277 - .L_276)
.L_276:
        /*001c*/ 	.word	0x00000000
        /*0020*/ 	.short	0x0007
        /*0022*/ 	.short	0x0024
        /*0024*/ 	.byte	0x00, 0xf0, 0x11, 0x00


	//----- nvinfo : EIATTR_KPARAM_INFO
	.align		4
.L_277:
        /*0028*/ 	.byte	0x04, 0x17
        /*002a*/ 	.short	(.L_279 - .L_278)
.L_278:
        /*002c*/ 	.word	0x00000000
        /*0030*/ 	.short	0x0006
        /*0032*/ 	.short	0x0020
        /*0034*/ 	.byte	0x00, 0xf0, 0x11, 0x00


	//----- nvinfo : EIATTR_KPARAM_INFO
	.align		4
.L_279:
        /*0038*/ 	.byte	0x04, 0x17
        /*003a*/ 	.short	(.L_281 - .L_280)
.L_280:
        /*003c*/ 	.word	0x00000000
        /*0040*/ 	.short	0x0005
        /*0042*/ 	.short	0x001c
        /*0044*/ 	.byte	0x00, 0xf0, 0x11, 0x00


	//----- nvinfo : EIATTR_KPARAM_INFO
	.align		4
.L_281:
        /*0048*/ 	.byte	0x04, 0x17
        /*004a*/ 	.short	(.L_283 - .L_282)
.L_282:
        /*004c*/ 	.word	0x00000000
        /*0050*/ 	.short	0x0004
        /*0052*/ 	.short	0x0018
        /*0054*/ 	.byte	0x00, 0xf0, 0x11, 0x00


	//----- nvinfo : EIATTR_KPARAM_INFO
	.align		4
.L_283:
        /*0058*/ 	.byte	0x04, 0x17
        /*005a*/ 	.short	(.L_285 - .L_284)
.L_284:
        /*005c*/ 	.word	0x00000000
        /*0060*/ 	.short	0x0003
        /*0062*/ 	.short	0x0014
        /*0064*/ 	.byte	0x00, 0xf0, 0x11, 0x00


	//----- nvinfo : EIATTR_KPARAM_INFO
	.align		4
.L_285:
        /*0068*/ 	.byte	0x04, 0x17
        /*006a*/ 	.short	(.L_287 - .L_286)
.L_286:
        /*006c*/ 	.word	0x00000000
        /*0070*/ 	.short	0x0002
        /*0072*/ 	.short	0x0010
        /*0074*/ 	.byte	0x00, 0xf0, 0x11, 0x00


	//----- nvinfo : EIATTR_KPARAM_INFO
	.align		4
.L_287:
        /*0078*/ 	.byte	0x04, 0x17
        /*007a*/ 	.short	(.L_289 - .L_288)
.L_288:
        /*007c*/ 	.word	0x00000000
        /*0080*/ 	.short	0x0001
        /*0082*/ 	.short	0x0008
        /*0084*/ 	.byte	0x00, 0xf5, 0x21, 0x00


	//----- nvinfo : EIATTR_KPARAM_INFO
	.align		4
.L_289:
        /*0088*/ 	.byte	0x04, 0x17
        /*008a*/ 	.short	(.L_291 - .L_290)
.L_290:
        /*008c*/ 	.word	0x00000000
        /*0090*/ 	.short	0x0000
        /*0092*/ 	.short	0x0000
        /*0094*/ 	.byte	0x00, 0xf5, 0x21, 0x00


	//----- nvinfo : EIATTR_SPARSE_MMA_MASK
	.align		4
.L_291:
        /*0098*/ 	.byte	0x03, 0x50
        /*009a*/ 	.short	0x0000


	//----- nvinfo : EIATTR_MAXREG_COUNT
	.align		4
        /*009c*/ 	.byte	0x03, 0x1b
        /*009e*/ 	.short	0x00ff


	//----- nvinfo : EIATTR_MERCURY_ISA_VERSION
	.align		4
        /*00a0*/ 	.byte	0x03, 0x5f
        /*00a2*/ 	.short	0x0101


	//----- nvinfo : EIATTR_VRC_CTA_INIT_COUNT
	.align		4
        /*00a4*/ 	.byte	0x02, 0x4a
	.zero		1
	.zero		1


	//----- nvinfo : EIATTR_ATOM16_EMUL_INSTR_REG_MAP
	.align		4
        /*00a8*/ 	.byte	0x04, 0x2e
        /*00aa*/ 	.short	(.L_293 - .L_292)


	//   ....[0]....
.L_292:
        /*00ac*/ 	.word	0x00001cf0
        /*00b0*/ 	.short	0x0010
        /*00b2*/ 	.short	0x0000


	//   ....[1]....
        /*00b4*/ 	.word	0x00001d50
        /*00b8*/ 	.short	0x0010
        /*00ba*/ 	.short	0x0000


	//   ....[2]....
        /*00bc*/ 	.word	0x00001df0
        /*00c0*/ 	.short	0x0023
        /*00c2*/ 	.short	0x0000


	//   ....[3]....
        /*00c4*/ 	.word	0x00001e40
        /*00c8*/ 	.short	0x0023
        /*00ca*/ 	.short	0x0000


	//   ....[4]....
        /*00cc*/ 	.word	0x00001ee0
        /*00d0*/ 	.short	0x0023
        /*00d2*/ 	.short	0x0000


	//   ....[5]....
        /*00d4*/ 	.word	0x00001f30
        /*00d8*/ 	.short	0x0023
        /*00da*/ 	.short	0x0000


	//   ....[6]....
        /*00dc*/ 	.word	0x00001fd0
        /*00e0*/ 	.short	0x0015
        /*00e2*/ 	.short	0x0000


	//   ....[7]....
        /*00e4*/ 	.word	0x00002020
        /*00e8*/ 	.short	0x0015
        /*00ea*/ 	.short	0x0000


	//   ....[8]....
        /*00ec*/ 	.word	0x00002170
        /*00f0*/ 	.short	0x0010
        /*00f2*/ 	.short	0x0000


	//   ....[9]....
        /*00f4*/ 	.word	0x000021d0
        /*00f8*/ 	.short	0x0010
        /*00fa*/ 	.short	0x0000


	//   ....[10]....
        /*00fc*/ 	.word	0x000022d0
        /*0100*/ 	.short	0x001f
        /*0102*/ 	.short	0x0000


	//   ....[11]....
        /*0104*/ 	.word	0x00002320
        /*0108*/ 	.short	0x001f
        /*010a*/ 	.short	0x0000


	//   ....[12]....
        /*010c*/ 	.word	0x000023d0
        /*0110*/ 	.short	0x001f
        /*0112*/ 	.short	0x0000


	//   ....[13]....
        /*0114*/ 	.word	0x00002420
        /*0118*/ 	.short	0x001f
        /*011a*/ 	.short	0x0000


	//----- nvinfo : EIATTR_EXIT_INSTR_OFFSETS
	.align		4
.L_293:
        /*011c*/ 	.byte	0x04, 0x1c
        /*011e*/ 	.short	(.L_295 - .L_294)


	//   ....[0]....
.L_294:
        /*0120*/ 	.word	0x00000850


	//   ....[1]....
        /*0124*/ 	.word	0x000025c0


	//----- nvinfo : EIATTR_CRS_STACK_SIZE
	.align		4
.L_295:
        /*0128*/ 	.byte	0x04, 0x1e
        /*012a*/ 	.short	(.L_297 - .L_296)
.L_296:
        /*012c*/ 	.word	0x00000000


	//----- nvinfo : EIATTR_CBANK_PARAM_SIZE
	.align		4
.L_297:
        /*0130*/ 	.byte	0x03, 0x19
        /*0132*/ 	.short	0x0030


	//----- nvinfo : EIATTR_PARAM_CBANK
	.align		4
        /*0134*/ 	.byte	0x04, 0x0a
        /*0136*/ 	.short	(.L_299 - .L_298)
	.align		4
.L_298:
        /*0138*/ 	.word	index@(.nv.constant0._ZN2at6native60_GLOBAL__N__aad4af22_27_AdaptiveAveragePooling3d_cu_866e08f930atomicadaptiveaveragegradinputIN3c104HalfEEEvPT_PKS5_iiiiiil)
        /*013c*/ 	.short	0x0380
        /*013e*/ 	.short	0x0030


	//----- nvinfo : EIATTR_SW_WAR
	.align		4
.L_299:
        /*0140*/ 	.byte	0x04, 0x36
        /*0142*/ 	.short	(.L_301 - .L_300)
.L_300:
        /*0144*/ 	.word	0x00000008
.L_301:


//--------------------- .nv.info._ZN2at6native60_GLOBAL__N__aad4af22_27_AdaptiveAveragePooling3d_cu_866e08f930atomicadaptiveaveragegradinputIfEEvPT_PKS3_iiiiiil --------------------------
	.section	.nv.info._ZN2at6native60_GLOBAL__N__aad4af22_27_AdaptiveAveragePooling3d_cu_866e08f930atomicadaptiveaveragegradinputIfEEvPT_PKS3_iiiiiil,"",@"SHT_CUDA_INFO"
	.sectionflags	@""
	.align	4


	//----- nvinfo : EIATTR_CUDA_API_VERSION
	.align		4
        /*0000*/ 	.byte	0x04, 0x37
        /*0002*/ 	.short	(.L_303 - .L_302)
.L_302:
        /*0004*/ 	.word	0x00000082


	//----- nvinfo : EIATTR_KPARAM_INFO
	.align		4
.L_303:
        /*0008*/ 	.byte	0x04, 0x17
        /*000a*/ 	.short	(.L_305 - .L_304)
.L_304:
        /*000c*/ 	.word	0x00000000
        /*0010*/ 	.short	0x0008
        /*0012*/ 	.short	0x0028
        /*0014*/ 	.byte	0x00, 0xf0, 0x21, 0x00


	//----- nvinfo : EIATTR_KPARAM_INFO
	.align		4
.L_305:
        /*0018*/ 	.byte	0x04, 0x17
        /*001a*/ 	.short	(.L_307 - .L_306)
.L_306:
        /*001c*/ 	.word	0x00000000
        /*0020*/ 	.short	0x0007
        /*0022*/ 	.short	0x0024
        /*0024*/ 	.byte	0x00, 0xf0, 0x11, 0x00


	//----- nvinfo : EIATTR_KPARAM_INFO
	.align		4
.L_307:
        /*0028*/ 	.byte	0x04, 0x17
        /*002a*/ 	.short	(.L_309 - .L_308)
.L_308:
        /*002c*/ 	.word	0x00000000
        /*0030*/ 	.short	0x0006
        /*0032*/ 	.short	0x0020
        /*0034*/ 	.byte	0x00, 0xf0, 0x11, 0x00


	//----- nvinfo : EIATTR_KPARAM_INFO
	.align		4
.L_309:
        /*0038*/ 	.byte	0x04, 0x17
        /*003a*/ 	.short	(.L_311 - .L_310)
.L_310:
        /*003c*/ 	.word	0x00000000
        /*0040*/ 	.short	0x0005
        /*0042*/ 	.short	0x001c
        /*0044*/ 	.byte	0x00, 0xf0, 0x11, 0x00


	//----- nvinfo : EIATTR_KPARAM_INFO
	.align		4
.L_311:
        /*0048*/ 	.byte	0x04, 0x17
        /*004a*/ 	.short	(.L_313 - .L_312)
.L_312:
        /*004c*/ 	.word	0x00000000
        /*0050*/ 	.short	0x0004
        /*0052*/ 	.short	0x0018
        /*0054*/ 	.byte	0x00, 0xf0, 0x11, 0x00


	//----- nvinfo : EIATTR_KPARAM_INFO
	.align		4
.L_313:
        /*0058*/ 	.byte	0x04, 0x17
        /*005a*/ 	.short	(.L_315 - .L_314)
.L_314:
        /*005c*/ 	.word	0x00000000
        /*0060*/ 	.short	0x0003
        /*0062*/ 	.short	0x0014
        /*0064*/ 	.byte	0x00, 0xf0, 0x11, 0x00


	//----- nvinfo : EIATTR_KPARAM_INFO
	.align		4
.L_315:
        /*0068*/ 	.byte	0x04, 0x17
        /*006a*/ 	.short	(.L_317 - .L_316)
.L_316:
        /*006c*/ 	.word	0x00000000
        /*0070*/ 	.short	0x0002
        /*0072*/ 	.short	0x0010
        /*0074*/ 	.byte	0x00, 0xf0, 0x11, 0x00


	//----- nvinfo : EIATTR_KPARAM_INFO
	.align		4
.L_317:
        /*0078*/ 	.byte	0x04, 0x17
        /*007a*/ 	.short	(.L_319 - .L_318)
.L_318:
        /*007c*/ 	.word	0x00000000
        /*0080*/ 	.short	0x0001
        /*0082*/ 	.short	0x0008
        /*0084*/ 	.byte	0x00, 0xf5, 0x21, 0x00


	//----- nvinfo : EIATTR_KPARAM_INFO
	.align		4
.L_319:
        /*0088*/ 	.byte	0x04, 0x17
        /*008a*/ 	.short	(.L_321 - .L_320)
.L_320:
        /*008c*/ 	.word	0x00000000
        /*0090*/ 	.short	0x0000
        /*0092*/ 	.short	0x0000
        /*0094*/ 	.byte	0x00, 0xf5, 0x21, 0x00


	//----- nvinfo : EIATTR_SPARSE_MMA_MASK
	.align		4
.L_321:
        /*0098*/ 	.byte	0x03, 0x50
        /*009a*/ 	.short	0x0000


	//----- nvinfo : EIATTR_MAXREG_COUNT
	.align		4
        /*009c*/ 	.byte	0x03, 0x1b
        /*009e*/ 	.short	0x00ff


	//----- nvinfo : EIATTR_MERCURY_ISA_VERSION
	.align		4
        /*00a0*/ 	.byte	0x03, 0x5f
        /*00a2*/ 	.short	0x0101


	//----- nvinfo : EIATTR_VRC_CTA_INIT_COUNT
	.align		4
        /*00a4*/ 	.byte	0x02, 0x4a
	.zero		1
	.zero		1


	//----- nvinfo : EIATTR_EXIT_INSTR_OFFSETS
	.align		4
        /*00a8*/ 	.byte	0x04, 0x1c
        /*00aa*/ 	.short	(.L_323 - .L_322)


	//   ....[0]....
.L_322:
        /*00ac*/ 	.word	0x00000850


	//   ....[1]....
        /*00b0*/ 	.word	0x00001ee0


	//----- nvinfo : EIATTR_CRS_STACK_SIZE
	.align		4
.L_323:
        /*00b4*/ 	.byte	0x04, 0x1e
        /*00b6*/ 	.short	(.L_325 - .L_324)
.L_324:
        /*00b8*/ 	.word	0x00000000


	//----- nvinfo : EIATTR_CBANK_PARAM_SIZE
	.align		4
.L_325:
        /*00bc*/ 	.byte	0x03, 0x19
        /*00be*/ 	.short	0x0030


	//----- nvinfo : EIATTR_PARAM_CBANK
	.align		4
        /*00c0*/ 	.byte	0x04, 0x0a
        /*00c2*/ 	.short	(.L_327 - .L_326)
	.align		4
.L_326:
        /*00c4*/ 	.word	index@(.nv.constant0._ZN2at6native60_GLOBAL__N__aad4af22_27_AdaptiveAveragePooling3d_cu_866e08f930atomicadaptiveaveragegradinputIfEEvPT_PKS3_iiiiiil)
        /*00c8*/ 	.short	0x0380
        /*00ca*/ 	.short	0x0030


	//----- nvinfo : EIATTR_SW_WAR
	.align		4
.L_327:
        /*00cc*/ 	.byte	0x04, 0x36
        /*00ce*/ 	.short	(.L_329 - .L_328)
.L_328:
        /*00d0*/ 	.word	0x00000008
.L_329:


//--------------------- .nv.info._ZN2at6native60_GLOBAL__N__aad4af22_27_AdaptiveAveragePooling3d_cu_866e08f930atomicadaptiveaveragegradinputIdEEvPT_PKS3_iiiiiil --------------------------
	.section	.nv.info._ZN2at6native60_GLOBAL__N__aad4af22_27_AdaptiveAveragePooling3d_cu_866e08f930atomicadaptiveaveragegradinputIdEEvPT_PKS3_iiiiiil,"",@"SHT_CUDA_INFO"
	.sectionflags	@""
	.align	4


	//----- nvinfo : EIATTR_CUDA_API_VERSION
	.align		4
        /*0000*/ 	.byte	0x04, 0x37
        /*0002*/ 	.short	(.L_331 - .L_330)
.L_330:
        /*0004*/ 	.word	0x00000082


	//----- nvinfo : EIATTR_KPARAM_INFO
	.align		4
.L_331:
        /*0008*/ 	.byte	0x04, 0x17
        /*000a*/ 	.short	(.L_333 - .L_332)
.L_332:
        /*000c*/ 	.word	0x00000000
        /*0010*/ 	.short	0x0008
        /*0012*/ 	.short	0x0028
        /*0014*/ 	.byte	0x00, 0xf0, 0x21, 0x00


	//----- nvinfo : EIATTR_KPARAM_INFO
	.align		4
.L_333:
        /*0018*/ 	.byte	0x04, 0x17
        /*001a*/ 	.short	(.L_335 - .L_334)
.L_334:
        /*001c*/ 	.word	0x00000000
        /*0020*/ 	.short	0x0007
        /*0022*/ 	.short	0x0024
        /*0024*/ 	.byte	0x00, 0xf0, 0x11, 0x00


	//----- nvinfo : EIATTR_KPARAM_INFO
	.align		4
.L_335:
        /*0028*/ 	.byte	0x04, 0x17
        /*002a*/ 	.short	(.L_337 - .L_336)
.L_336:
        /*002c*/ 	.word	0x00000000
        /*0030*/ 	.short	0x0006
        /*0032*/ 	.short	0x0020
        /*0034*/ 	.byte	0x00, 0xf0, 0x11, 0x00


	//----- nvinfo : EIATTR_KPARAM_INFO
	.align		4
.L_337:
        /*0038*/ 	.byte	0x04, 0x17
        /*003a*/ 	.short	(.L_339 - .L_338)
.L_338:
        /*003c*/ 	.word	0x00000000
        /*0040*/ 	.short	0x0005
        /*0042*/ 	.short	0x001c
        /*0044*/ 	.byte	0x00, 0xf0, 0x11, 0x00


	//----- nvinfo : EIATTR_KPARAM_INFO
	.align		4
.L_339:
        /*0048*/ 	.byte	0x04, 0x17
        /*004a*/ 	.short	(.L_341 - .L_340)
.L_340:
        /*004c*/ 	.word	0x00000000
        /*0050*/ 	.short	0x0004
        /*0052*/ 	.short	0x0018
        /*0054*/ 	.byte	0x00, 0xf0, 0x11, 0x00


	//----- nvinfo : EIATTR_KPARAM_INFO
	.align		4
.L_341:
        /*0058*/ 	.byte	0x04, 0x17
        /*005a*/ 	.short	(.L_343 - .L_342)
.L_342:
        /*005c*/ 	.word	0x00000000
        /*0060*/ 	.short	0x0003
        /*0062*/ 	.short	0x0014
        /*0064*/ 	.byte	0x00, 0xf0, 0x11, 0x00


	//----- nvinfo : EIATTR_KPARAM_INFO
	.align		4
.L_343:
        /*0068*/ 	.byte	0x04, 0x17
        /*006a*/ 	.short	(.L_345 - .L_344)
.L_344:
        /*006c*/ 	.word	0x00000000
        /*0070*/ 	.short	0x0002
        /*0072*/ 	.short	0x0010
        /*0074*/ 	.byte	0x00, 0xf0, 0x11, 0x00


	//----- nvinfo : EIATTR_KPARAM_INFO
	.align		4
.L_345:
        /*0078*/ 	.byte	0x04, 0x17
        /*007a*/ 	.short	(.L_347 - .L_346)
.L_346:
        /*007c*/ 	.word	0x00000000
        /*0080*/ 	.short	0x0001
        /*0082*/ 	.short	0x0008
        /*0084*/ 	.byte	0x00, 0xf5, 0x21, 0x00


	//----- nvinfo : EIATTR_KPARAM_INFO
	.align		4
.L_347:
        /*0088*/ 	.byte	0x04, 0x17
        /*008a*/ 	.short	(.L_349 - .L_348)
.L_348:
        /*008c*/ 	.word	0x00000000
        /*0090*/ 	.short	0x0000
        /*0092*/ 	.short	0x0000
        /*0094*/ 	.byte	0x00, 0xf5, 0x21, 0x00


	//----- nvinfo : EIATTR_SPARSE_MMA_MASK
	.align		4
.L_349:
        /*0098*/ 	.byte	0x03, 0x50
        /*009a*/ 	.short	0x0000


	//----- nvinfo : EIATTR_MAXREG_COUNT
	.align		4
        /*009c*/ 	.byte	0x03, 0x1b
        /*009e*/ 	.short	0x00ff


	//----- nvinfo : EIATTR_MERCURY_ISA_VERSION
	.align		4
        /*00a0*/ 	.byte	0x03, 0x5f
        /*00a2*/ 	.short	0x0101


	//----- nvinfo : EIATTR_VRC_CTA_INIT_COUNT
	.align		4
        /*00a4*/ 	.byte	0x02, 0x4a
	.zero		1
	.zero		1


	//----- nvinfo : EIATTR_EXIT_INSTR_OFFSETS
	.align		4
        /*00a8*/ 	.byte	0x04, 0x1c
        /*00aa*/ 	.short	(.L_351 - .L_350)


	//   ....[0]....
.L_350:
        /*00ac*/ 	.word	0x00000800


	//   ....[1]....
        /*00b0*/ 	.word	0x000022b0


	//----- nvinfo : EIATTR_CRS_STACK_SIZE
	.align		4
.L_351:
        /*00b4*/ 	.byte	0x04, 0x1e
        /*00b6*/ 	.short	(.L_353 - .L_352)
.L_352:
        /*00b8*/ 	.word	0x00000000


	//----- nvinfo : EIATTR_CBANK_PARAM_SIZE
	.align		4
.L_353:
        /*00bc*/ 	.byte	0x03, 0x19
        /*00be*/ 	.short	0x0030


	//----- nvinfo : EIATTR_PARAM_CBANK
	.align		4
        /*00c0*/ 	.byte	0x04, 0x0a
        /*00c2*/ 	.short	(.L_355 - .L_354)
	.align		4
.L_354:
        /*00c4*/ 	.word	index@(.nv.constant0._ZN2at6native60_GLOBAL__N__aad4af22_27_AdaptiveAveragePooling3d_cu_866e08f930atomicadaptiveaveragegradinputIdEEvPT_PKS3_iiiiiil)
        /*00c8*/ 	.short	0x0380
        /*00ca*/ 	.short	0x0030


	//----- nvinfo : EIATTR_SW_WAR
	.align		4
.L_355:
        /*00cc*/ 	.byte	0x04, 0x36
        /*00ce*/ 	.short	(.L_357 - .L_356)
.L_356:
        /*00d0*/ 	.word	0x00000008
.L_357:


//--------------------- .nv.info._ZN2at6native60_GLOBAL__N__aad4af22_27_AdaptiveAveragePooling3d_cu_866e08f919adaptiveaveragepoolIN3c108BFloat16EfEEvPKT_PS5_iiiiiilllllll --------------------------
	.section	.nv.info._ZN2at6native60_GLOBAL__N__aad4af22_27_AdaptiveAveragePooling3d_cu_866e08f919adaptiveaveragepoolIN3c108BFloat16EfEEvPKT_PS5_iiiiiilllllll,"",@"SHT_CUDA_INFO"
	.sectionflags	@""
	.align	4


	//----- nvinfo : EIATTR_CUDA_API_VERSION
	.align		4
        /*0000*/ 	.byte	0x04, 0x37
        /*0002*/ 	.short	(.L_359 - .L_358)
.L_358:
        /*0004*/ 	.word	0x00000082


	//----- nvinfo : EIATTR_KPARAM_INFO
	.align		4
.L_359:
        /*0008*/ 	.byte	0x04, 0x17
        /*000a*/ 	.short	(.L_361 - .L_360)
.L_360:
        /*000c*/ 	.word	0x00000000
        /*0010*/ 	.short	0x000e
        /*0012*/ 	.short	0x0058
        /*0014*/ 	.byte	0x00, 0xf0, 0x21, 0x00


	//----- nvinfo : EIATTR_KPARAM_INFO
	.align		4
.L_361:
        /*0018*/ 	.byte	0x04, 0x17
        /*001a*/ 	.short	(.L_363 - .L_362)
.L_362:
        /*001c*/ 	.word	0x00000000
        /*0020*/ 	.short	0x000d
        /*0022*/ 	.short	0x0050
        /*0024*/ 	.byte	0x00, 0xf0, 0x21, 0x00


	//----- nvinfo : EIATTR_KPARAM_INFO
	.align		4
.L_363:
        /*0028*/ 	.byte	0x04, 0x17
        /*002a*/ 	.short	(.L_365 - .L_364)
.L_364:
        /*002c*/ 	.word	0x00000000
        /*0030*/ 	.short	0x000c
        /*0032*/ 	.short	0x0048
        /*0034*/ 	.byte	0x00, 0xf0, 0x21, 0x00


	//----- nvinfo : EIATTR_KPARAM_INFO
	.align		4
.L_365:
        /*0038*/ 	.byte	0x04, 0x17
        /*003a*/ 	.short	(.L_367 - .L_366)
.L_366:
        /*003c*/ 	.word	0x00000000
        /*0040*/ 	.short	0x000b
        /*0042*/ 	.short	0x0040
        /*0044*/ 	.byte	0x00, 0xf0, 0x21, 0x00


	//----- nvinfo : EIATTR_KPARAM_INFO
	.align		4
.L_367:
        /*0048*/ 	.byte	0x04, 0x17
        /*004a*/ 	.short	(.L_369 - .L_368)
.L_368:
        /*004c*/ 	.word	0x00000000
        /*0050*/ 	.short	0x000a
        /*0052*/ 	.short	0x0038
        /*0054*/ 	.byte	0x00, 0xf0, 0x21, 0x00


	//----- nvinfo : EIATTR_KPARAM_INFO
	.align		4
.L_369:
        /*0058*/ 	.byte	0x04, 0x17
        /*005a*/ 	.short	(.L_371 - .L_370)
.L_370:
        /*005c*/ 	.word	0x00000000
        /*0060*/ 	.short	0x0009
        /*0062*/ 	.short	0x0030
        /*0064*/ 	.byte	0x00, 0xf0, 0x21, 0x00


	//----- nvinfo : EIATTR_KPARAM_INFO
	.align		4
.L_371:
        /*0068*/ 	.byte	0x04, 0x17
        /*006a*/ 	.short	(.L_373 - .L_372)
.L_372:
        /*006c*/ 	.word	0x00000000
        /*0070*/ 	.short	0x0008
        /*0072*/ 	.short	0x0028
        /*0074*/ 	.byte	0x00, 0xf0, 0x21, 0x00


	//----- nvinfo : EIATTR_KPARAM_INFO
	.align		4
.L_373:
        /*0078*/ 	.byte	0x04, 0x17
        /*007a*/ 	.short	(.L_375 - .L_374)
.L_374:
        /*007c*/ 	.word	0x00000000
        /*0080*/ 	.short	0x0007
        /*0082*/ 	.short	0x0024
        /*0084*/ 	.byte	0x00, 0xf0, 0x11, 0x00


	//----- nvinfo : EIATTR_KPARAM_INFO
	.align		4
.L_375:
        /*0088*/ 	.byte	0x04, 0x17
        /*008a*/ 	.short	(.L_377 - .L_376)
.L_376:
        /*008c*/ 	.word	0x00000000
        /*0090*/ 	.short	0x0006
        /*0092*/ 	.short	0x0020
        /*0094*/ 	.byte	0x00, 0xf0, 0x11, 0x00


	//----- nvinfo : EIATTR_KPARAM_INFO
	.align		4
.L_377:
        /*0098*/ 	.byte	0x04, 0x17
        /*009a*/ 	.short	(.L_379 - .L_378)
.L_378:
        /*009c*/ 	.word	0x00000000
        /*00a0*/ 	.short	0x0005
        /*00a2*/ 	.short	0x001c
        /*00a4*/ 	.byte	0x00, 0xf0, 0x11, 0x00


	//----- nvinfo : EIATTR_KPARAM_INFO
	.align		4
.L_379:
        /*00a8*/ 	.byte	0x04, 0x17
        /*00aa*/ 	.short	(.L_381 - .L_380)
.L_380:
        /*00ac*/ 	.word	0x00000000
        /*00b0*/ 	.short	0x0004
        /*00b2*/ 	.short	0x0018
        /*00b4*/ 	.byte	0x00, 0xf0, 0x11, 0x00


	//----- nvinfo : EIATTR_KPARAM_INFO
	.align		4
.L_381:
        /*00b8*/ 	.byte	0x04, 0x17
        /*00ba*/ 	.short	(.L_383 - .L_382)
.L_382:
        /*00bc*/ 	.word	0x00000000
        /*00c0*/ 	.short	0x0003
        /*00c2*/ 	.short	0x0014
        /*00c4*/ 	.byte	0x00, 0xf0, 0x11, 0x00


	//----- nvinfo : EIATTR_KPARAM_INFO
	.align		4
.L_383:
        /*00c8*/ 	.byte	0x04, 0x17
        /*00ca*/ 	.short	(.L_385 - .L_384)
.L_384:
        /*00cc*/ 	.word	0x00000000
        /*00d0*/ 	.short	0x0002
        /*00d2*/ 	.short	0x0010
        /*00d4*/ 	.byte	0x00, 0xf0, 0x11, 0x00


	//----- nvinfo : EIATTR_KPARAM_INFO
	.align		4
.L_385:
        /*00d8*/ 	.byte	0x04, 0x17
        /*00da*/ 	.short	(.L_387 - .L_386)
.L_386:
        /*00dc*/ 	.word	0x00000000
        /*00e0*/ 	.short	0x0001
        /*00e2*/ 	.short	0x0008
        /*00e4*/ 	.byte	0x00, 0xf5, 0x21, 0x00


	//----- nvinfo : EIATTR_KPARAM_INFO
	.align		4
.L_387:
        /*00e8*/ 	.byte	0x04, 0x17
        /*00ea*/ 	.short	(.L_389 - .L_388)
.L_388:
        /*00ec*/ 	.word	0x00000000
        /*00f0*/ 	.short	0x0000
        /*00f2*/ 	.short	0x0000
        /*00f4*/ 	.byte	0x00, 0xf5, 0x21, 0x00


	//----- nvinfo : EIATTR_SPARSE_MMA_MASK
	.align		4
.L_389:
        /*00f8*/ 	.byte	0x03, 0x50
        /*00fa*/ 	.short	0x0000


	//----- nvinfo : EIATTR_MAXREG_COUNT
	.align		4
        /*00fc*/ 	.byte	0x03, 0x1b
        /*00fe*/ 	.short	0x00ff


	//----- nvinfo : EIATTR_MERCURY_ISA_VERSION
	.align		4
        /*0100*/ 	.byte	0x03, 0x5f
        /*0102*/ 	.short	0x0101


	//----- nvinfo : EIATTR_VRC_CTA_INIT_COUNT
	.align		4
        /*0104*/ 	.byte	0x02, 0x4a
	.zero		1
	.zero		1


	//----- nvinfo : EIATTR_EXIT_INSTR_OFFSETS
	.align		4
        /*0108*/ 	.byte	0x04, 0x1c
        /*010a*/ 	.short	(.L_391 - .L_390)


	//   ....[0]....
.L_390:
        /*010c*/ 	.word	0x00000aa0


	//   ....[1]....
        /*0110*/ 	.word	0x00003a60


	//----- nvinfo : EIATTR_CRS_STACK_SIZE
	.align		4
.L_391:
        /*0114*/ 	.byte	0x04, 0x1e
        /*0116*/ 	.short	(.L_393 - .L_392)
.L_392:
        /*0118*/ 	.word	0x00000000


	//----- nvinfo : EIATTR_CBANK_PARAM_SIZE
	.align		4
.L_393:
        /*011c*/ 	.byte	0x03, 0x19
        /*011e*/ 	.short	0x0060


	//----- nvinfo : EIATTR_PARAM_CBANK
	.align		4
        /*0120*/ 	.byte	0x04, 0x0a
        /*0122*/ 	.short	(.L_395 - .L_394)
	.align		4
.L_394:
        /*0124*/ 	.word	index@(.nv.constant0._ZN2at6native60_GLOBAL__N__aad4af22_27_AdaptiveAveragePooling3d_cu_866e08f919adaptiveaveragepoolIN3c108BFloat16EfEEvPKT_PS5_iiiiiilllllll)
        /*0128*/ 	.short	0x0380
        /*012a*/ 	.short	0x0060


	//----- nvinfo : EIATTR_SW_WAR
	.align		4
.L_395:
        /*012c*/ 	.byte	0x04, 0x36
        /*012e*/ 	.short	(.L_397 - .L_396)
.L_396:
        /*0130*/ 	.word	0x00000008
.L_397:


//--------------------- .nv.info._ZN2at6native60_GLOBAL__N__aad4af22_27_AdaptiveAveragePooling3d_cu_866e08f919adaptiveaveragepoolIN3c104HalfEfEEvPKT_PS5_iiiiiilllllll --------------------------
	.section	.nv.info._ZN2at6native60_GLOBAL__N__aad4af22_27_AdaptiveAveragePooling3d_cu_866e08f919adaptiveaveragepoolIN3c104HalfEfEEvPKT_PS5_iiiiiilllllll,"",@"SHT_CUDA_INFO"
	.sectionflags	@""
	.align	4


	//----- nvinfo : EIATTR_CUDA_API_VERSION
	.align		4
        /*0000*/ 	.byte	0x04, 0x37
        /*0002*/ 	.short	(.L_399 - .L_398)
.L_398:
        /*0004*/ 	.word	0x00000082


	//----- nvinfo : EIATTR_KPARAM_INFO
	.align		4
.L_399:
        /*0008*/ 	.byte	0x04, 0x17
        /*000a*/ 	.short	(.L_401 - .L_400)
.L_400:
        /*000c*/ 	.word	0x00000000
        /*0010*/ 	.short	0x000e
        /*0012*/ 	.short	0x0058
        /*0014*/ 	.byte	0x00, 0xf0, 0x21, 0x00


	//----- nvinfo : EIATTR_KPARAM_INFO
	.align		4
.L_401:
        /*0018*/ 	.byte	0x04, 0x17
        /*001a*/ 	.short	(.L_403 - .L_402)
.L_402:
        /*001c*/ 	.word	0x00000000
        /*0020*/ 	.short	0x000d
        /*0022*/ 	.short	0x0050
        /*0024*/ 	.byte	0x00, 0xf0, 0x21, 0x00


	//----- nvinfo : EIATTR_KPARAM_INFO
	.align		4
.L_403:
        /*0028*/ 	.byte	0x04, 0x17
        /*002a*/ 	.short	(.L_405 - .L_404)
.L_404:
        /*002c*/ 	.word	0x00000000
        /*0030*/ 	.short	0x000c
        /*0032*/ 	.short	0x0048
        /*0034*/ 	.byte	0x00, 0xf0, 0x21, 0x00


	//----- nvinfo : EIATTR_KPARAM_INFO
	.align		4
.L_405:
        /*0038*/ 	.byte	0x04, 0x17
        /*003a*/ 	.short	(.L_407 - .L_406)
.L_406:
        /*003c*/ 	.word	0x00000000
        /*0040*/ 	.short	0x000b
        /*0042*/ 	.short	0x0040
        /*0044*/ 	.byte	0x00, 0xf0, 0x21, 0x00


	//----- nvinfo : EIATTR_KPARAM_INFO
	.align		4
.L_407:
        /*0048*/ 	.byte	0x04, 0x17
        /*004a*/ 	.short	(.L_409 - .L_408)
.L_408:
        /*004c*/ 	.word	0x00000000
        /*0050*/ 	.short	0x000a
        /*0052*/ 	.short	0x0038
        /*0054*/ 	.byte	0x00, 0xf0, 0x21, 0x00


	//----- nvinfo : EIATTR_KPARAM_INFO
	.align		4
.L_409:
        /*0058*/ 	.byte	0x04, 0x17
        /*005a*/ 	.short	(.L_411 - .L_410)
.L_410:
        /*005c*/ 	.word	0x00000000
        /*0060*/ 	.short	0x0009
        /*0062*/ 	.short	0x0030
        /*0064*/ 	.byte	0x00, 0xf0, 0x21, 0x00


	//----- nvinfo : EIATTR_KPARAM_INFO
	.align		4
.L_411:
        /*0068*/ 	.byte	0x04, 0x17
        /*006a*/ 	.short	(.L_413 - .L_412)
.L_412:
        /*006c*/ 	.word	0x00000000
        /*0070*/ 	.short	0x0008
        /*0072*/ 	.short	0x0028
        /*0074*/ 	.byte	0x00, 0xf0, 0x21, 0x00


	//----- nvinfo : EIATTR_KPARAM_INFO
	.align		4
.L_413:
        /*0078*/ 	.byte	0x04, 0x17
        /*007a*/ 	.short	(.L_415 - .L_414)
.L_414:
        /*007c*/ 	.word	0x00000000
        /*0080*/ 	.short	0x0007
        /*0082*/ 	.short	0x0024
        /*0084*/ 	.byte	0x00, 0xf0, 0x11, 0x00


	//----- nvinfo : EIATTR_KPARAM_INFO
	.align		4
.L_415:
        /*0088*/ 	.byte	0x04, 0x17
        /*008a*/ 	.short	(.L_417 - .L_416)
.L_416:
        /*008c*/ 	.word	0x00000000
        /*0090*/ 	.short	0x0006
        /*0092*/ 	.short	0x0020
        /*0094*/ 	.byte	0x00, 0xf0, 0x11, 0x00


	//----- nvinfo : EIATTR_KPARAM_INFO
	.align		4
.L_417:
        /*0098*/ 	.byte	0x04, 0x17
        /*009a*/ 	.short	(.L_419 - .L_418)
.L_418:
        /*009c*/ 	.word	0x00000000
        /*00a0*/ 	.short	0x0005
        /*00a2*/ 	.short	0x001c
        /*00a4*/ 	.byte	0x00, 0xf0, 0x11, 0x00


	//----- nvinfo : EIATTR_KPARAM_INFO
	.align		4
.L_419:
        /*00a8*/ 	.byte	0x04, 0x17
        /*00aa*/ 	.short	(.L_421 - .L_420)
.L_420:
        /*00ac*/ 	.word	0x00000000
        /*00b0*/ 	.short	0x0004
        /*00b2*/ 	.short	0x0018
        /*00b4*/ 	.byte	0x00, 0xf0, 0x11, 0x00


	//----- nvinfo : EIATTR_KPARAM_INFO
	.align		4
.L_421:
        /*00b8*/ 	.byte	0x04, 0x17
        /*00ba*/ 	.short	(.L_423 - .L_422)
.L_422:
        /*00bc*/ 	.word	0x00000000
        /*00c0*/ 	.short	0x0003
        /*00c2*/ 	.short	0x0014
        /*00c4*/ 	.byte	0x00, 0xf0, 0x11, 0x00


	//----- nvinfo : EIATTR_KPARAM_INFO
	.align		4
.L_423:
        /*00c8*/ 	.byte	0x04, 0x17
        /*00ca*/ 	.short	(.L_425 - .L_424)
.L_424:
        /*00cc*/ 	.word	0x00000000
        /*00d0*/ 	.short	0x0002
        /*00d2*/ 	.short	0x0010
        /*00d4*/ 	.byte	0x00, 0xf0, 0x11, 0x00


	//----- nvinfo : EIATTR_KPARAM_INFO
	.align		4
.L_425:
        /*00d8*/ 	.byte	0x04, 0x17
        /*00da*/ 	.short	(.L_427 - .L_426)
.L_426:
        /*00dc*/ 	.word	0x00000000
        /*00e0*/ 	.short	0x0001
        /*00e2*/ 	.short	0x0008
        /*00e4*/ 	.byte	0x00, 0xf5, 0x21, 0x00


	//----- nvinfo : EIATTR_KPARAM_INFO
	.align		4
.L_427:
        /*00e8*/ 	.byte	0x04, 0x17
        /*00ea*/ 	.short	(.L_429 - .L_428)
.L_428:
        /*00ec*/ 	.word	0x00000000
        /*00f0*/ 	.short	0x0000
        /*00f2*/ 	.short	0x0000
        /*00f4*/ 	.byte	0x00, 0xf5, 0x21, 0x00


	//----- nvinfo : EIATTR_SPARSE_MMA_MASK
	.align		4
.L_429:
        /*00f8*/ 	.byte	0x03, 0x50
        /*00fa*/ 	.short	0x0000


	//----- nvinfo : EIATTR_MAXREG_COUNT
	.align		4
        /*00fc*/ 	.byte	0x03, 0x1b
        /*00fe*/ 	.short	0x00ff


	//----- nvinfo : EIATTR_MERCURY_ISA_VERSION
	.align		4
        /*0100*/ 	.byte	0x03, 0x5f
        /*0102*/ 	.short	0x0101


	//----- nvinfo : EIATTR_VRC_CTA_INIT_COUNT
	.align		4
        /*0104*/ 	.byte	0x02, 0x4a
	.zero		1
	.zero		1


	//----- nvinfo : EIATTR_EXIT_INSTR_OFFSETS
	.align		4
        /*0108*/ 	.byte	0x04, 0x1c
        /*010a*/ 	.short	(.L_431 - .L_430)


	//   ....[0]....
.L_430:
        /*010c*/ 	.word	0x00000aa0


	//   ....[1]....
        /*0110*/ 	.word	0x00003a60


	//----- nvinfo : EIATTR_CRS_STACK_SIZE
	.align		4
.L_431:
        /*0114*/ 	.byte	0x04, 0x1e
        /*0116*/ 	.short	(.L_433 - .L_432)
.L_432:
        /*0118*/ 	.word	0x00000000


	//----- nvinfo : EIATTR_CBANK_PARAM_SIZE
	.align		4
.L_433:
        /*011c*/ 	.byte	0x03, 0x19
        /*011e*/ 	.short	0x0060


	//----- nvinfo : EIATTR_PARAM_CBANK
	.align		4
        /*0120*/ 	.byte	0x04, 0x0a
        /*0122*/ 	.short	(.L_435 - .L_434)
	.align		4
.L_434:
        /*0124*/ 	.word	index@(.nv.constant0._ZN2at6native60_GLOBAL__N__aad4af22_27_AdaptiveAveragePooling3d_cu_866e08f919adaptiveaveragepoolIN3c104HalfEfEEvPKT_PS5_iiiiiilllllll)
        /*0128*/ 	.short	0x0380
        /*012a*/ 	.short	0x0060


	//----- nvinfo : EIATTR_SW_WAR
	.align		4
.L_435:
        /*012c*/ 	.byte	0x04, 0x36
        /*012e*/ 	.short	(.L_437 - .L_436)
.L_436:
        /*0130*/ 	.word	0x00000008
.L_437:


//--------------------- .nv.info._ZN2at6native60_GLOBAL__N__aad4af22_27_AdaptiveAveragePooling3d_cu_866e08f919adaptiveaveragepoolIffEEvPKT_PS3_iiiiiilllllll --------------------------
	.section	.nv.info._ZN2at6native60_GLOBAL__N__aad4af22_27_AdaptiveAveragePooling3d_cu_866e08f919adaptiveaveragepoolIffEEvPKT_PS3_iiiiiilllllll,"",@"SHT_CUDA_INFO"
	.sectionflags	@""
	.align	4


	//----- nvinfo : EIATTR_CUDA_API_VERSION
	.align		4
        /*0000*/ 	.byte	0x04, 0x37
        /*0002*/ 	.short	(.L_439 - .L_438)
.L_438:
        /*0004*/ 	.word	0x00000082


	//----- nvinfo : EIATTR_KPARAM_INFO
	.align		4
.L_439:
        /*0008*/ 	.byte	0x04, 0x17
        /*000a*/ 	.short	(.L_441 - .L_440)
.L_440:
        /*000c*/ 	.word	0x00000000
        /*0010*/ 	.short	0x000e
        /*0012*/ 	.short	0x0058
        /*0014*/ 	.byte	0x00, 0xf0, 0x21, 0x00


	//----- nvinfo : EIATTR_KPARAM_INFO
	.align		4
.L_441:
        /*0018*/ 	.byte	0x04, 0x17
        /*001a*/ 	.short	(.L_443 - .L_442)
.L_442:
        /*001c*/ 	.word	0x00000000
        /*0020*/ 	.short	0x000d
        /*0022*/ 	.short	0x0050
        /*0024*/ 	.byte	0x00, 0xf0, 0x21, 0x00


	//----- nvinfo : EIATTR_KPARAM_INFO
	.align		4
.L_443:
        /*0028*/ 	.byte	0x04, 0x17
        /*002a*/ 	.short	(.L_445 - .L_444)
.L_444:
        /*002c*/ 	.word	0x00000000
        /*0030*/ 	.short	0x000c
        /*0032*/ 	.short	0x0048
        /*0034*/ 	.byte	0x00, 0xf0, 0x21, 0x00


	//----- nvinfo : EIATTR_KPARAM_INFO
	.align		4
.L_445:
        /*0038*/ 	.byte	0x04, 0x17
        /*003a*/ 	.short	(.L_447 - .L_446)
.L_446:
        /*003c*/ 	.word	0x00000000
        /*0040*/ 	.short	0x000b
        /*0042*/ 	.short	0x0040
        /*0044*/ 	.byte	0x00, 0xf0, 0x21, 0x00


	//----- nvinfo : EIATTR_KPARAM_INFO
	.align		4
.L_447:
        /*0048*/ 	.byte	0x04, 0x17
        /*004a*/ 	.short	(.L_449 - .L_448)
.L_448:
        /*004c*/ 	.word	0x00000000
        /*0050*/ 	.short	0x000a
        /*0052*/ 	.short	0x0038
        /*0054*/ 	.byte	0x00, 0xf0, 0x21, 0x00


	//----- nvinfo : EIATTR_KPARAM_INFO
	.align		4
.L_449:
        /*0058*/ 	.byte	0x04, 0x17
        /*005a*/ 	.short	(.L_451 - .L_450)
.L_450:
        /*005c*/ 	.word	0x00000000
        /*0060*/ 	.short	0x0009
        /*0062*/ 	.short	0x0030
        /*0064*/ 	.byte	0x00, 0xf0, 0x21, 0x00


	//----- nvinfo : EIATTR_KPARAM_INFO
	.align		4
.L_451:
        /*0068*/ 	.byte	0x04, 0x17
        /*006a*/ 	.short	(.L_453 - .L_452)
.L_452:
        /*006c*/ 	.word	0x00000000
        /*0070*/ 	.short	0x0008
        /*0072*/ 	.short	0x0028
        /*0074*/ 	.byte	0x00, 0xf0, 0x21, 0x00


	//----- nvinfo : EIATTR_KPARAM_INFO
	.align		4
.L_453:
        /*0078*/ 	.byte	0x04, 0x17
        /*007a*/ 	.short	(.L_455 - .L_454)
.L_454:
        /*007c*/ 	.word	0x00000000
        /*0080*/ 	.short	0x0007
        /*0082*/ 	.short	0x0024
        /*0084*/ 	.byte	0x00, 0xf0, 0x11, 0x00


	//----- nvinfo : EIATTR_KPARAM_INFO
	.align		4
.L_455:
        /*0088*/ 	.byte	0x04, 0x17
        /*008a*/ 	.short	(.L_457 - .L_456)
.L_456:
        /*008c*/ 	.word	0x00000000
        /*0090*/ 	.short	0x0006
        /*0092*/ 	.short	0x0020
        /*0094*/ 	.byte	0x00, 0xf0, 0x11, 0x00


	//----- nvinfo : EIATTR_KPARAM_INFO
	.align		4
.L_457:
        /*0098*/ 	.byte	0x04, 0x17
        /*009a*/ 	.short	(.L_459 - .L_458)
.L_458:
        /*009c*/ 	.word	0x00000000
        /*00a0*/ 	.short	0x0005
        /*00a2*/ 	.short	0x001c
        /*00a4*/ 	.byte	0x00, 0xf0, 0x11, 0x00


	//----- nvinfo : EIATTR_KPARAM_INFO
	.align		4
.L_459:
        /*00a8*/ 	.byte	0x04, 0x17
        /*00aa*/ 	.short	(.L_461 - .L_460)
.L_460:
        /*00ac*/ 	.word	0x00000000
        /*00b0*/ 	.short	0x0004
        /*00b2*/ 	.short	0x0018
        /*00b4*/ 	.byte	0x00, 0xf0, 0x11, 0x00


	//----- nvinfo : EIATTR_KPARAM_INFO
	.align		4
.L_461:
        /*00b8*/ 	.byte	0x04, 0x17
        /*00ba*/ 	.short	(.L_463 - .L_462)
.L_462:
        /*00bc*/ 	.word	0x00000000
        /*00c0*/ 	.short	0x0003
        /*00c2*/ 	.short	0x0014
        /*00c4*/ 	.byte	0x00, 0xf0, 0x11, 0x00


	//----- nvinfo : EIATTR_KPARAM_INFO
	.align		4
.L_463:
        /*00c8*/ 	.byte	0x04, 0x17
        /*00ca*/ 	.short	(.L_465 - .L_464)
.L_464:
        /*00cc*/ 	.word	0x00000000
        /*00d0*/ 	.short	0x0002
        /*00d2*/ 	.short	0x0010
        /*00d4*/ 	.byte	0x00, 0xf0, 0x11, 0x00


	//----- nvinfo : EIATTR_KPARAM_INFO
	.align		4
.L_465:
        /*00d8*/ 	.byte	0x04, 0x17
        /*00da*/ 	.short	(.L_467 - .L_466)
.L_466:
        /*00dc*/ 	.word	0x00000000
        /*00e0*/ 	.short	0x0001
        /*00e2*/ 	.short	0x0008
        /*00e4*/ 	.byte	0x00, 0xf5, 0x21, 0x00


	//----- nvinfo : EIATTR_KPARAM_INFO
	.align		4
.L_467:
        /*00e8*/ 	.byte	0x04, 0x17
        /*00ea*/ 	.short	(.L_469 - .L_468)
.L_468:
        /*00ec*/ 	.word	0x00000000
        /*00f0*/ 	.short	0x0000
        /*00f2*/ 	.short	0x0000
        /*00f4*/ 	.byte	0x00, 0xf5, 0x21, 0x00


	//----- nvinfo : EIATTR_SPARSE_MMA_MASK
	.align		4
.L_469:
        /*00f8*/ 	.byte	0x03, 0x50
        /*00fa*/ 	.short	0x0000


	//----- nvinfo : EIATTR_MAXREG_COUNT
	.align		4
        /*00fc*/ 	.byte	0x03, 0x1b
        /*00fe*/ 	.short	0x00ff


	//----- nvinfo : EIATTR_MERCURY_ISA_VERSION
	.align		4
        /*0100*/ 	.byte	0x03, 0x5f
        /*0102*/ 	.short	0x0101


	//----- nvinfo : EIATTR_VRC_CTA_INIT_COUNT
	.align		4
        /*0104*/ 	.byte	0x02, 0x4a
	.zero		1
	.zero		1


	//----- nvinfo : EIATTR_EXIT_INSTR_OFFSETS
	.align		4
        /*0108*/ 	.byte	0x04, 0x1c
        /*010a*/ 	.short	(.L_471 - .L_470)


	//   ....[0]....
.L_470:
        /*010c*/ 	.word	0x00000aa0


	//   ....[1]....
        /*0110*/ 	.word	0x00003860


	//----- nvinfo : EIATTR_CRS_STACK_SIZE
	.align		4
.L_471:
        /*0114*/ 	.byte	0x04, 0x1e
        /*0116*/ 	.short	(.L_473 - .L_472)
.L_472:
        /*0118*/ 	.word	0x00000000


	//----- nvinfo : EIATTR_CBANK_PARAM_SIZE
	.align		4
.L_473:
        /*011c*/ 	.byte	0x03, 0x19
        /*011e*/ 	.short	0x0060


	//----- nvinfo : EIATTR_PARAM_CBANK
	.align		4
        /*0120*/ 	.byte	0x04, 0x0a
        /*0122*/ 	.short	(.L_475 - .L_474)
	.align		4
.L_474:
        /*0124*/ 	.word	index@(.nv.constant0._ZN2at6native60_GLOBAL__N__aad4af22_27_AdaptiveAveragePooling3d_cu_866e08f919adaptiveaveragepoolIffEEvPKT_PS3_iiiiiilllllll)
        /*0128*/ 	.short	0x0380
        /*012a*/ 	.short	0x0060


	//----- nvinfo : EIATTR_SW_WAR
	.align		4
.L_475:
        /*012c*/ 	.byte	0x04, 0x36
        /*012e*/ 	.short	(.L_477 - .L_476)
.L_476:
        /*0130*/ 	.word	0x00000008
.L_477:


//--------------------- .nv.info._ZN2at6native60_GLOBAL__N__aad4af22_27_AdaptiveAveragePooling3d_cu_866e08f919adaptiveaveragepoolIddEEvPKT_PS3_iiiiiilllllll --------------------------
	.section	.nv.info._ZN2at6native60_GLOBAL__N__aad4af22_27_AdaptiveAveragePooling3d_cu_866e08f919adaptiveaveragepoolIddEEvPKT_PS3_iiiiiilllllll,"",@"SHT_CUDA_INFO"
	.sectionflags	@""
	.align	4


	//----- nvinfo : EIATTR_CUDA_API_VERSION
	.align		4
        /*0000*/ 	.byte	0x04, 0x37
        /*0002*/ 	.short	(.L_479 - .L_478)
.L_478:
        /*0004*/ 	.word	0x00000082


	//----- nvinfo : EIATTR_KPARAM_INFO
	.align		4
.L_479:
        /*0008*/ 	.byte	0x04, 0x17
        /*000a*/ 	.short	(.L_481 - .L_480)
.L_480:
        /*000c*/ 	.word	0x00000000
        /*0010*/ 	.short	0x000e
        /*0012*/ 	.short	0x0058
        /*0014*/ 	.byte	0x00, 0xf0, 0x21, 0x00


	//----- nvinfo : EIATTR_KPARAM_INFO
	.align		4
.L_481:
        /*0018*/ 	.byte	0x04, 0x17
        /*001a*/ 	.short	(.L_483 - .L_482)
.L_482:
        /*001c*/ 	.word	0x00000000
        /*0020*/ 	.short	0x000d
        /*0022*/ 	.short	0x0050
        /*0024*/ 	.byte	0x00, 0xf0, 0x21, 0x00


	//----- nvinfo : EIATTR_KPARAM_INFO
	.align		4
.L_483:
        /*0028*/ 	.byte	0x04, 0x17
        /*002a*/ 	.short	(.L_485 - .L_484)
.L_484:
        /*002c*/ 	.word	0x00000000
        /*0030*/ 	.short	0x000c
        /*0032*/ 	.short	0x0048
        /*0034*/ 	.byte	0x00, 0xf0, 0x21, 0x00


	//----- nvinfo : EIATTR_KPARAM_INFO
	.align		4
.L_485:
        /*0038*/ 	.byte	0x04, 0x17
        /*003a*/ 	.short	(.L_487 - .L_486)
.L_486:
        /*003c*/ 	.word	0x00000000
        /*0040*/ 	.short	0x000b
        /*0042*/ 	.short	0x0040
        /*0044*/ 	.byte	0x00, 0xf0, 0x21, 0x00


	//----- nvinfo : EIATTR_KPARAM_INFO
	.align		4
.L_487:
        /*0048*/ 	.byte	0x04, 0x17
        /*004a*/ 	.short	(.L_489 - .L_488)
.L_488:
        /*004c*/ 	.word	0x00000000
        /*0050*/ 	.short	0x000a
        /*0052*/ 	.short	0x0038
        /*0054*/ 	.byte	0x00, 0xf0, 0x21, 0x00


	//----- nvinfo : EIATTR_KPARAM_INFO
	.align		4
.L_489:
        /*0058*/ 	.byte	0x04, 0x17
        /*005a*/ 	.short	(.L_491 - .L_490)
.L_490:
        /*005c*/ 	.word	0x00000000
        /*0060*/ 	.short	0x0009
        /*0062*/ 	.short	0x0030
        /*0064*/ 	.byte	0x00, 0xf0, 0x21, 0x00


	//----- nvinfo : EIATTR_KPARAM_INFO
	.align		4
.L_491:
        /*0068*/ 	.byte	0x04, 0x17
        /*006a*/ 	.short	(.L_493 - .L_492)
.L_492:
        /*006c*/ 	.word	0x00000000
        /*0070*/ 	.short	0x0008
        /*0072*/ 	.short	0x0028
        /*0074*/ 	.byte	0x00, 0xf0, 0x21, 0x00


	//----- nvinfo : EIATTR_KPARAM_INFO
	.align		4
.L_493:
        /*0078*/ 	.byte	0x04, 0x17
        /*007a*/ 	.short	(.L_495 - .L_494)
.L_494:
        /*007c*/ 	.word	0x00000000
        /*0080*/ 	.short	0x0007
        /*0082*/ 	.short	0x0024
        /*0084*/ 	.byte	0x00, 0xf0, 0x11, 0x00


	//----- nvinfo : EIATTR_KPARAM_INFO
	.align		4
.L_495:
        /*0088*/ 	.byte	0x04, 0x17
        /*008a*/ 	.short	(.L_497 - .L_496)
.L_496:
        /*008c*/ 	.word	0x00000000
        /*0090*/ 	.short	0x0006
        /*0092*/ 	.short	0x0020
        /*0094*/ 	.byte	0x00, 0xf0, 0x11, 0x00


	//----- nvinfo : EIATTR_KPARAM_INFO
	.align		4
.L_497:
        /*0098*/ 	.byte	0x04, 0x17
        /*009a*/ 	.short	(.L_499 - .L_498)
.L_498:
        /*009c*/ 	.word	0x00000000
        /*00a0*/ 	.short	0x0005
        /*00a2*/ 	.short	0x001c
        /*00a4*/ 	.byte	0x00, 0xf0, 0x11, 0x00


	//----- nvinfo : EIATTR_KPARAM_INFO
	.align		4
.L_499:
        /*00a8*/ 	.byte	0x04, 0x17
        /*00aa*/ 	.short	(.L_501 - .L_500)
.L_500:
        /*00ac*/ 	.word	0x00000000
        /*00b0*/ 	.short	0x0004
        /*00b2*/ 	.short	0x0018
        /*00b4*/ 	.byte	0x00, 0xf0, 0x11, 0x00


	//----- nvinfo : EIATTR_KPARAM_INFO
	.align		4
.L_501:
        /*00b8*/ 	.byte	0x04, 0x17
        /*00ba*/ 	.short	(.L_503 - .L_502)
.L_502:
        /*00bc*/ 	.word	0x00000000
        /*00c0*/ 	.short	0x0003
        /*00c2*/ 	.short	0x0014
        /*00c4*/ 	.byte	0x00, 0xf0, 0x11, 0x00


	//----- nvinfo : EIATTR_KPARAM_INFO
	.align		4
.L_503:
        /*00c8*/ 	.byte	0x04, 0x17
        /*00ca*/ 	.short	(.L_505 - .L_504)
.L_504:
        /*00cc*/ 	.word	0x00000000
        /*00d0*/ 	.short	0x0002
        /*00d2*/ 	.short	0x0010
        /*00d4*/ 	.byte	0x00, 0xf0, 0x11, 0x00


	//----- nvinfo : EIATTR_KPARAM_INFO
	.align		4
.L_505:
        /*00d8*/ 	.byte	0x04, 0x17
        /*00da*/ 	.short	(.L_507 - .L_506)
.L_506:
        /*00dc*/ 	.word	0x00000000
        /*00e0*/ 	.short	0x0001
        /*00e2*/ 	.short	0x0008
        /*00e4*/ 	.byte	0x00, 0xf5, 0x21, 0x00


	//----- nvinfo : EIATTR_KPARAM_INFO
	.align		4
.L_507:
        /*00e8*/ 	.byte	0x04, 0x17
        /*00ea*/ 	.short	(.L_509 - .L_508)
.L_508:
        /*00ec*/ 	.word	0x00000000
        /*00f0*/ 	.short	0x0000
        /*00f2*/ 	.short	0x0000
        /*00f4*/ 	.byte	0x00, 0xf5, 0x21, 0x00


	//----- nvinfo : EIATTR_SPARSE_MMA_MASK
	.align		4
.L_509:
        /*00f8*/ 	.byte	0x03, 0x50
        /*00fa*/ 	.short	0x0000


	//----- nvinfo : EIATTR_MAXREG_COUNT
	.align		4
        /*00fc*/ 	.byte	0x03, 0x1b
        /*00fe*/ 	.short	0x00ff


	//----- nvinfo : EIATTR_MERCURY_ISA_VERSION
	.align		4
        /*0100*/ 	.byte	0x03, 0x5f
        /*0102*/ 	.short	0x0101


	//----- nvinfo : EIATTR_VRC_CTA_INIT_COUNT
	.align		4
        /*0104*/ 	.byte	0x02, 0x4a
	.zero		1
	.zero		1


	//----- nvinfo : EIATTR_EXIT_INSTR_OFFSETS
	.align		4
        /*0108*/ 	.byte	0x04, 0x1c
        /*010a*/ 	.short	(.L_511 - .L_510)


	//   ....[0]....
.L_510:
        /*010c*/ 	.word	0x00000aa0


	//   ....[1]....
        /*0110*/ 	.word	0x000039a0


	//----- nvinfo : EIATTR_CRS_STACK_SIZE
	.align		4
.L_511:
        /*0114*/ 	.byte	0x04, 0x1e
        /*0116*/ 	.short	(.L_513 - .L_512)
.L_512:
        /*0118*/ 	.word	0x00000000


	//----- nvinfo : EIATTR_CBANK_PARAM_SIZE
	.align		4
.L_513:
        /*011c*/ 	.byte	0x03, 0x19
        /*011e*/ 	.short	0x0060


	//----- nvinfo : EIATTR_PARAM_CBANK
	.align		4
        /*0120*/ 	.byte	0x04, 0x0a
        /*0122*/ 	.short	(.L_515 - .L_514)
	.align		4
.L_514:
        /*0124*/ 	.word	index@(.nv.constant0._ZN2at6native60_GLOBAL__N__aad4af22_27_AdaptiveAveragePooling3d_cu_866e08f919adaptiveaveragepoolIddEEvPKT_PS3_iiiiiilllllll)
        /*0128*/ 	.short	0x0380
        /*012a*/ 	.short	0x0060


	//----- nvinfo : EIATTR_SW_WAR
	.align		4
.L_515:
        /*012c*/ 	.byte	0x04, 0x36
        /*012e*/ 	.short	(.L_517 - .L_516)
.L_516:
        /*0130*/ 	.word	0x00000008
.L_517:


//--------------------- .nv.callgraph             --------------------------
	.section	.nv.callgraph,"",@"SHT_CUDA_CALLGRAPH"
	.align	4
	.sectionentsize	8
	.align		4
        /*0000*/ 	.word	0x00000000
	.align		4
        /*0004*/ 	.word	0xffffffff
	.align		4
        /*0008*/ 	.word	0x00000000
	.align		4
        /*000c*/ 	.word	0xfffffffe
	.align		4
        /*0010*/ 	.word	0x00000000
	.align		4
        /*0014*/ 	.word	0xfffffffd
	.align		4
        /*0018*/ 	.word	0x00000000
	.align		4
        /*001c*/ 	.word	0xfffffffc


//--------------------- .nv.constant4             --------------------------
	.section	.nv.constant4,"a",@progbits
	.align	8
	.align		8
.nv.constant4:
        /*0000*/ 	.dword	_ZN58_INTERNAL_aad4af22_27_AdaptiveAveragePooling3d_cu_866e08f94cuda3std3__45__cpo5beginE
	.align		8
        /*0008*/ 	.dword	_ZN58_INTERNAL_aad4af22_27_AdaptiveAveragePooling3d_cu_866e08f94cuda3std3__45__cpo3endE
	.align		8
        /*0010*/ 	.dword	_ZN58_INTERNAL_aad4af22_27_AdaptiveAveragePooling3d_cu_866e08f94cuda3std3__45__cpo6cbeginE
	.align		8
        /*0018*/ 	.dword	_ZN58_INTERNAL_aad4af22_27_AdaptiveAveragePooling3d_cu_866e08f94cuda3std3__45__cpo4cendE
	.align		8
        /*0020*/ 	.dword	_ZN58_INTERNAL_aad4af22_27_AdaptiveAveragePooling3d_cu_866e08f94cuda3std3__45__cpo6rbeginE
	.align		8
        /*0028*/ 	.dword	_ZN58_INTERNAL_aad4af22_27_AdaptiveAveragePooling3d_cu_866e08f94cuda3std3__45__cpo4rendE
	.align		8
        /*0030*/ 	.dword	_ZN58_INTERNAL_aad4af22_27_AdaptiveAveragePooling3d_cu_866e08f94cuda3std3__45__cpo7crbeginE
	.align		8
        /*0038*/ 	.dword	_ZN58_INTERNAL_aad4af22_27_AdaptiveAveragePooling3d_cu_866e08f94cuda3std3__45__cpo5crendE
	.align		8
        /*0040*/ 	.dword	_ZN58_INTERNAL_aad4af22_27_AdaptiveAveragePooling3d_cu_866e08f94cuda3std3__460_GLOBAL__N__aad4af22_27_AdaptiveAveragePooling3d_cu_866e08f96ignoreE
	.align		8
        /*0048*/ 	.dword	_ZN58_INTERNAL_aad4af22_27_AdaptiveAveragePooling3d_cu_866e08f94cuda3std3__419piecewise_constructE
	.align		8
        /*0050*/ 	.dword	_ZN58_INTERNAL_aad4af22_27_AdaptiveAveragePooling3d_cu_866e08f94cuda3std3__48in_placeE
	.align		8
        /*0058*/ 	.dword	_ZN58_INTERNAL_aad4af22_27_AdaptiveAveragePooling3d_cu_866e08f94cuda3std3__420unreachable_sentinelE
	.align		8
        /*0060*/ 	.dword	_ZN58_INTERNAL_aad4af22_27_AdaptiveAveragePooling3d_cu_866e08f94cuda3std6ranges3__45__cpo4swapE
	.align		8
        /*0068*/ 	.dword	_ZN58_INTERNAL_aad4af22_27_AdaptiveAveragePooling3d_cu_866e08f94cuda3std6ranges3__45__cpo9iter_moveE
	.align		8
        /*0070*/ 	.dword	_ZN58_INTERNAL_aad4af22_27_AdaptiveAveragePooling3d_cu_866e08f94cuda3std6ranges3__45__cpo5beginE
	.align		8
        /*0078*/ 	.dword	_ZN58_INTERNAL_aad4af22_27_AdaptiveAveragePooling3d_cu_866e08f94cuda3std6ranges3__45__cpo3endE
	.align		8
        /*0080*/ 	.dword	_ZN58_INTERNAL_aad4af22_27_AdaptiveAveragePooling3d_cu_866e08f94cuda3std6ranges3__45__cpo6cbeginE
	.align		8
        /*0088*/ 	.dword	_ZN58_INTERNAL_aad4af22_27_AdaptiveAveragePooling3d_cu_866e08f94cuda3std6ranges3__45__cpo4cendE
	.align		8
        /*0090*/ 	.dword	_ZN58_INTERNAL_aad4af22_27_AdaptiveAveragePooling3d_cu_866e08f94cuda3std6ranges3__45__cpo7advanceE
	.align		8
        /*0098*/ 	.dword	_ZN58_INTERNAL_aad4af22_27_AdaptiveAveragePooling3d_cu_866e08f94cuda3std6ranges3__45__cpo9iter_swapE
	.align		8
        /*00a0*/ 	.dword	_ZN58_INTERNAL_aad4af22_27_AdaptiveAveragePooling3d_cu_866e08f94cuda3std6ranges3__45__cpo4nextE
	.align		8
        /*00a8*/ 	.dword	_ZN58_INTERNAL_aad4af22_27_AdaptiveAveragePooling3d_cu_866e08f94cuda3std6ranges3__45__cpo4prevE
	.align		8
        /*00b0*/ 	.dword	_ZN58_INTERNAL_aad4af22_27_AdaptiveAveragePooling3d_cu_866e08f94cuda3std6ranges3__45__cpo4dataE
	.align		8
        /*00b8*/ 	.dword	_ZN58_INTERNAL_aad4af22_27_AdaptiveAveragePooling3d_cu_866e08f94cuda3std6ranges3__45__cpo5cdataE
	.align		8
        /*00c0*/ 	.dword	_ZN58_INTERNAL_aad4af22_27_AdaptiveAveragePooling3d_cu_866e08f94cuda3std6ranges3__45__cpo4sizeE
	.align		8
        /*00c8*/ 	.dword	_ZN58_INTERNAL_aad4af22_27_AdaptiveAveragePooling3d_cu_866e08f94cuda3std6ranges3__45__cpo5ssizeE
	.align		8
        /*00d0*/ 	.dword	_ZN58_INTERNAL_aad4af22_27_AdaptiveAveragePooling3d_cu_866e08f94cuda3std6ranges3__45__cpo8distanceE
	.align		8
        /*00d8*/ 	.dword	_ZN58_INTERNAL_aad4af22_27_AdaptiveAveragePooling3d_cu_866e08f96thrust24THRUST_300001_SM_1000_NS6system6detail10sequential3seqE


//--------------------- .text._ZN2at6native60_GLOBAL__N__aad4af22_27_AdaptiveAveragePooling3d_cu_866e08f924adaptiveaveragegradinputIN3c108BFloat16EfEEvPT_PKS5_iiiiiil --------------------------
	.section	.text._ZN2at6native60_GLOBAL__N__aad4af22_27_AdaptiveAveragePooling3d_cu_866e08f924adaptiveaveragegradinputIN3c108BFloat16EfEEvPT_PKS5_iiiiiil,"ax",@progbits
	.align	128
.text._ZN2at6native60_GLOBAL__N__aad4af22_27_AdaptiveAveragePooling3d_cu_866e08f924adaptiveaveragegradinputIN3c108BFloat16EfEEvPT_PKS5_iiiiiil:
        .type           _ZN2at6native60_GLOBAL__N__aad4af22_27_AdaptiveAveragePooling3d_cu_866e08f924adaptiveaveragegradinputIN3c108BFloat16EfEEvPT_PKS5_iiiiiil,@function
        .size           _ZN2at6native60_GLOBAL__N__aad4af22_27_AdaptiveAveragePooling3d_cu_866e08f924adaptiveaveragegradinputIN3c108BFloat16EfEEvPT_PKS5_iiiiiil,(.L_x_667 - _ZN2at6native60_GLOBAL__N__aad4af22_27_AdaptiveAveragePooling3d_cu_866e08f924adaptiveaveragegradinputIN3c108BFloat16EfEEvPT_PKS5_iiiiiil)
        .other          _ZN2at6native60_GLOBAL__N__aad4af22_27_AdaptiveAveragePooling3d_cu_866e08f924adaptiveaveragegradinputIN3c108BFloat16EfEEvPT_PKS5_iiiiiil,@"STO_CUDA_ENTRY STV_DEFAULT"
_ZN2at6native60_GLOBAL__N__aad4af22_27_AdaptiveAveragePooling3d_cu_866e08f924adaptiveaveragegradinputIN3c108BFloat16EfEEvPT_PKS5_iiiiiil:
[----:B------:R-:W-:Y:S08]  /*0000*/  LDC R1, c[0x0][0x37c] ;  /* 0x0000df00ff017b82 */ /* 0x000ff00000000800 */
[----:B------:R-:W0:Y:S01]  /*0010*/  S2UR UR4, SR_CTAID.X ;  /* 0x00000000000479c3 */ /* 0x000e220000002500 */
[----:B------:R-:W0:Y:S01]  /*0020*/  LDCU.64 UR6, c[0x0][0x3a8] ;  /* 0x00007500ff0677ac */ /* 0x000e220008000a00 */
[----:B------:R-:W1:Y:S01]  /*0030*/  S2R R3, SR_TID.Y ;  /* 0x0000000000037919 */ /* 0x000e620000002200 */
[----:B------:R-:W2:Y:S05]  /*0040*/  LDCU UR8, c[0x0][0x390] ;  /* 0x00007200ff0877ac */ /* 0x000eaa0008000800 */
[----:B------:R-:W1:Y:S08]  /*0050*/  S2UR UR5, SR_CTAID.Y ;  /* 0x00000000000579c3 */ /* 0x000e700000002600 */
[----:B------:R-:W1:Y:S01]  /*0060*/  LDC R0, c[0x0][0x364] ;  /* 0x0000d900ff007b82 */ /* 0x000e620000000800 */
[----:B--2---:R-:W-:-:S02]  /*0070*/  USHF.R.S32.HI UR11, URZ, 0x1f, UR8 ;  /* 0x0000001fff0b7899 */ /* 0x004fc40008011408 */
[----:B0-----:R-:W-:-:S04]  /*0080*/  UIADD3 UR6, UP0, UPT, UR4, UR6, URZ ;  /* 0x0000000604067290 */ /* 0x001fc8000ff1e0ff */
[----:B------:R-:W-:-:S04]  /*0090*/  UIADD3.X UR4, UPT, UPT, URZ, UR7, URZ, UP0, !UPT ;  /* 0x00000007ff047290 */ /* 0x000fc800087fe4ff */
[----:B------:R-:W-:-:S04]  /*00a0*/  ULOP3.LUT UR7, UR4, UR11, URZ, 0xfc, !UPT ;  /* 0x0000000b04077292 */ /* 0x000fc8000f8efcff */
[----:B------:R-:W-:Y:S01]  /*00b0*/  UISETP.NE.U32.AND UP0, UPT, UR7, URZ, UPT ;  /* 0x000000ff0700728c */ /* 0x000fe2000bf05070 */
[----:B-1----:R-:W-:-:S08]  /*00c0*/  IMAD R0, R0, UR5, R3 ;  /* 0x0000000500007c24 */ /* 0x002fd0000f8e0203 */
[----:B------:R-:W-:Y:S05]  /*00d0*/  BRA.U UP0, `(.L_x_0) ;  /* 0x0000000100647547 */ /* 0x000fea000b800000 */
[----:B------:R-:W0:Y:S01]  /*00e0*/  I2F.U32.RP R2, UR8 ;  /* 0x0000000800027d06 */ /* 0x000e220008209000 */
[----:B------:R-:W-:Y:S01]  /*00f0*/  UMOV UR4, URZ ;  /* 0x000000ff00047c82 */ /* 0x000fe20008000000 */
[----:B------:R-:W-:-:S06]  /*0100*/  UISETP.NE.U32.AND UP2, UPT, UR8, URZ, UPT ;  /* 0x000000ff0800728c */ /* 0x000fcc000bf45070 */
[----:B0-----:R-:W0:Y:S02]  /*0110*/  MUFU.RCP R2, R2 ;  /* 0x0000000200027308 */ /* 0x001e240000001000 */
[----:B0-----:R-:W-:-:S06]  /*0120*/  VIADD R3, R2, 0xffffffe ;  /* 0x0ffffffe02037836 */ /* 0x001fcc0000000000 */
[----:B------:R-:W0:Y:S02]  /*0130*/  F2I.FTZ.U32.TRUNC.NTZ R3, R3 ;  /* 0x0000000300037305 */ /* 0x000e24000021f000 */
[----:B0-----:R-:W-:Y:S01]  /*0140*/  R2UR UR5, R3 ;  /* 0x00000000030572ca */ /* 0x001fe200000e0000 */
[----:B------:R-:W-:-:S12]  /*0150*/  IMAD.MOV.U32 R3, RZ, RZ, RZ ;  /* 0x000000ffff037224 */ /* 0x000fd800078e00ff */
[----:B------:R-:W-:-:S04]  /*0160*/  UIADD3 UR7, UPT, UPT, URZ, -UR5, URZ ;  /* 0x80000005ff077290 */ /* 0x000fc8000fffe0ff */
[----:B------:R-:W-:-:S04]  /*0170*/  UIMAD UR7, UR7, UR8, URZ ;  /* 0x00000008070772a4 */ /* 0x000fc8000f8e02ff */
[----:B------:R-:W-:-:S04]  /*0180*/  UIMAD.WIDE.U32 UR4, UR5, UR7, UR4 ;  /* 0x00000007050472a5 */ /* 0x000fc8000f8e0004 */
[----:B------:R-:W-:-:S04]  /*0190*/  UIMAD.WIDE.U32 UR4, UR5, UR6, URZ ;  /* 0x00000006050472a5 */ /* 0x000fc8000f8e00ff */
[----:B------:R-:W-:-:S04]  /*01a0*/  UIADD3 UR4, UPT, UPT, -UR5, URZ, URZ ;  /* 0x000000ff05047290 */ /* 0x000fc8000fffe1ff */
[----:B------:R-:W-:-:S04]  /*01b0*/  UIMAD UR4, UR8, UR4, UR6 ;  /* 0x00000004080472a4 */ /* 0x000fc8000f8e0206 */
[----:B------:R-:W-:-:S11]  /*01c0*/  UISETP.GE.U32.AND UP0, UPT, UR4, UR8, UPT ;  /* 0x000000080400728c */ /* 0x000fd6000bf06070 */
[----:B------:R-:W-:Y:S02]  /*01d0*/  @UP0 UIADD3 UR4, UPT, UPT, UR4, -UR8, URZ ;  /* 0x8000000804040290 */ /* 0x000fe4000fffe0ff */
[----:B------:R-:W-:Y:S02]  /*01e0*/  @UP0 UIADD3 UR5, UPT, UPT, UR5, 0x1, URZ ;  /* 0x0000000105050890 */ /* 0x000fe4000fffe0ff */
[----:B------:R-:W-:-:S11]  /*01f0*/  UISETP.GE.U32.AND UP1, UPT, UR4, UR8, UPT ;  /* 0x000000080400728c */ /* 0x000fd6000bf26070 */
[----:B------:R-:W-:Y:S02]  /*0200*/  @UP1 UIADD3 UR5, UPT, UPT, UR5, 0x1, URZ ;  /* 0x0000000105051890 */ /* 0x000fe4000fffe0ff */
[----:B------:R-:W-:-:S04]  /*0210*/  @!UP2 ULOP3.LUT UR5, URZ, UR8, URZ, 0x33, !UPT ;  /* 0x00000008ff05a292 */ /* 0x000fc8000f8e33ff */
[----:B------:R-:W-:Y:S02]  /*0220*/  UIADD3 UR4, UPT, UPT, -UR5, URZ, URZ ;  /* 0x000000ff05047290 */ /* 0x000fe4000fffe1ff */
[----:B------:R-:W-:Y:S02]  /*0230*/  MOV R6, UR5 ;  /* 0x0000000500067c02 */ /* 0x000fe40008000f00 */
[----:B------:R-:W-:-:S06]  /*0240*/  UIMAD UR4, UR8, UR4, UR6 ;  /* 0x00000004080472a4 */ /* 0x000fcc000f8e0206 */
[----:B------:R-:W-:Y:S01]  /*0250*/  IMAD.U32 R2, RZ, RZ, UR4 ;  /* 0x00000004ff027e24 */ /* 0x000fe2000f8e00ff */
[----:B------:R-:W-:Y:S06]  /*0260*/  BRA `(.L_x_1) ;  /* 0x0000000000447947 */ /* 0x000fec0003800000 */
.L_x_0:
[----:B------:R-:W0:Y:S01]  /*0270*/  LDCU UR5, c[0x0][0x390] ;  /* 0x00007200ff0577ac */ /* 0x000e220008000800 */
[----:B------:R-:W-:Y:S01]  /*0280*/  IMAD.U32 R16, RZ, RZ, UR6 ;  /* 0x00000006ff107e24 */ /* 0x000fe2000f8e00ff */
[----:B------:R-:W-:Y:S01]  /*0290*/  MOV R15, UR4 ;  /* 0x00000004000f7c02 */ /* 0x000fe20008000f00 */
[----:B------:R-:W-:Y:S01]  /*02a0*/  IMAD.U32 R13, RZ, RZ, UR11 ;  /* 0x0000000bff0d7e24 */ /* 0x000fe2000f8e00ff */
[----:B------:R-:W-:Y:S01]  /*02b0*/  MOV R2, 0x2e0 ;  /* 0x000002e000027802 */ /* 0x000fe20000000f00 */
[----:B0-----:R-:W-:-:S07]  /*02c0*/  IMAD.U32 R14, RZ, RZ, UR5 ;  /* 0x00000005ff0e7e24 */ /* 0x001fce000f8e00ff */
[----:B------:R-:W-:Y:S05]  /*02d0*/  CALL.REL.NOINC `($__internal_0_$__cuda_sm20_div_s64) ;  /* 0x0000003000747944 */ /* 0x000fea0003c00000 */
[----:B------:R-:W0:Y:S01]  /*02e0*/  LDCU UR8, c[0x0][0x390] ;  /* 0x00007200ff0877ac */ /* 0x000e220008000800 */
[-C--:B------:R-:W-:Y:S01]  /*02f0*/  IADD3 R5, P0, PT, RZ, -R13.reuse, RZ ;  /* 0x8000000dff057210 */ /* 0x080fe20007f1e0ff */
[----:B------:R-:W-:Y:S01]  /*0300*/  IMAD.U32 R2, RZ, RZ, UR6 ;  /* 0x00000006ff027e24 */ /* 0x000fe2000f8e00ff */
[----:B------:R-:W-:Y:S01]  /*0310*/  MOV R6, R13 ;  /* 0x0000000d00067202 */ /* 0x000fe20000000f00 */
[----:B------:R-:W-:Y:S01]  /*0320*/  IMAD.U32 R3, RZ, RZ, UR4 ;  /* 0x00000004ff037e24 */ /* 0x000fe2000f8e00ff */
[----:B------:R-:W-:-:S05]  /*0330*/  IADD3.X R4, PT, PT, RZ, ~R14, RZ, P0, !PT ;  /* 0x8000000eff047210 */ /* 0x000fca00007fe4ff */
[----:B0-----:R-:W-:Y:S02]  /*0340*/  IMAD R4, R4, UR8, RZ ;  /* 0x0000000804047c24 */ /* 0x001fe4000f8e02ff */
[----:B------:R-:W-:-:S04]  /*0350*/  IMAD.WIDE.U32 R2, R5, UR8, R2 ;  /* 0x0000000805027c25 */ /* 0x000fc8000f8e0002 */
[----:B------:R-:W-:-:S04]  /*0360*/  IMAD R5, R5, UR11, R4 ;  /* 0x0000000b05057c24 */ /* 0x000fc8000f8e0204 */
[----:B------:R-:W-:-:S07]  /*0370*/  IMAD.IADD R3, R3, 0x1, R5 ;  /* 0x0000000103037824 */ /* 0x000fce00078e0205 */
.L_x_1:
[----:B------:R-:W0:Y:S01]  /*0380*/  LDCU UR4, c[0x0][0x39c] ;  /* 0x00007380ff0477ac */ /* 0x000e220008000800 */
[----:B------:R-:W-:Y:S01]  /*0390*/  BSSY.RECONVERGENT B0, `(.L_x_2) ;  /* 0x0000023000007945 */ /* 0x000fe20003800200 */
[----:B0-----:R-:W-:Y:S02]  /*03a0*/  USHF.R.S32.HI UR14, URZ, 0x1f, UR4 ;  /* 0x0000001fff0e7899 */ /* 0x001fe40008011404 */
[----:B------:R-:W-:Y:S02]  /*03b0*/  IMAD R3, R3, UR4, RZ ;  /* 0x0000000403037c24 */ /* 0x000fe4000f8e02ff */
[----:B------:R-:W-:-:S04]  /*03c0*/  IMAD.WIDE.U32 R4, R2, UR4, RZ ;  /* 0x0000000402047c25 */ /* 0x000fc8000f8e00ff */
[----:B------:R-:W-:-:S04]  /*03d0*/  IMAD R3, R2, UR14, R3 ;  /* 0x0000000e02037c24 */ /* 0x000fc8000f8e0203 */
[----:B------:R-:W-:-:S05]  /*03e0*/  IMAD.IADD R15, R5, 0x1, R3 ;  /* 0x00000001050f7824 */ /* 0x000fca00078e0203 */
[----:B------:R-:W-:-:S04]  /*03f0*/  LOP3.LUT R2, R15, UR11, RZ, 0xfc, !PT ;  /* 0x0000000b0f027c12 */ /* 0x000fc8000f8efcff */
[----:B------:R-:W-:-:S13]  /*0400*/  ISETP.NE.U32.AND P0, PT, R2, RZ, PT ;  /* 0x000000ff0200720c */ /* 0x000fda0003f05070 */
[----:B------:R-:W-:Y:S05]  /*0410*/  @P0 BRA `(.L_x_3) ;  /* 0x00000000004c0947 */ /* 0x000fea0003800000 */
[----:B------:R-:W0:Y:S01]  /*0420*/  I2F.U32.RP R8, UR8 ;  /* 0x0000000800087d06 */ /* 0x000e220008209000 */
[----:B------:R-:W-:Y:S01]  /*0430*/  IMAD.MOV.U32 R2, RZ, RZ, RZ ;  /* 0x000000ffff027224 */ /* 0x000fe200078e00ff */
[----:B------:R-:W-:-:S06]  /*0440*/  ISETP.NE.U32.AND P2, PT, RZ, UR8, PT ;  /* 0x00000008ff007c0c */ /* 0x000fcc000bf45070 */
[----:B0-----:R-:W0:Y:S02]  /*0450*/  MUFU.RCP R8, R8 ;  /* 0x0000000800087308 */ /* 0x001e240000001000 */
[----:B0-----:R-:W-:-:S06]  /*0460*/  IADD3 R9, PT, PT, R8, 0xffffffe, RZ ;  /* 0x0ffffffe08097810 */ /* 0x001fcc0007ffe0ff */
[----:B------:R-:W0:Y:S02]  /*0470*/  F2I.FTZ.U32.TRUNC.NTZ R3, R9 ;  /* 0x0000000900037305 */ /* 0x000e24000021f000 */
[----:B0-----:R-:W-:-:S04]  /*0480*/  IMAD.MOV R7, RZ, RZ, -R3 ;  /* 0x000000ffff077224 */ /* 0x001fc800078e0a03 */
[----:B------:R-:W-:-:S04]  /*0490*/  IMAD R7, R7, UR8, RZ ;  /* 0x0000000807077c24 */ /* 0x000fc8000f8e02ff */
[----:B------:R-:W-:-:S06]  /*04a0*/  IMAD.HI.U32 R3, R3, R7, R2 ;  /* 0x0000000703037227 */ /* 0x000fcc00078e0002 */
[----:B------:R-:W-:-:S05]  /*04b0*/  IMAD.HI.U32 R3, R3, R4, RZ ;  /* 0x0000000403037227 */ /* 0x000fca00078e00ff */
[----:B------:R-:W-:-:S05]  /*04c0*/  IADD3 R7, PT, PT, -R3, RZ, RZ ;  /* 0x000000ff03077210 */ /* 0x000fca0007ffe1ff */
[----:B------:R-:W-:-:S05]  /*04d0*/  IMAD R2, R7, UR8, R4 ;  /* 0x0000000807027c24 */ /* 0x000fca000f8e0204 */
[----:B------:R-:W-:-:S13]  /*04e0*/  ISETP.GE.U32.AND P0, PT, R2, UR8, PT ;  /* 0x0000000802007c0c */ /* 0x000fda000bf06070 */
[----:B------:R-:W-:Y:S02]  /*04f0*/  @P0 VIADD R2, R2, -UR8 ;  /* 0x8000000802020c36 */ /* 0x000fe40008000000 */
[----:B------:R-:W-:-:S03]  /*0500*/  @P0 VIADD R3, R3, 0x1 ;  /* 0x0000000103030836 */ /* 0x000fc60000000000 */
[----:B------:R-:W-:-:S13]  /*0510*/  ISETP.GE.U32.AND P1, PT, R2, UR8, PT ;  /* 0x0000000802007c0c */ /* 0x000fda000bf26070 */
[----:B------:R-:W-:Y:S02]  /*0520*/  @P1 IADD3 R3, PT, PT, R3, 0x1, RZ ;  /* 0x0000000103031810 */ /* 0x000fe40007ffe0ff */
[----:B------:R-:W-:Y:S01]  /*0530*/  @!P2 LOP3.LUT R3, RZ, UR8, RZ, 0x33, !PT ;  /* 0x00000008ff03ac12 */ /* 0x000fe2000f8e33ff */
[----:B------:R-:W-:Y:S06]  /*0540*/  BRA `(.L_x_4) ;  /* 0x00000000001c7947 */ /* 0x000fec0003800000 */
.L_x_3:
[----:B------:R-:W0:Y:S01]  /*0550*/  LDCU UR4, c[0x0][0x390] ;  /* 0x00007200ff0477ac */ /* 0x000e220008000800 */
[----:B------:R-:W-:Y:S01]  /*0560*/  IMAD.MOV.U32 R16, RZ, RZ, R4 ;  /* 0x000000ffff107224 */ /* 0x000fe200078e0004 */
[----:B------:R-:W-:Y:S01]  /*0570*/  MOV R2, 0x5b0 ;  /* 0x000005b000027802 */ /* 0x000fe20000000f00 */
[----:B------:R-:W-:Y:S01]  /*0580*/  IMAD.U32 R13, RZ, RZ, UR11 ;  /* 0x0000000bff0d7e24 */ /* 0x000fe2000f8e00ff */
[----:B0-----:R-:W-:-:S07]  /*0590*/  MOV R14, UR4 ;  /* 0x00000004000e7c02 */ /* 0x001fce0008000f00 */
[----:B------:R-:W-:Y:S05]  /*05a0*/  CALL.REL.NOINC `($__internal_0_$__cuda_sm20_div_s64) ;  /* 0x0000002c00c07944 */ /* 0x000fea0003c00000 */
[----:B------:R-:W-:-:S07]  /*05b0*/  IMAD.MOV.U32 R3, RZ, RZ, R13 ;  /* 0x000000ffff037224 */ /* 0x000fce00078e000d */
.L_x_4:
[----:B------:R-:W-:Y:S05]  /*05c0*/  BSYNC.RECONVERGENT B0 ;  /* 0x0000000000007941 */ /* 0x000fea0003800200 */
.L_x_2:
[----:B------:R-:W0:Y:S01]  /*05d0*/  LDC R5, c[0x0][0x39c] ;  /* 0x0000e700ff057b82 */ /* 0x000e220000000800 */
[----:B------:R-:W-:Y:S01]  /*05e0*/  IMAD.U32 R2, RZ, RZ, UR14 ;  /* 0x0000000eff027e24 */ /* 0x000fe2000f8e00ff */
[----:B------:R-:W-:Y:S01]  /*05f0*/  BSSY.RECONVERGENT B0, `(.L_x_5) ;  /* 0x0000020000007945 */ /* 0x000fe20003800200 */
[----:B0-----:R-:W-:-:S04]  /*0600*/  IADD3 R16, P0, P1, R4, -0x1, R5 ;  /* 0xffffffff04107810 */ /* 0x001fc8000791e005 */
[----:B------:R-:W-:-:S04]  /*0610*/  IADD3.X R15, PT, PT, R15, -0x1, R2, P0, P1 ;  /* 0xffffffff0f0f7810 */ /* 0x000fc800007e2402 */
[----:B------:R-:W-:-:S04]  /*0620*/  LOP3.LUT R2, R15, UR11, RZ, 0xfc, !PT ;  /* 0x0000000b0f027c12 */ /* 0x000fc8000f8efcff */
[----:B------:R-:W-:-:S13]  /*0630*/  ISETP.NE.U32.AND P0, PT, R2, RZ, PT ;  /* 0x000000ff0200720c */ /* 0x000fda0003f05070 */
[----:B------:R-:W-:Y:S05]  /*0640*/  @P0 BRA `(.L_x_6) ;  /* 0x0000000000500947 */ /* 0x000fea0003800000 */
[----:B------:R-:W0:Y:S01]  /*0650*/  LDCU UR4, c[0x0][0x390] ;  /* 0x00007200ff0477ac */ /* 0x000e220008000800 */
[----:B------:R-:W-:Y:S01]  /*0660*/  IMAD.MOV.U32 R4, RZ, RZ, RZ ;  /* 0x000000ffff047224 */ /* 0x000fe200078e00ff */
[----:B0-----:R-:W0:Y:S01]  /*0670*/  I2F.U32.RP R7, UR4 ;  /* 0x0000000400077d06 */ /* 0x001e220008209000 */
[----:B------:R-:W-:-:S07]  /*0680*/  ISETP.NE.U32.AND P2, PT, RZ, UR4, PT ;  /* 0x00000004ff007c0c */ /* 0x000fce000bf45070 */
        /* <DEDUP_REMOVED lines=16> */
.L_x_6:
[----:B------:R-:W0:Y:S01]  /*0790*/  LDCU UR4, c[0x0][0x390] ;  /* 0x00007200ff0477ac */ /* 0x000e220008000800 */
[----:B------:R-:W-:Y:S01]  /*07a0*/  IMAD.U32 R13, RZ, RZ, UR11 ;  /* 0x0000000bff0d7e24 */ /* 0x000fe2000f8e00ff */
[----:B------:R-:W-:Y:S01]  /*07b0*/  MOV R2, 0x7e0 ;  /* 0x000007e000027802 */ /* 0x000fe20000000f00 */
[----:B0-----:R-:W-:-:S07]  /*07c0*/  IMAD.U32 R14, RZ, RZ, UR4 ;  /* 0x00000004ff0e7e24 */ /* 0x001fce000f8e00ff */
[----:B------:R-:W-:Y:S05]  /*07d0*/  CALL.REL.NOINC `($__internal_0_$__cuda_sm20_div_s64) ;  /* 0x0000002c00347944 */ /* 0x000fea0003c00000 */
[----:B------:R-:W-:-:S07]  /*07e0*/  MOV R4, R13 ;  /* 0x0000000d00047202 */ /* 0x000fce0000000f00 */
.L_x_7:
[----:B------:R-:W-:Y:S05]  /*07f0*/  BSYNC.RECONVERGENT B0 ;  /* 0x0000000000007941 */ /* 0x000fea0003800200 */
.L_x_5:
[----:B------:R-:W0:Y:S01]  /*0800*/  LDCU UR6, c[0x0][0x394] ;  /* 0x00007280ff0677ac */ /* 0x000e220008000800 */
[----:B------:R-:W1:Y:S01]  /*0810*/  LDC.64 R18, c[0x0][0x388] ;  /* 0x0000e200ff127b82 */ /* 0x000e620000000a00 */
[----:B------:R-:W2:Y:S01]  /*0820*/  LDCU.64 UR4, c[0x0][0x3a0] ;  /* 0x00007400ff0477ac */ /* 0x000ea20008000a00 */
[----:B------:R-:W3:Y:S01]  /*0830*/  LDCU UR7, c[0x0][0x39c] ;  /* 0x00007380ff0777ac */ /* 0x000ee20008000800 */
[----:B0-----:R-:W-:Y:S01]  /*0840*/  ISETP.GE.AND P0, PT, R0, UR6, PT ;  /* 0x0000000600007c0c */ /* 0x001fe2000bf06270 */
[----:B--2---:R-:W-:Y:S01]  /*0850*/  UIMAD UR15, UR5, UR4, URZ ;  /* 0x00000004050f72a4 */ /* 0x004fe2000f8e02ff */
[----:B---3--:R-:W-:-:S05]  /*0860*/  IMAD R6, R6, UR7, R3 ;  /* 0x0000000706067c24 */ /* 0x008fca000f8e0203 */
[----:B------:R-:W-:-:S06]  /*0870*/  IMAD R5, R6, UR15, RZ ;  /* 0x0000000f06057c24 */ /* 0x000fcc000f8e02ff */
[----:B------:R-:W-:Y:S05]  /*0880*/  @P0 EXIT ;  /* 0x000000000000094d */ /* 0x000fea0003800000 */
[----:B------:R-:W0:Y:S01]  /*0890*/  LDCU UR9, c[0x0][0x398] ;  /* 0x00007300ff0977ac */ /* 0x000e220008000800 */
[----:B-1----:R-:W-:Y:S01]  /*08a0*/  IMAD.WIDE R18, R5, 0x2, R18 ;  /* 0x0000000205127825 */ /* 0x002fe200078e0212 */
[----:B------:R-:W1:Y:S01]  /*08b0*/  LDCU.64 UR12, c[0x0][0x358] ;  /* 0x00006b00ff0c77ac */ /* 0x000e620008000a00 */
[----:B------:R-:W-:Y:S02]  /*08c0*/  USHF.R.S32.HI UR7, URZ, 0x1f, UR4 ;  /* 0x0000001fff077899 */ /* 0x000fe40008011404 */
[----:B------:R-:W-:Y:S02]  /*08d0*/  USHF.R.S32.HI UR8, URZ, 0x1f, UR5 ;  /* 0x0000001fff087899 */ /* 0x000fe40008011405 */
[----:B------:R-:W-:Y:S02]  /*08e0*/  USHF.R.S32.HI UR6, URZ, 0x1f, UR6 ;  /* 0x0000001fff067899 */ /* 0x000fe40008011406 */
[----:B0-----:R-:W-:-:S12]  /*08f0*/  USHF.R.S32.HI UR9, URZ, 0x1f, UR9 ;  /* 0x0000001fff097899 */ /* 0x001fd80008011409 */
.L_x_63:
[----:B------:R-:W-:-:S09]  /*0900*/  UISETP.NE.U32.AND UP0, UPT, UR6, URZ, UPT ;  /* 0x000000ff0600728c */ /* 0x000fd2000bf05070 */
[----:B0-----:R-:W-:Y:S05]  /*0910*/  BRA.U UP0, `(.L_x_8) ;  /* 0x0000000100607547 */ /* 0x001fea000b800000 */
[----:B------:R-:W0:Y:S02]  /*0920*/  LDCU UR4, c[0x0][0x394] ;  /* 0x00007280ff0477ac */ /* 0x000e240008000800 */
[----:B0-----:R-:W-:-:S04]  /*0930*/  IMAD.U32 R7, RZ, RZ, UR4 ;  /* 0x00000004ff077e24 */ /* 0x001fc8000f8e00ff */
[----:B------:R-:W0:Y:S01]  /*0940*/  I2F.U32.RP R2, R7 ;  /* 0x0000000700027306 */ /* 0x000e220000209000 */
[----:B------:R-:W-:-:S07]  /*0950*/  ISETP.NE.U32.AND P2, PT, R7, RZ, PT ;  /* 0x000000ff0700720c */ /* 0x000fce0003f45070 */
[----:B0-----:R-:W0:Y:S02]  /*0960*/  MUFU.RCP R2, R2 ;  /* 0x0000000200027308 */ /* 0x001e240000001000 */
[----:B0-----:R-:W-:Y:S02]  /*0970*/  VIADD R8, R2, 0xffffffe ;  /* 0x0ffffffe02087836 */ /* 0x001fe40000000000 */
[----:B------:R-:W-:-:S04]  /*0980*/  IMAD.MOV.U32 R2, RZ, RZ, RZ ;  /* 0x000000ffff027224 */ /* 0x000fc800078e00ff */
[----:B------:R0:W2:Y:S02]  /*0990*/  F2I.FTZ.U32.TRUNC.NTZ R9, R8 ;  /* 0x0000000800097305 */ /* 0x0000a4000021f000 */
[----:B0-----:R-:W-:Y:S02]  /*09a0*/  IMAD.MOV.U32 R8, RZ, RZ, RZ ;  /* 0x000000ffff087224 */ /* 0x001fe400078e00ff */
[----:B--2---:R-:W-:-:S05]  /*09b0*/  IMAD R5, R9, R7, RZ ;  /* 0x0000000709057224 */ /* 0x004fca00078e02ff */
[----:B------:R-:W-:-:S05]  /*09c0*/  IADD3 R5, PT, PT, -R5, RZ, RZ ;  /* 0x000000ff05057210 */ /* 0x000fca0007ffe1ff */
[----:B------:R-:W-:-:S06]  /*09d0*/  IMAD.HI.U32 R9, R9, R5, R8 ;  /* 0x0000000509097227 */ /* 0x000fcc00078e0008 */
[----:B------:R-:W-:-:S04]  /*09e0*/  IMAD.HI.U32 R5, R9, R0, RZ ;  /* 0x0000000009057227 */ /* 0x000fc800078e00ff */
[----:B------:R-:W-:-:S04]  /*09f0*/  IMAD.MOV R6, RZ, RZ, -R5 ;  /* 0x000000ffff067224 */ /* 0x000fc800078e0a05 */
[----:B------:R-:W-:-:S05]  /*0a00*/  IMAD R6, R7, R6, R0 ;  /* 0x0000000607067224 */ /* 0x000fca00078e0200 */
[----:B------:R-:W-:-:S13]  /*0a10*/  ISETP.GE.U32.AND P0, PT, R6, R7, PT ;  /* 0x000000070600720c */ /* 0x000fda0003f06070 */
[----:B------:R-:W-:Y:S01]  /*0a20*/  @P0 IADD3 R6, PT, PT, R6, -R7, RZ ;  /* 0x8000000706060210 */ /* 0x000fe20007ffe0ff */
[----:B------:R-:W-:-:S03]  /*0a30*/  @P0 VIADD R5, R5, 0x1 ;  /* 0x0000000105050836 */ /* 0x000fc60000000000 */
[----:B------:R-:W-:-:S13]  /*0a40*/  ISETP.GE.U32.AND P1, PT, R6, R7, PT ;  /* 0x000000070600720c */ /* 0x000fda0003f26070 */
[----:B------:R-:W-:Y:S01]  /*0a50*/  @P1 VIADD R5, R5, 0x1 ;  /* 0x0000000105051836 */ /* 0x000fe20000000000 */
[----:B------:R-:W-:-:S04]  /*0a60*/  @!P2 LOP3.LUT R5, RZ, R7, RZ, 0x33, !PT ;  /* 0x00000007ff05a212 */ /* 0x000fc800078e33ff */
[----:B------:R-:W-:-:S05]  /*0a70*/  IADD3 R8, PT, PT, -R5, RZ, RZ ;  /* 0x000000ff05087210 */ /* 0x000fca0007ffe1ff */
[----:B------:R-:W-:Y:S01]  /*0a80*/  IMAD R8, R7, R8, R0 ;  /* 0x0000000807087224 */ /* 0x000fe200078e0200 */
[----:B------:R-:W-:Y:S06]  /*0a90*/  BRA `(.L_x_9) ;  /* 0x0000000000487947 */ /* 0x000fec0003800000 */
.L_x_8:
[----:B------:R-:W0:Y:S01]  /*0aa0*/  LDCU UR4, c[0x0][0x394] ;  /* 0x00007280ff0477ac */ /* 0x000e220008000800 */
[----:B------:R-:W-:Y:S02]  /*0ab0*/  HFMA2 R15, -RZ, RZ, 0, 0 ;  /* 0x00000000ff0f7431 */ /* 0x000fe400000001ff */
[----:B------:R-:W-:Y:S01]  /*0ac0*/  IMAD.MOV.U32 R16, RZ, RZ, R0 ;  /* 0x000000ffff107224 */ /* 0x000fe200078e0000 */
[----:B------:R-:W-:Y:S01]  /*0ad0*/  MOV R2, 0xb10 ;  /* 0x00000b1000027802 */ /* 0x000fe20000000f00 */
[----:B------:R-:W-:Y:S02]  /*0ae0*/  IMAD.U32 R13, RZ, RZ, UR6 ;  /* 0x00000006ff0d7e24 */ /* 0x000fe4000f8e00ff */
[----:B0-----:R-:W-:-:S07]  /*0af0*/  IMAD.U32 R14, RZ, RZ, UR4 ;  /* 0x00000004ff0e7e24 */ /* 0x001fce000f8e00ff */
[----:B-1----:R-:W-:Y:S05]  /*0b00*/  CALL.REL.NOINC `($__internal_0_$__cuda_sm20_div_s64) ;  /* 0x0000002800687944 */ /* 0x002fea0003c00000 */
[----:B------:R-:W0:Y:S01]  /*0b10*/  LDCU UR4, c[0x0][0x394] ;  /* 0x00007280ff0477ac */ /* 0x000e220008000800 */
[----:B------:R-:W-:Y:S01]  /*0b20*/  IADD3 R11, P0, PT, RZ, -R13, RZ ;  /* 0x8000000dff0b7210 */ /* 0x000fe20007f1e0ff */
[----:B------:R-:W-:Y:S01]  /*0b30*/  IMAD.MOV.U32 R8, RZ, RZ, R0 ;  /* 0x000000ffff087224 */ /* 0x000fe200078e0000 */
[----:B------:R-:W-:Y:S01]  /*0b40*/  MOV R9, RZ ;  /* 0x000000ff00097202 */ /* 0x000fe20000000f00 */
[----:B------:R-:W-:Y:S01]  /*0b50*/  IMAD.MOV.U32 R5, RZ, RZ, R13 ;  /* 0x000000ffff057224 */ /* 0x000fe200078e000d */
[----:B------:R-:W-:Y:S01]  /*0b60*/  IADD3.X R2, PT, PT, RZ, ~R14, RZ, P0, !PT ;  /* 0x8000000eff027210 */ /* 0x000fe200007fe4ff */
[----:B0-----:R-:W-:-:S04]  /*0b70*/  IMAD.U32 R7, RZ, RZ, UR4 ;  /* 0x00000004ff077e24 */ /* 0x001fc8000f8e00ff */
[-C--:B------:R-:W-:Y:S02]  /*0b80*/  IMAD R2, R2, R7.reuse, RZ ;  /* 0x0000000702027224 */ /* 0x080fe400078e02ff */
[----:B------:R-:W-:-:S04]  /*0b90*/  IMAD.WIDE.U32 R8, R11, R7, R8 ;  /* 0x000000070b087225 */ /* 0x000fc800078e0008 */
[----:B------:R-:W-:-:S04]  /*0ba0*/  IMAD R11, R11, UR6, R2 ;  /* 0x000000060b0b7c24 */ /* 0x000fc8000f8e0202 */
[----:B------:R-:W-:-:S07]  /*0bb0*/  IMAD.IADD R2, R9, 0x1, R11 ;  /* 0x0000000109027824 */ /* 0x000fce00078e020b */
.L_x_9:
[----:B------:R-:W0:Y:S01]  /*0bc0*/  LDCU UR4, c[0x0][0x3a0] ;  /* 0x00007400ff0477ac */ /* 0x000e220008000800 */
[----:B------:R-:W-:Y:S01]  /*0bd0*/  BSSY.RECONVERGENT B0, `(.L_x_10) ;  /* 0x0000021000007945 */ /* 0x000fe20003800200 */
[----:B0-----:R-:W-:Y:S02]  /*0be0*/  IMAD R9, R2, UR4, RZ ;  /* 0x0000000402097c24 */ /* 0x001fe4000f8e02ff */
[----:B------:R-:W-:-:S04]  /*0bf0*/  IMAD.WIDE.U32 R16, R8, UR4, RZ ;  /* 0x0000000408107c25 */ /* 0x000fc8000f8e00ff */
[----:B------:R-:W-:-:S05]  /*0c00*/  IMAD R9, R8, UR7, R9 ;  /* 0x0000000708097c24 */ /* 0x000fca000f8e0209 */
[----:B------:R-:W-:-:S04]  /*0c10*/  IADD3 R15, PT, PT, R17, R9, RZ ;  /* 0x00000009110f7210 */ /* 0x000fc80007ffe0ff */
[----:B------:R-:W-:-:S04]  /*0c20*/  LOP3.LUT R2, R15, UR6, RZ, 0xfc, !PT ;  /* 0x000000060f027c12 */ /* 0x000fc8000f8efcff */
[----:B------:R-:W-:-:S13]  /*0c30*/  ISETP.NE.U32.AND P0, PT, R2, RZ, PT ;  /* 0x000000ff0200720c */ /* 0x000fda0003f05070 */
[----:B------:R-:W-:Y:S05]  /*0c40*/  @P0 BRA `(.L_x_11) ;  /* 0x00000000004c0947 */ /* 0x000fea0003800000 */
[----:B------:R-:W0:Y:S01]  /*0c50*/  I2F.U32.RP R10, R7 ;  /* 0x00000007000a7306 */ /* 0x000e220000209000 */
[----:B------:R-:W-:-:S07]  /*0c60*/  ISETP.NE.U32.AND P2, PT, R7, RZ, PT ;  /* 0x000000ff0700720c */ /* 0x000fce0003f45070 */
[----:B0-----:R-:W0:Y:S02]  /*0c70*/  MUFU.RCP R10, R10 ;  /* 0x0000000a000a7308 */ /* 0x001e240000001000 */
[----:B0-----:R-:W-:-:S06]  /*0c80*/  VIADD R8, R10, 0xffffffe ;  /* 0x0ffffffe0a087836 */ /* 0x001fcc0000000000 */
[----:B------:R0:W2:Y:S02]  /*0c90*/  F2I.FTZ.U32.TRUNC.NTZ R9, R8 ;  /* 0x0000000800097305 */ /* 0x0000a4000021f000 */
[----:B0-----:R-:W-:Y:S02]  /*0ca0*/  HFMA2 R8, -RZ, RZ, 0, 0 ;  /* 0x00000000ff087431 */ /* 0x001fe400000001ff */
[----:B--2---:R-:W-:-:S04]  /*0cb0*/  IMAD.MOV R2, RZ, RZ, -R9 ;  /* 0x000000ffff027224 */ /* 0x004fc800078e0a09 */
[----:B------:R-:W-:-:S04]  /*0cc0*/  IMAD R11, R2, R7, RZ ;  /* 0x00000007020b7224 */ /* 0x000fc800078e02ff */
[----:B------:R-:W-:-:S06]  /*0cd0*/  IMAD.HI.U32 R11, R9, R11, R8 ;  /* 0x0000000b090b7227 */ /* 0x000fcc00078e0008 */
[----:B------:R-:W-:-:S04]  /*0ce0*/  IMAD.HI.U32 R2, R11, R16, RZ ;  /* 0x000000100b027227 */ /* 0x000fc800078e00ff */
[----:B------:R-:W-:-:S04]  /*0cf0*/  IMAD.MOV R6, RZ, RZ, -R2 ;  /* 0x000000ffff067224 */ /* 0x000fc800078e0a02 */
[----:B------:R-:W-:-:S05]  /*0d00*/  IMAD R16, R7, R6, R16 ;  /* 0x0000000607107224 */ /* 0x000fca00078e0210 */
[----:B------:R-:W-:-:S13]  /*0d10*/  ISETP.GE.U32.AND P0, PT, R16, R7, PT ;  /* 0x000000071000720c */ /* 0x000fda0003f06070 */
[----:B------:R-:W-:Y:S01]  /*0d20*/  @P0 IMAD.IADD R16, R16, 0x1, -R7 ;  /* 0x0000000110100824 */ /* 0x000fe200078e0a07 */
[----:B------:R-:W-:-:S04]  /*0d30*/  @P0 IADD3 R2, PT, PT, R2, 0x1, RZ ;  /* 0x0000000102020810 */ /* 0x000fc80007ffe0ff */
[----:B------:R-:W-:-:S13]  /*0d40*/  ISETP.GE.U32.AND P1, PT, R16, R7, PT ;  /* 0x000000071000720c */ /* 0x000fda0003f26070 */
[----:B------:R-:W-:Y:S01]  /*0d50*/  @P1 VIADD R2, R2, 0x1 ;  /* 0x0000000102021836 */ /* 0x000fe20000000000 */
[----:B------:R-:W-:Y:S01]  /*0d60*/  @!P2 LOP3.LUT R2, RZ, R7, RZ, 0x33, !PT ;  /* 0x00000007ff02a212 */ /* 0x000fe200078e33ff */
[----:B------:R-:W-:Y:S06]  /*0d70*/  BRA `(.L_x_12) ;  /* 0x0000000000187947 */ /* 0x000fec0003800000 */
.L_x_11:
[----:B------:R-:W0:Y:S01]  /*0d80*/  LDCU UR4, c[0x0][0x394] ;  /* 0x00007280ff0477ac */ /* 0x000e220008000800 */
[----:B------:R-:W-:Y:S01]  /*0d90*/  IMAD.U32 R13, RZ, RZ, UR6 ;  /* 0x00000006ff0d7e24 */ /* 0x000fe2000f8e00ff */
[----:B------:R-:W-:Y:S02]  /*0da0*/  MOV R2, 0xdd0 ;  /* 0x00000dd000027802 */ /* 0x000fe40000000f00 */
[----:B0-----:R-:W-:-:S07]  /*0db0*/  MOV R14, UR4 ;  /* 0x00000004000e7c02 */ /* 0x001fce0008000f00 */
[----:B-1----:R-:W-:Y:S05]  /*0dc0*/  CALL.REL.NOINC `($__internal_0_$__cuda_sm20_div_s64) ;  /* 0x0000002400b87944 */ /* 0x002fea0003c00000 */
[----:B------:R-:W-:-:S07]  /*0dd0*/  IMAD.MOV.U32 R2, RZ, RZ, R13 ;  /* 0x000000ffff027224 */ /* 0x000fce00078e000d */
.L_x_12:
[----:B-1----:R-:W-:Y:S05]  /*0de0*/  BSYNC.RECONVERGENT B0 ;  /* 0x0000000000007941 */ /* 0x002fea0003800200 */
.L_x_10:
[----:B------:R-:W0:Y:S01]  /*0df0*/  LDCU UR4, c[0x0][0x3a0] ;  /* 0x00007400ff0477ac */ /* 0x000e220008000800 */
[----:B------:R-:W-:Y:S01]  /*0e00*/  IMAD.U32 R7, RZ, RZ, UR7 ;  /* 0x00000007ff077e24 */ /* 0x000fe2000f8e00ff */
[----:B------:R-:W-:Y:S01]  /*0e10*/  BSSY.RECONVERGENT B0, `(.L_x_13) ;  /* 0x0000024000007945 */ /* 0x000fe20003800200 */
[----:B------:R-:W-:Y:S01]  /*0e20*/  IMAD R9, R0, UR7, RZ ;  /* 0x0000000700097c24 */ /* 0x000fe2000f8e02ff */
[----:B0-----:R-:W-:Y:S01]  /*0e30*/  MOV R6, UR4 ;  /* 0x0000000400067c02 */ /* 0x001fe20008000f00 */
[----:B------:R-:W-:-:S04]  /*0e40*/  IMAD R5, R5, UR4, R2 ;  /* 0x0000000405057c24 */ /* 0x000fc8000f8e0202 */
[----:B------:R-:W-:-:S03]  /*0e50*/  IMAD.WIDE.U32 R6, R0, UR4, R6 ;  /* 0x0000000400067c25 */ /* 0x000fc6000f8e0006 */
[----:B------:R-:W-:-:S04]  /*0e60*/  IADD3 R16, P0, PT, R6, -0x1, RZ ;  /* 0xffffffff06107810 */ /* 0x000fc80007f1e0ff */
[----:B------:R-:W-:-:S04]  /*0e70*/  IADD3.X R15, PT, PT, R7, -0x1, R9, P0, !PT ;  /* 0xffffffff070f7810 */ /* 0x000fc800007fe409 */
[----:B------:R-:W-:-:S04]  /*0e80*/  LOP3.LUT R6, R15, UR6, RZ, 0xfc, !PT ;  /* 0x000000060f067c12 */ /* 0x000fc8000f8efcff */
[----:B------:R-:W-:-:S13]  /*0e90*/  ISETP.NE.U32.AND P0, PT, R6, RZ, PT ;  /* 0x000000ff0600720c */ /* 0x000fda0003f05070 */
[----:B------:R-:W-:Y:S05]  /*0ea0*/  @P0 BRA `(.L_x_14) ;  /* 0x0000000000500947 */ /* 0x000fea0003800000 */
[----:B------:R-:W0:Y:S01]  /*0eb0*/  LDCU UR4, c[0x0][0x394] ;  /* 0x00007280ff0477ac */ /* 0x000e220008000800 */
[----:B------:R-:W-:Y:S01]  /*0ec0*/  HFMA2 R6, -RZ, RZ, 0, 0 ;  /* 0x00000000ff067431 */ /* 0x000fe200000001ff */
[----:B0-----:R-:W0:Y:S01]  /*0ed0*/  I2F.U32.RP R8, UR4 ;  /* 0x0000000400087d06 */ /* 0x001e220008209000 */
[----:B------:R-:W-:-:S07]  /*0ee0*/  ISETP.NE.U32.AND P2, PT, RZ, UR4, PT ;  /* 0x00000004ff007c0c */ /* 0x000fce000bf45070 */
[----:B0-----:R-:W0:Y:S02]  /*0ef0*/  MUFU.RCP R8, R8 ;  /* 0x0000000800087308 */ /* 0x001e240000001000 */
[----:B0-----:R-:W-:-:S06]  /*0f00*/  VIADD R7, R8, 0xffffffe ;  /* 0x0ffffffe08077836 */ /* 0x001fcc0000000000 */
[----:B------:R-:W0:Y:S02]  /*0f10*/  F2I.FTZ.U32.TRUNC.NTZ R7, R7 ;  /* 0x0000000700077305 */ /* 0x000e24000021f000 */
[----:B0-----:R-:W-:-:S04]  /*0f20*/  IMAD.MOV R9, RZ, RZ, -R7 ;  /* 0x000000ffff097224 */ /* 0x001fc800078e0a07 */
[----:B------:R-:W-:-:S04]  /*0f30*/  IMAD R9, R9, UR4, RZ ;  /* 0x0000000409097c24 */ /* 0x000fc8000f8e02ff */
[----:B------:R-:W-:-:S06]  /*0f40*/  IMAD.HI.U32 R9, R7, R9, R6 ;  /* 0x0000000907097227 */ /* 0x000fcc00078e0006 */
[----:B------:R-:W-:-:S04]  /*0f50*/  IMAD.HI.U32 R2, R9, R16, RZ ;  /* 0x0000001009027227 */ /* 0x000fc800078e00ff */
[----:B------:R-:W-:-:S04]  /*0f60*/  IMAD.MOV R6, RZ, RZ, -R2 ;  /* 0x000000ffff067224 */ /* 0x000fc800078e0a02 */
[----:B------:R-:W-:-:S05]  /*0f70*/  IMAD R6, R6, UR4, R16 ;  /* 0x0000000406067c24 */ /* 0x000fca000f8e0210 */
[----:B------:R-:W-:-:S13]  /*0f80*/  ISETP.GE.U32.AND P0, PT, R6, UR4, PT ;  /* 0x0000000406007c0c */ /* 0x000fda000bf06070 */
[----:B------:R-:W-:Y:S01]  /*0f90*/  @P0 VIADD R6, R6, -UR4 ;  /* 0x8000000406060c36 */ /* 0x000fe20008000000 */
[----:B------:R-:W-:-:S04]  /*0fa0*/  @P0 IADD3 R2, PT, PT, R2, 0x1, RZ ;  /* 0x0000000102020810 */ /* 0x000fc80007ffe0ff */
[----:B------:R-:W-:-:S13]  /*0fb0*/  ISETP.GE.U32.AND P1, PT, R6, UR4, PT ;  /* 0x0000000406007c0c */ /* 0x000fda000bf26070 */
[----:B------:R-:W-:Y:S01]  /*0fc0*/  @P1 VIADD R2, R2, 0x1 ;  /* 0x0000000102021836 */ /* 0x000fe20000000000 */
[----:B------:R-:W-:Y:S01]  /*0fd0*/  @!P2 LOP3.LUT R2, RZ, UR4, RZ, 0x33, !PT ;  /* 0x00000004ff02ac12 */ /* 0x000fe2000f8e33ff */
[----:B------:R-:W-:Y:S06]  /*0fe0*/  BRA `(.L_x_15) ;  /* 0x0000000000187947 */ /* 0x000fec0003800000 */
.L_x_14:
[----:B------:R-:W0:Y:S01]  /*0ff0*/  LDCU UR4, c[0x0][0x394] ;  /* 0x00007280ff0477ac */ /* 0x000e220008000800 */
[----:B------:R-:W-:Y:S01]  /*1000*/  IMAD.U32 R13, RZ, RZ, UR6 ;  /* 0x00000006ff0d7e24 */ /* 0x000fe2000f8e00ff */
[----:B------:R-:W-:Y:S02]  /*1010*/  MOV R2, 0x1040 ;  /* 0x0000104000027802 */ /* 0x000fe40000000f00 */
[----:B0-----:R-:W-:-:S07]  /*1020*/  MOV R14, UR4 ;  /* 0x00000004000e7c02 */ /* 0x001fce0008000f00 */
[----:B------:R-:W-:Y:S05]  /*1030*/  CALL.REL.NOINC `($__internal_0_$__cuda_sm20_div_s64) ;  /* 0x00000024001c7944 */ /* 0x000fea0003c00000 */
[----:B------:R-:W-:-:S07]  /*1040*/  IMAD.MOV.U32 R2, RZ, RZ, R13 ;  /* 0x000000ffff027224 */ /* 0x000fce00078e000d */
.L_x_15:
[----:B------:R-:W-:Y:S05]  /*1050*/  BSYNC.RECONVERGENT B0 ;  /* 0x0000000000007941 */ /* 0x000fea0003800200 */
.L_x_13:
[----:B------:R-:W0:Y:S01]  /*1060*/  S2R R8, SR_TID.X ;  /* 0x0000000000087919 */ /* 0x000e220000002100 */
[----:B------:R-:W0:Y:S01]  /*1070*/  LDCU UR4, c[0x0][0x398] ;  /* 0x00007300ff0477ac */ /* 0x000e220008000800 */
[----:B------:R-:W-:Y:S01]  /*1080*/  BSSY.RECONVERGENT B0, `(.L_x_16) ;  /* 0x000023b000007945 */ /* 0x000fe20003800200 */
[----:B0-----:R-:W-:-:S13]  /*1090*/  ISETP.GE.AND P0, PT, R8, UR4, PT ;  /* 0x0000000408007c0c */ /* 0x001fda000bf06270 */
[----:B------:R-:W-:Y:S05]  /*10a0*/  @P0 BRA `(.L_x_17) ;  /* 0x0000002000e00947 */ /* 0x000fea0003800000 */
[----:B------:R-:W-:-:S07]  /*10b0*/  VIADD R6, R2, 0x1 ;  /* 0x0000000102067836 */ /* 0x000fce0000000000 */
.L_x_62:
[----:B------:R-:W-:-:S09]  /*10c0*/  UISETP.NE.U32.AND UP0, UPT, UR9, URZ, UPT ;  /* 0x000000ff0900728c */ /* 0x000fd2000bf05070 */
[----:B0-----:R-:W-:Y:S05]  /*10d0*/  BRA.U UP0, `(.L_x_18) ;  /* 0x0000000100607547 */ /* 0x001fea000b800000 */
[----:B------:R-:W0:Y:S02]  /*10e0*/  LDCU UR4, c[0x0][0x398] ;  /* 0x00007300ff0477ac */ /* 0x000e240008000800 */
[----:B0-----:R-:W-:-:S04]  /*10f0*/  MOV R9, UR4 ;  /* 0x0000000400097c02 */ /* 0x001fc80008000f00 */
[----:B------:R-:W0:Y:S01]  /*1100*/  I2F.U32.RP R2, R9 ;  /* 0x0000000900027306 */ /* 0x000e220000209000 */
[----:B------:R-:W-:-:S07]  /*1110*/  ISETP.NE.U32.AND P2, PT, R9, RZ, PT ;  /* 0x000000ff0900720c */ /* 0x000fce0003f45070 */
[----:B0-----:R-:W0:Y:S02]  /*1120*/  MUFU.RCP R2, R2 ;  /* 0x0000000200027308 */ /* 0x001e240000001000 */
[----:B0-----:R-:W-:Y:S01]  /*1130*/  VIADD R10, R2, 0xffffffe ;  /* 0x0ffffffe020a7836 */ /* 0x001fe20000000000 */
[----:B------:R-:W-:-:S05]  /*1140*/  MOV R2, RZ ;  /* 0x000000ff00027202 */ /* 0x000fca0000000f00 */
[----:B------:R0:W1:Y:S02]  /*1150*/  F2I.FTZ.U32.TRUNC.NTZ R11, R10 ;  /* 0x0000000a000b7305 */ /* 0x000064000021f000 */
[----:B0-----:R-:W-:Y:S02]  /*1160*/  HFMA2 R10, -RZ, RZ, 0, 0 ;  /* 0x00000000ff0a7431 */ /* 0x001fe400000001ff */
[----:B-1----:R-:W-:-:S04]  /*1170*/  IMAD R7, R11, R9, RZ ;  /* 0x000000090b077224 */ /* 0x002fc800078e02ff */
[----:B------:R-:W-:-:S04]  /*1180*/  IMAD.MOV R7, RZ, RZ, -R7 ;  /* 0x000000ffff077224 */ /* 0x000fc800078e0a07 */
        /* <DEDUP_REMOVED lines=8> */
[----:B------:R-:W-:Y:S02]  /*1210*/  @P1 IADD3 R7, PT, PT, R7, 0x1, RZ ;  /* 0x0000000107071810 */ /* 0x000fe40007ffe0ff */
[----:B------:R-:W-:-:S05]  /*1220*/  @!P2 LOP3.LUT R7, RZ, R9, RZ, 0x33, !PT ;  /* 0x00000009ff07a212 */ /* 0x000fca00078e33ff */
[----:B------:R-:W-:-:S04]  /*1230*/  IMAD.MOV R10, RZ, RZ, -R7 ;  /* 0x000000ffff0a7224 */ /* 0x000fc800078e0a07 */
[----:B------:R-:W-:Y:S01]  /*1240*/  IMAD R10, R9, R10, R8 ;  /* 0x0000000a090a7224 */ /* 0x000fe200078e0208 */
[----:B------:R-:W-:Y:S06]  /*1250*/  BRA `(.L_x_19) ;  /* 0x0000000000487947 */ /* 0x000fec0003800000 */
.L_x_18:
[----:B------:R-:W0:Y:S01]  /*1260*/  LDCU UR4, c[0x0][0x398] ;  /* 0x00007300ff0477ac */ /* 0x000e220008000800 */
[----:B------:R-:W-:Y:S02]  /*1270*/  HFMA2 R15, -RZ, RZ, 0, 0 ;  /* 0x00000000ff0f7431 */ /* 0x000fe400000001ff */
[----:B------:R-:W-:Y:S01]  /*1280*/  IMAD.MOV.U32 R16, RZ, RZ, R8 ;  /* 0x000000ffff107224 */ /* 0x000fe200078e0008 */
[----:B------:R-:W-:Y:S01]  /*1290*/  MOV R2, 0x12d0 ;  /* 0x000012d000027802 */ /* 0x000fe20000000f00 */
[----:B------:R-:W-:Y:S01]  /*12a0*/  IMAD.U32 R13, RZ, RZ, UR9 ;  /* 0x00000009ff0d7e24 */ /* 0x000fe2000f8e00ff */
[----:B0-----:R-:W-:-:S07]  /*12b0*/  MOV R14, UR4 ;  /* 0x00000004000e7c02 */ /* 0x001fce0008000f00 */
[----:B------:R-:W-:Y:S05]  /*12c0*/  CALL.REL.NOINC `($__internal_0_$__cuda_sm20_div_s64) ;  /* 0x0000002000787944 */ /* 0x000fea0003c00000 */
[----:B------:R-:W0:Y:S01]  /*12d0*/  LDCU UR4, c[0x0][0x398] ;  /* 0x00007300ff0477ac */ /* 0x000e220008000800 */
[----:B------:R-:W-:Y:S01]  /*12e0*/  IADD3 R15, P0, PT, RZ, -R13, RZ ;  /* 0x8000000dff0f7210 */ /* 0x000fe20007f1e0ff */
[----:B------:R-:W-:Y:S01]  /*12f0*/  IMAD.MOV.U32 R10, RZ, RZ, R8 ;  /* 0x000000ffff0a7224 */ /* 0x000fe200078e0008 */
[----:B------:R-:W-:Y:S01]  /*1300*/  MOV R11, RZ ;  /* 0x000000ff000b7202 */ /* 0x000fe20000000f00 */
[----:B------:R-:W-:Y:S02]  /*1310*/  IMAD.MOV.U32 R7, RZ, RZ, R13 ;  /* 0x000000ffff077224 */ /* 0x000fe400078e000d */
[----:B------:R-:W-:Y:S01]  /*1320*/  IMAD.X R2, RZ, RZ, ~R14, P0 ;  /* 0x000000ffff027224 */ /* 0x000fe200000e0e0e */
[----:B0-----:R-:W-:-:S05]  /*1330*/  MOV R9, UR4 ;  /* 0x0000000400097c02 */ /* 0x001fca0008000f00 */
[-C--:B------:R-:W-:Y:S02]  /*1340*/  IMAD R2, R2, R9.reuse, RZ ;  /* 0x0000000902027224 */ /* 0x080fe400078e02ff */
[----:B------:R-:W-:-:S04]  /*1350*/  IMAD.WIDE.U32 R10, R15, R9, R10 ;  /* 0x000000090f0a7225 */ /* 0x000fc800078e000a */
[----:B------:R-:W-:-:S05]  /*1360*/  IMAD R15, R15, UR9, R2 ;  /* 0x000000090f0f7c24 */ /* 0x000fca000f8e0202 */
[----:B------:R-:W-:-:S07]  /*1370*/  IADD3 R2, PT, PT, R11, R15, RZ ;  /* 0x0000000f0b027210 */ /* 0x000fce0007ffe0ff */
.L_x_19:
[----:B------:R-:W0:Y:S01]  /*1380*/  LDCU UR4, c[0x0][0x3a4] ;  /* 0x00007480ff0477ac */ /* 0x000e220008000800 */
[----:B------:R-:W-:Y:S01]  /*1390*/  BSSY.RECONVERGENT B1, `(.L_x_20) ;  /* 0x0000021000017945 */ /* 0x000fe20003800200 */
[----:B0-----:R-:W-:Y:S02]  /*13a0*/  IMAD R11, R2, UR4, RZ ;  /* 0x00000004020b7c24 */ /* 0x001fe4000f8e02ff */
[----:B------:R-:W-:-:S04]  /*13b0*/  IMAD.WIDE.U32 R16, R10, UR4, RZ ;  /* 0x000000040a107c25 */ /* 0x000fc8000f8e00ff */
[----:B------:R-:W-:-:S04]  /*13c0*/  IMAD R11, R10, UR8, R11 ;  /* 0x000000080a0b7c24 */ /* 0x000fc8000f8e020b */
[----:B------:R-:W-:-:S05]  /*13d0*/  IMAD.IADD R15, R17, 0x1, R11 ;  /* 0x00000001110f7824 */ /* 0x000fca00078e020b */
[----:B------:R-:W-:-:S04]  /*13e0*/  LOP3.LUT R2, R15, UR9, RZ, 0xfc, !PT ;  /* 0x000000090f027c12 */ /* 0x000fc8000f8efcff */
[----:B------:R-:W-:-:S13]  /*13f0*/  ISETP.NE.U32.AND P0, PT, R2, RZ, PT ;  /* 0x000000ff0200720c */ /* 0x000fda0003f05070 */
[----:B------:R-:W-:Y:S05]  /*1400*/  @P0 BRA `(.L_x_21) ;  /* 0x00000000004c0947 */ /* 0x000fea0003800000 */
[----:B------:R-:W0:Y:S01]  /*1410*/  I2F.U32.RP R12, R9 ;  /* 0x00000009000c7306 */ /* 0x000e220000209000 */
[----:B------:R-:W-:Y:S01]  /*1420*/  HFMA2 R10, -RZ, RZ, 0, 0 ;  /* 0x00000000ff0a7431 */ /* 0x000fe200000001ff */
[----:B------:R-:W-:-:S06]  /*1430*/  ISETP.NE.U32.AND P2, PT, R9, RZ, PT ;  /* 0x000000ff0900720c */ /* 0x000fcc0003f45070 */
[----:B0-----:R-:W0:Y:S02]  /*1440*/  MUFU.RCP R12, R12 ;  /* 0x0000000c000c7308 */ /* 0x001e240000001000 */
[----:B0-----:R-:W-:-:S06]  /*1450*/  IADD3 R11, PT, PT, R12, 0xffffffe, RZ ;  /* 0x0ffffffe0c0b7810 */ /* 0x001fcc0007ffe0ff */
[----:B------:R-:W0:Y:S02]  /*1460*/  F2I.FTZ.U32.TRUNC.NTZ R11, R11 ;  /* 0x0000000b000b7305 */ /* 0x000e24000021f000 */
[----:B0-----:R-:W-:-:S04]  /*1470*/  IMAD.MOV R2, RZ, RZ, -R11 ;  /* 0x000000ffff027224 */ /* 0x001fc800078e0a0b */
[----:B------:R-:W-:-:S04]  /*1480*/  IMAD R13, R2, R9, RZ ;  /* 0x00000009020d7224 */ /* 0x000fc800078e02ff */
        /* <DEDUP_REMOVED lines=9> */
[----:B------:R-:W-:Y:S01]  /*1520*/  @!P2 LOP3.LUT R10, RZ, R9, RZ, 0x33, !PT ;  /* 0x00000009ff0aa212 */ /* 0x000fe200078e33ff */
[----:B------:R-:W-:Y:S06]  /*1530*/  BRA `(.L_x_22) ;  /* 0x0000000000187947 */ /* 0x000fec0003800000 */
.L_x_21:
[----:B------:R-:W0:Y:S01]  /*1540*/  LDCU UR4, c[0x0][0x398] ;  /* 0x00007300ff0477ac */ /* 0x000e220008000800 */
[----:B------:R-:W-:Y:S01]  /*1550*/  IMAD.U32 R13, RZ, RZ, UR9 ;  /* 0x00000009ff0d7e24 */ /* 0x000fe2000f8e00ff */
[----:B------:R-:W-:Y:S02]  /*1560*/  MOV R2, 0x1590 ;  /* 0x0000159000027802 */ /* 0x000fe40000000f00 */
[----:B0-----:R-:W-:-:S07]  /*1570*/  MOV R14, UR4 ;  /* 0x00000004000e7c02 */ /* 0x001fce0008000f00 */
[----:B------:R-:W-:Y:S05]  /*1580*/  CALL.REL.NOINC `($__internal_0_$__cuda_sm20_div_s64) ;  /* 0x0000001c00c87944 */ /* 0x000fea0003c00000 */
[----:B------:R-:W-:-:S07]  /*1590*/  IMAD.MOV.U32 R10, RZ, RZ, R13 ;  /* 0x000000ffff0a7224 */ /* 0x000fce00078e000d */
.L_x_22:
[----:B------:R-:W-:Y:S05]  /*15a0*/  BSYNC.RECONVERGENT B1 ;  /* 0x0000000000017941 */ /* 0x000fea0003800200 */
.L_x_20:
[----:B------:R-:W0:Y:S01]  /*15b0*/  LDCU UR4, c[0x0][0x3a4] ;  /* 0x00007480ff0477ac */ /* 0x000e220008000800 */
[----:B------:R-:W-:Y:S01]  /*15c0*/  MOV R13, UR8 ;  /* 0x00000008000d7c02 */ /* 0x000fe20008000f00 */
[----:B------:R-:W-:Y:S01]  /*15d0*/  IMAD R9, R8, UR8, RZ ;  /* 0x0000000808097c24 */ /* 0x000fe2000f8e02ff */
[----:B------:R-:W-:Y:S01]  /*15e0*/  BSSY.RECONVERGENT B1, `(.L_x_23) ;  /* 0x0000023000017945 */ /* 0x000fe20003800200 */
[----:B0-----:R-:W-:-:S04]  /*15f0*/  IMAD.U32 R12, RZ, RZ, UR4 ;  /* 0x00000004ff0c7e24 */ /* 0x001fc8000f8e00ff */
[----:B------:R-:W-:-:S03]  /*1600*/  IMAD.WIDE.U32 R12, R8, UR4, R12 ;  /* 0x00000004080c7c25 */ /* 0x000fc6000f8e000c */
[----:B------:R-:W-:-:S04]  /*1610*/  IADD3 R16, P0, PT, R12, -0x1, RZ ;  /* 0xffffffff0c107810 */ /* 0x000fc80007f1e0ff */
[----:B------:R-:W-:Y:S01]  /*1620*/  IADD3.X R15, PT, PT, R13, -0x1, R9, P0, !PT ;  /* 0xffffffff0d0f7810 */ /* 0x000fe200007fe409 */
[----:B------:R-:W-:-:S03]  /*1630*/  IMAD R9, R7, UR4, R10 ;  /* 0x0000000407097c24 */ /* 0x000fc6000f8e020a */
[----:B------:R-:W-:-:S04]  /*1640*/  LOP3.LUT R2, R15, UR9, RZ, 0xfc, !PT ;  /* 0x000000090f027c12 */ /* 0x000fc8000f8efcff */
[----:B------:R-:W-:-:S13]  /*1650*/  ISETP.NE.U32.AND P0, PT, R2, RZ, PT ;  /* 0x000000ff0200720c */ /* 0x000fda0003f05070 */
[----:B------:R-:W-:Y:S05]  /*1660*/  @P0 BRA `(.L_x_24) ;  /* 0x0000000000500947 */ /* 0x000fea0003800000 */
[----:B------:R-:W0:Y:S02]  /*1670*/  LDCU UR4, c[0x0][0x398] ;  /* 0x00007300ff0477ac */ /* 0x000e240008000800 */
[----:B0-----:R-:W0:Y:S01]  /*1680*/  I2F.U32.RP R14, UR4 ;  /* 0x00000004000e7d06 */ /* 0x001e220008209000 */
[----:B------:R-:W-:-:S07]  /*1690*/  ISETP.NE.U32.AND P2, PT, RZ, UR4, PT ;  /* 0x00000004ff007c0c */ /* 0x000fce000bf45070 */
[----:B0-----:R-:W0:Y:S02]  /*16a0*/  MUFU.RCP R14, R14 ;  /* 0x0000000e000e7308 */ /* 0x001e240000001000 */
[----:B0-----:R-:W-:-:S06]  /*16b0*/  IADD3 R12, PT, PT, R14, 0xffffffe, RZ ;  /* 0x0ffffffe0e0c7810 */ /* 0x001fcc0007ffe0ff */
[----:B------:R0:W1:Y:S02]  /*16c0*/  F2I.FTZ.U32.TRUNC.NTZ R13, R12 ;  /* 0x0000000c000d7305 */ /* 0x000064000021f000 */
[----:B0-----:R-:W-:Y:S02]  /*16d0*/  HFMA2 R12, -RZ, RZ, 0, 0 ;  /* 0x00000000ff0c7431 */ /* 0x001fe400000001ff */
[----:B-1----:R-:W-:-:S04]  /*16e0*/  IMAD.MOV R11, RZ, RZ, -R13 ;  /* 0x000000ffff0b7224 */ /* 0x002fc800078e0a0d */
[----:B------:R-:W-:-:S04]  /*16f0*/  IMAD R11, R11, UR4, RZ ;  /* 0x000000040b0b7c24 */ /* 0x000fc8000f8e02ff */
[----:B------:R-:W-:-:S06]  /*1700*/  IMAD.HI.U32 R11, R13, R11, R12 ;  /* 0x0000000b0d0b7227 */ /* 0x000fcc00078e000c */
[----:B------:R-:W-:-:S04]  /*1710*/  IMAD.HI.U32 R2, R11, R16, RZ ;  /* 0x000000100b027227 */ /* 0x000fc800078e00ff */
[----:B------:R-:W-:-:S04]  /*1720*/  IMAD.MOV R11, RZ, RZ, -R2 ;  /* 0x000000ffff0b7224 */ /* 0x000fc800078e0a02 */
[----:B------:R-:W-:-:S05]  /*1730*/  IMAD R11, R11, UR4, R16 ;  /* 0x000000040b0b7c24 */ /* 0x000fca000f8e0210 */
[----:B------:R-:W-:-:S13]  /*1740*/  ISETP.GE.U32.AND P0, PT, R11, UR4, PT ;  /* 0x000000040b007c0c */ /* 0x000fda000bf06070 */
[----:B------:R-:W-:Y:S01]  /*1750*/  @P0 IADD3 R11, PT, PT, R11, -UR4, RZ ;  /* 0x800000040b0b0c10 */ /* 0x000fe2000fffe0ff */
[----:B------:R-:W-:-:S03]  /*1760*/  @P0 VIADD R2, R2, 0x1 ;  /* 0x0000000102020836 */ /* 0x000fc60000000000 */
[----:B------:R-:W-:-:S13]  /*1770*/  ISETP.GE.U32.AND P1, PT, R11, UR4, PT ;  /* 0x000000040b007c0c */ /* 0x000fda000bf26070 */
[----:B------:R-:W-:Y:S02]  /*1780*/  @P1 IADD3 R2, PT, PT, R2, 0x1, RZ ;  /* 0x0000000102021810 */ /* 0x000fe40007ffe0ff */
[----:B------:R-:W-:Y:S01]  /*1790*/  @!P2 LOP3.LUT R2, RZ, UR4, RZ, 0x33, !PT ;  /* 0x00000004ff02ac12 */ /* 0x000fe2000f8e33ff */
[----:B------:R-:W-:Y:S06]  /*17a0*/  BRA `(.L_x_25) ;  /* 0x0000000000187947 */ /* 0x000fec0003800000 */
.L_x_24:
[----:B------:R-:W0:Y:S01]  /*17b0*/  LDCU UR4, c[0x0][0x398] ;  /* 0x00007300ff0477ac */ /* 0x000e220008000800 */
[----:B------:R-:W-:Y:S01]  /*17c0*/  IMAD.U32 R13, RZ, RZ, UR9 ;  /* 0x00000009ff0d7e24 */ /* 0x000fe2000f8e00ff */
[----:B------:R-:W-:Y:S02]  /*17d0*/  MOV R2, 0x1800 ;  /* 0x0000180000027802 */ /* 0x000fe40000000f00 */
[----:B0-----:R-:W-:-:S07]  /*17e0*/  MOV R14, UR4 ;  /* 0x00000004000e7c02 */ /* 0x001fce0008000f00 */
[----:B------:R-:W-:Y:S05]  /*17f0*/  CALL.REL.NOINC `($__internal_0_$__cuda_sm20_div_s64) ;  /* 0x0000001c002c7944 */ /* 0x000fea0003c00000 */
[----:B------:R-:W-:-:S07]  /*1800*/  IMAD.MOV.U32 R2, RZ, RZ, R13 ;  /* 0x000000ffff027224 */ /* 0x000fce00078e000d */
.L_x_25:
[----:B------:R-:W-:Y:S05]  /*1810*/  BSYNC.RECONVERGENT B1 ;  /* 0x0000000000017941 */ /* 0x000fea0003800200 */
.L_x_23:
[----:B------:R-:W-:Y:S01]  /*1820*/  IADD3 R12, PT, PT, R4, 0x1, RZ ;  /* 0x00000001040c7810 */ /* 0x000fe20007ffe0ff */
[----:B------:R-:W-:Y:S03]  /*1830*/  BSSY.RECONVERGENT B1, `(.L_x_26) ;  /* 0x00001ba000017945 */ /* 0x000fe60003800200 */
[----:B------:R-:W-:-:S13]  /*1840*/  ISETP.GT.AND P0, PT, R12, R3, PT ;  /* 0x000000030c00720c */ /* 0x000fda0003f04270 */
[----:B------:R-:W-:Y:S05]  /*1850*/  @!P0 BRA `(.L_x_27) ;  /* 0x0000001800dc8947 */ /* 0x000fea0003800000 */
[----:B------:R-:W0:Y:S01]  /*1860*/  LDCU UR4, c[0x0][0x394] ;  /* 0x00007280ff0477ac */ /* 0x000e220008000800 */
[----:B------:R-:W1:Y:S01]  /*1870*/  S2UR UR18, SR_CTAID.X ;  /* 0x00000000001279c3 */ /* 0x000e620000002500 */
[----:B------:R-:W-:Y:S01]  /*1880*/  IMAD.MOV.U32 R22, RZ, RZ, R18 ;  /* 0x000000ffff167224 */ /* 0x000fe200078e0012 */
[----:B------:R-:W-:Y:S01]  /*1890*/  MOV R23, R19 ;  /* 0x0000001300177202 */ /* 0x000fe20000000f00 */
[----:B------:R-:W2:Y:S05]  /*18a0*/  LDCU UR16, c[0x0][0x398] ;  /* 0x00007300ff1077ac */ /* 0x000eaa0008000800 */
[----:B------:R-:W1:Y:S01]  /*18b0*/  LDC.64 R14, c[0x0][0x3a8] ;  /* 0x0000ea00ff0e7b82 */ /* 0x000e620000000a00 */
[----:B0-----:R-:W-:Y:S01]  /*18c0*/  UIMAD UR10, UR9, UR4, URZ ;  /* 0x00000004090a72a4 */ /* 0x001fe2000f8e02ff */
[----:B--2---:R-:W-:Y:S01]  /*18d0*/  IMAD R12, R0, UR16, RZ ;  /* 0x00000010000c7c24 */ /* 0x004fe2000f8e02ff */
[----:B------:R-:W-:-:S02]  /*18e0*/  UIMAD.WIDE.U32 UR4, UR16, UR4, URZ ;  /* 0x00000004100472a5 */ /* 0x000fc4000f8e00ff */
[----:B------:R-:W-:Y:S01]  /*18f0*/  UIMAD UR10, UR6, UR16, UR10 ;  /* 0x00000010060a72a4 */ /* 0x000fe2000f8e020a */
[----:B------:R-:W0:Y:S01]  /*1900*/  LDCU.64 UR16, c[0x0][0x380] ;  /* 0x00007000ff1077ac */ /* 0x000e220008000a00 */
[----:B------:R-:W-:Y:S02]  /*1910*/  SHF.R.S32.HI R13, RZ, 0x1f, R12 ;  /* 0x0000001fff0d7819 */ /* 0x000fe4000001140c */
[----:B------:R-:W-:Y:S01]  /*1920*/  UIADD3 UR5, UPT, UPT, UR5, UR10, URZ ;  /* 0x0000000a05057290 */ /* 0x000fe2000fffe0ff */
[----:B-1----:R-:W-:-:S05]  /*1930*/  IADD3 R11, P0, PT, R14, UR18, RZ ;  /* 0x000000120e0b7c10 */ /* 0x002fca000ff1e0ff */
[----:B------:R-:W-:-:S04]  /*1940*/  IMAD.WIDE.U32 R12, R11, UR4, R12 ;  /* 0x000000040b0c7c25 */ /* 0x000fc8000f8e000c */
[----:B------:R-:W-:Y:S02]  /*1950*/  IMAD.X R14, RZ, RZ, R15, P0 ;  /* 0x000000ffff0e7224 */ /* 0x000fe400000e060f */
[----:B------:R-:W-:-:S04]  /*1960*/  IMAD R11, R11, UR5, RZ ;  /* 0x000000050b0b7c24 */ /* 0x000fc8000f8e02ff */
[----:B------:R-:W-:Y:S01]  /*1970*/  IMAD R11, R14, UR4, R11 ;  /* 0x000000040e0b7c24 */ /* 0x000fe2000f8e020b */
[----:B------:R-:W-:Y:S01]  /*1980*/  IADD3 R14, P0, PT, R8, R12, RZ ;  /* 0x0000000c080e7210 */ /* 0x000fe20007f1e0ff */
[----:B------:R-:W-:-:S03]  /*1990*/  VIADD R12, R2, 0x1 ;  /* 0x00000001020c7836 */ /* 0x000fc60000000000 */
[C---:B0-----:R-:W-:Y:S02]  /*19a0*/  LEA R20, P1, R14.reuse, UR16, 0x1 ;  /* 0x000000100e147c11 */ /* 0x041fe4000f8208ff */
[----:B------:R-:W-:Y:S02]  /*19b0*/  IADD3.X R13, PT, PT, R13, R11, RZ, P0, !PT ;  /* 0x0000000b0d0d7210 */ /* 0x000fe400007fe4ff */
[----:B------:R-:W-:Y:S02]  /*19c0*/  MOV R11, R3 ;  /* 0x00000003000b7202 */ /* 0x000fe40000000f00 */
[----:B------:R-:W-:-:S07]  /*19d0*/  LEA.HI.X R21, R14, UR17, R13, 0x1, P1 ;  /* 0x000000110e157c11 */ /* 0x000fce00088f0c0d */
.L_x_61:
[----:B0-----:R-:W0:Y:S01]  /*19e0*/  LDCU UR4, c[0x0][0x390] ;  /* 0x00007200ff0477ac */ /* 0x001e220008000800 */
[----:B------:R-:W-:Y:S01]  /*19f0*/  IMAD.U32 R15, RZ, RZ, UR11 ;  /* 0x0000000bff0f7e24 */ /* 0x000fe2000f8e00ff */
[--C-:B------:R-:W-:Y:S01]  /*1a00*/  SHF.R.S32.HI R25, RZ, 0x1f, R11.reuse ;  /* 0x0000001fff197819 */ /* 0x100fe2000001140b */
[----:B------:R-:W-:Y:S01]  /*1a10*/  IMAD R13, R11, UR11, RZ ;  /* 0x0000000b0b0d7c24 */ /* 0x000fe2000f8e02ff */
[----:B------:R-:W-:Y:S01]  /*1a20*/  BSSY.RECONVERGENT B2, `(.L_x_28) ;  /* 0x0000026000027945 */ /* 0x000fe20003800200 */
[----:B------:R-:W-:-:S05]  /*1a30*/  IMAD.MOV.U32 R24, RZ, RZ, R11 ;  /* 0x000000ffff187224 */ /* 0x000fca00078e000b */
[----:B------:R-:W-:Y:S02]  /*1a40*/  ISETP.NE.AND P2, PT, R24, R4, PT ;  /* 0x000000041800720c */ /* 0x000fe40003f45270 */
[----:B0-----:R-:W-:Y:S01]  /*1a50*/  MOV R14, UR4 ;  /* 0x00000004000e7c02 */ /* 0x001fe20008000f00 */
[----:B------:R-:W-:-:S04]  /*1a60*/  IMAD R13, R25, UR4, R13 ;  /* 0x00000004190d7c24 */ /* 0x000fc8000f8e020d */
[C---:B------:R-:W-:Y:S01]  /*1a70*/  IMAD.WIDE.U32 R14, R11.reuse, UR4, R14 ;  /* 0x000000040b0e7c25 */ /* 0x040fe2000f8e000e */
[----:B------:R-:W-:Y:S02]  /*1a80*/  IADD3 R11, PT, PT, R11, 0x1, RZ ;  /* 0x000000010b0b7810 */ /* 0x000fe40007ffe0ff */
[----:B------:R-:W-:-:S04]  /*1a90*/  IADD3 R16, P0, PT, R14, -0x1, RZ ;  /* 0xffffffff0e107810 */ /* 0x000fc80007f1e0ff */
[----:B------:R-:W-:-:S04]  /*1aa0*/  IADD3.X R15, PT, PT, R15, -0x1, R13, P0, !PT ;  /* 0xffffffff0f0f7810 */ /* 0x000fc800007fe40d */
[----:B------:R-:W-:-:S04]  /*1ab0*/  LOP3.LUT R2, R15, UR14, RZ, 0xfc, !PT ;  /* 0x0000000e0f027c12 */ /* 0x000fc8000f8efcff */
[----:B------:R-:W-:-:S13]  /*1ac0*/  ISETP.NE.U32.AND P0, PT, R2, RZ, PT ;  /* 0x000000ff0200720c */ /* 0x000fda0003f05070 */
[----:B------:R-:W-:Y:S05]  /*1ad0*/  @P0 BRA `(.L_x_29) ;  /* 0x0000000000500947 */ /* 0x000fea0003800000 */
[----:B------:R-:W0:Y:S02]  /*1ae0*/  LDCU UR4, c[0x0][0x39c] ;  /* 0x00007380ff0477ac */ /* 0x000e240008000800 */
[----:B0-----:R-:W0:Y:S01]  /*1af0*/  I2F.U32.RP R2, UR4 ;  /* 0x0000000400027d06 */ /* 0x001e220008209000 */
[----:B------:R-:W-:-:S07]  /*1b00*/  ISETP.NE.U32.AND P3, PT, RZ, UR4, PT ;  /* 0x00000004ff007c0c */ /* 0x000fce000bf65070 */
[----:B0-----:R-:W0:Y:S02]  /*1b10*/  MUFU.RCP R2, R2 ;  /* 0x0000000200027308 */ /* 0x001e240000001000 */
[----:B0-----:R-:W-:-:S06]  /*1b20*/  VIADD R14, R2, 0xffffffe ;  /* 0x0ffffffe020e7836 */ /* 0x001fcc0000000000 */
[----:B------:R0:W1:Y:S02]  /*1b30*/  F2I.FTZ.U32.TRUNC.NTZ R15, R14 ;  /* 0x0000000e000f7305 */ /* 0x000064000021f000 */
[----:B0-----:R-:W-:Y:S01]  /*1b40*/  IMAD.MOV.U32 R14, RZ, RZ, RZ ;  /* 0x000000ffff0e7224 */ /* 0x001fe200078e00ff */
[----:B-1----:R-:W-:-:S05]  /*1b50*/  IADD3 R13, PT, PT, RZ, -R15, RZ ;  /* 0x8000000fff0d7210 */ /* 0x002fca0007ffe0ff */
[----:B------:R-:W-:-:S04]  /*1b60*/  IMAD R13, R13, UR4, RZ ;  /* 0x000000040d0d7c24 */ /* 0x000fc8000f8e02ff */
[----:B------:R-:W-:-:S06]  /*1b70*/  IMAD.HI.U32 R15, R15, R13, R14 ;  /* 0x0000000d0f0f7227 */ /* 0x000fcc00078e000e */
[----:B------:R-:W-:-:S05]  /*1b80*/  IMAD.HI.U32 R28, R15, R16, RZ ;  /* 0x000000100f1c7227 */ /* 0x000fca00078e00ff */
[----:B------:R-:W-:-:S05]  /*1b90*/  IADD3 R13, PT, PT, -R28, RZ, RZ ;  /* 0x000000ff1c0d7210 */ /* 0x000fca0007ffe1ff */
        /* <DEDUP_REMOVED lines=8> */
.L_x_29:
[----:B------:R-:W0:Y:S01]  /*1c20*/  LDCU UR4, c[0x0][0x39c] ;  /* 0x00007380ff0477ac */ /* 0x000e220008000800 */
[----:B------:R-:W-:Y:S02]  /*1c30*/  MOV R13, UR14 ;  /* 0x0000000e000d7c02 */ /* 0x000fe40008000f00 */
[----:B------:R-:W-:Y:S01]  /*1c40*/  MOV R2, 0x1c70 ;  /* 0x00001c7000027802 */ /* 0x000fe20000000f00 */
[----:B0-----:R-:W-:-:S07]  /*1c50*/  IMAD.U32 R14, RZ, RZ, UR4 ;  /* 0x00000004ff0e7e24 */ /* 0x001fce000f8e00ff */
[----:B------:R-:W-:Y:S05]  /*1c60*/  CALL.REL.NOINC `($__internal_0_$__cuda_sm20_div_s64) ;  /* 0x0000001800107944 */ /* 0x000fea0003c00000 */
[----:B------:R-:W-:-:S07]  /*1c70*/  MOV R28, R13 ;  /* 0x0000000d001c7202 */ /* 0x000fce0000000f00 */
.L_x_30:
[----:B------:R-:W-:Y:S05]  /*1c80*/  BSYNC.RECONVERGENT B2 ;  /* 0x0000000000027941 */ /* 0x000fea0003800200 */
.L_x_28:
[----:B------:R-:W-:Y:S01]  /*1c90*/  LOP3.LUT R2, R25, UR14, RZ, 0xfc, !PT ;  /* 0x0000000e19027c12 */ /* 0x000fe2000f8efcff */
[----:B------:R-:W-:Y:S03]  /*1ca0*/  BSSY.RECONVERGENT B2, `(.L_x_31) ;  /* 0x000002c000027945 */ /* 0x000fe60003800200 */
[----:B------:R-:W-:-:S13]  /*1cb0*/  ISETP.NE.U32.AND P0, PT, R2, RZ, PT ;  /* 0x000000ff0200720c */ /* 0x000fda0003f05070 */
[----:B------:R-:W-:Y:S05]  /*1cc0*/  @P0 BRA `(.L_x_32) ;  /* 0x0000000000600947 */ /* 0x000fea0003800000 */
[----:B------:R-:W0:Y:S02]  /*1cd0*/  LDCU UR4, c[0x0][0x39c] ;  /* 0x00007380ff0477ac */ /* 0x000e240008000800 */
[----:B0-----:R-:W-:-:S04]  /*1ce0*/  IMAD.U32 R15, RZ, RZ, UR4 ;  /* 0x00000004ff0f7e24 */ /* 0x001fc8000f8e00ff */
[----:B------:R-:W0:Y:S01]  /*1cf0*/  I2F.U32.RP R13, R15 ;  /* 0x0000000f000d7306 */ /* 0x000e220000209000 */
[----:B------:R-:W-:-:S07]  /*1d00*/  ISETP.NE.U32.AND P3, PT, R15, RZ, PT ;  /* 0x000000ff0f00720c */ /* 0x000fce0003f65070 */
[----:B0-----:R-:W0:Y:S02]  /*1d10*/  MUFU.RCP R13, R13 ;  /* 0x0000000d000d7308 */ /* 0x001e240000001000 */
[----:B0-----:R-:W-:-:S06]  /*1d20*/  IADD3 R16, PT, PT, R13, 0xffffffe, RZ ;  /* 0x0ffffffe0d107810 */ /* 0x001fcc0007ffe0ff */
        /* <DEDUP_REMOVED lines=11> */
[----:B------:R-:W-:Y:S02]  /*1de0*/  ISETP.GE.U32.AND P1, PT, R2, R15, PT ;  /* 0x0000000f0200720c */ /* 0x000fe40003f26070 */
[----:B------:R-:W-:-:S11]  /*1df0*/  MOV R2, RZ ;  /* 0x000000ff00027202 */ /* 0x000fd60000000f00 */
[----:B------:R-:W-:Y:S02]  /*1e00*/  @P1 IADD3 R25, PT, PT, R25, 0x1, RZ ;  /* 0x0000000119191810 */ /* 0x000fe40007ffe0ff */
[----:B------:R-:W-:-:S05]  /*1e10*/  @!P3 LOP3.LUT R25, RZ, R15, RZ, 0x33, !PT ;  /* 0x0000000fff19b212 */ /* 0x000fca00078e33ff */
[----:B------:R-:W-:-:S04]  /*1e20*/  IMAD.MOV R13, RZ, RZ, -R25 ;  /* 0x000000ffff0d7224 */ /* 0x000fc800078e0a19 */
[----:B------:R-:W-:Y:S01]  /*1e30*/  IMAD R24, R15, R13, R24 ;  /* 0x0000000d0f187224 */ /* 0x000fe200078e0218 */
[----:B------:R-:W-:Y:S06]  /*1e40*/  BRA `(.L_x_33) ;  /* 0x0000000000447947 */ /* 0x000fec0003800000 */
.L_x_32:
[----:B------:R-:W0:Y:S01]  /*1e50*/  LDCU UR4, c[0x0][0x39c] ;  /* 0x00007380ff0477ac */ /* 0x000e220008000800 */
[----:B------:R-:W-:Y:S01]  /*1e60*/  IMAD.MOV.U32 R16, RZ, RZ, R24 ;  /* 0x000000ffff107224 */ /* 0x000fe200078e0018 */
[----:B------:R-:W-:Y:S01]  /*1e70*/  MOV R15, R25 ;  /* 0x00000019000f7202 */ /* 0x000fe20000000f00 */
[----:B------:R-:W-:Y:S01]  /*1e80*/  IMAD.U32 R13, RZ, RZ, UR14 ;  /* 0x0000000eff0d7e24 */ /* 0x000fe2000f8e00ff */
[----:B------:R-:W-:Y:S02]  /*1e90*/  MOV R2, 0x1ec0 ;  /* 0x00001ec000027802 */ /* 0x000fe40000000f00 */
[----:B0-----:R-:W-:-:S07]  /*1ea0*/  MOV R14, UR4 ;  /* 0x00000004000e7c02 */ /* 0x001fce0008000f00 */
[----:B------:R-:W-:Y:S05]  /*1eb0*/  CALL.REL.NOINC `($__internal_0_$__cuda_sm20_div_s64) ;  /* 0x00000014007c7944 */ /* 0x000fea0003c00000 */
[----:B------:R-:W0:Y:S01]  /*1ec0*/  LDCU UR4, c[0x0][0x39c] ;  /* 0x00007380ff0477ac */ /* 0x000e220008000800 */
[----:B------:R-:W-:-:S05]  /*1ed0*/  IADD3 R27, P0, PT, RZ, -R13, RZ ;  /* 0x8000000dff1b7210 */ /* 0x000fca0007f1e0ff */
[----:B------:R-:W-:Y:S01]  /*1ee0*/  IMAD.X R2, RZ, RZ, ~R14, P0 ;  /* 0x000000ffff027224 */ /* 0x000fe200000e0e0e */
[----:B0-----:R-:W-:-:S05]  /*1ef0*/  MOV R15, UR4 ;  /* 0x00000004000f7c02 */ /* 0x001fca0008000f00 */
[-C--:B------:R-:W-:Y:S02]  /*1f00*/  IMAD R2, R2, R15.reuse, RZ ;  /* 0x0000000f02027224 */ /* 0x080fe400078e02ff */
[----:B------:R-:W-:-:S04]  /*1f10*/  IMAD.WIDE.U32 R16, R27, R15, R24 ;  /* 0x0000000f1b107225 */ /* 0x000fc800078e0018 */
[----:B------:R-:W-:Y:S01]  /*1f20*/  IMAD R27, R27, UR14, R2 ;  /* 0x0000000e1b1b7c24 */ /* 0x000fe2000f8e0202 */
[----:B------:R-:W-:Y:S01]  /*1f30*/  MOV R24, R16 ;  /* 0x0000001000187202 */ /* 0x000fe20000000f00 */
[----:B------:R-:W-:Y:S02]  /*1f40*/  IMAD.MOV.U32 R25, RZ, RZ, R13 ;  /* 0x000000ffff197224 */ /* 0x000fe400078e000d */
[----:B------:R-:W-:-:S07]  /*1f50*/  IMAD.IADD R2, R17, 0x1, R27 ;  /* 0x0000000111027824 */ /* 0x000fce00078e021b */
.L_x_33:
[----:B------:R-:W-:Y:S05]  /*1f60*/  BSYNC.RECONVERGENT B2 ;  /* 0x0000000000027941 */ /* 0x000fea0003800200 */
.L_x_31:
        /* <DEDUP_REMOVED lines=13> */
[----:B------:R0:W1:Y:S02]  /*2040*/  F2I.FTZ.U32.TRUNC.NTZ R27, R26 ;  /* 0x0000001a001b7305 */ /* 0x000064000021f000 */
[----:B0-----:R-:W-:Y:S01]  /*2050*/  IMAD.MOV.U32 R26, RZ, RZ, RZ ;  /* 0x000000ffff1a7224 */ /* 0x001fe200078e00ff */
[----:B-1----:R-:W-:-:S05]  /*2060*/  IADD3 R2, PT, PT, RZ, -R27, RZ ;  /* 0x8000001bff027210 */ /* 0x002fca0007ffe0ff */
[----:B------:R-:W-:-:S04]  /*2070*/  IMAD R13, R2, R15, RZ ;  /* 0x0000000f020d7224 */ /* 0x000fc800078e02ff */
[----:B------:R-:W-:-:S06]  /*2080*/  IMAD.HI.U32 R13, R27, R13, R26 ;  /* 0x0000000d1b0d7227 */ /* 0x000fcc00078e001a */
[----:B------:R-:W-:-:S05]  /*2090*/  IMAD.HI.U32 R2, R13, R16, RZ ;  /* 0x000000100d027227 */ /* 0x000fca00078e00ff */
[----:B------:R-:W-:-:S05]  /*20a0*/  IADD3 R13, PT, PT, -R2, RZ, RZ ;  /* 0x000000ff020d7210 */ /* 0x000fca0007ffe1ff */
        /* <DEDUP_REMOVED lines=8> */
.L_x_35:
[----:B------:R-:W0:Y:S01]  /*2130*/  LDCU UR4, c[0x0][0x39c] ;  /* 0x00007380ff0477ac */ /* 0x000e220008000800 */
[----:B------:R-:W-:Y:S01]  /*2140*/  MOV R15, R13 ;  /* 0x0000000d000f7202 */ /* 0x000fe20000000f00 */
[----:B------:R-:W-:Y:S01]  /*2150*/  IMAD.U32 R13, RZ, RZ, UR14 ;  /* 0x0000000eff0d7e24 */ /* 0x000fe2000f8e00ff */
[----:B------:R-:W-:Y:S02]  /*2160*/  MOV R2, 0x2190 ;  /* 0x0000219000027802 */ /* 0x000fe40000000f00 */
[----:B0-----:R-:W-:-:S07]  /*2170*/  MOV R14, UR4 ;  /* 0x00000004000e7c02 */ /* 0x001fce0008000f00 */
[----:B------:R-:W-:Y:S05]  /*2180*/  CALL.REL.NOINC `($__internal_0_$__cuda_sm20_div_s64) ;  /* 0x0000001000c87944 */ /* 0x000fea0003c00000 */
[----:B------:R-:W-:-:S07]  /*2190*/  IMAD.MOV.U32 R2, RZ, RZ, R13 ;  /* 0x000000ffff027224 */ /* 0x000fce00078e000d */
.L_x_36:
[----:B------:R-:W-:Y:S05]  /*21a0*/  BSYNC.RECONVERGENT B2 ;  /* 0x0000000000027941 */ /* 0x000fea0003800200 */
.L_x_34:
[----:B------:R-:W0:Y:S01]  /*21b0*/  LDCU UR4, c[0x0][0x390] ;  /* 0x00007200ff0477ac */ /* 0x000e220008000800 */
[----:B------:R-:W-:Y:S01]  /*21c0*/  ISETP.GT.AND P0, PT, R6, R5, PT ;  /* 0x000000050600720c */ /* 0x000fe20003f04270 */
[----:B------:R-:W-:Y:S01]  /*21d0*/  BSSY.RECONVERGENT B2, `(.L_x_37) ;  /* 0x000011c000027945 */ /* 0x000fe20003800200 */
[----:B0-----:R-:W-:-:S05]  /*21e0*/  IMAD R25, R25, UR4, R2 ;  /* 0x0000000419197c24 */ /* 0x001fca000f8e0202 */
[----:B------:R-:W-:-:S06]  /*21f0*/  IADD3 R24, PT, PT, -R25, 0x1, R28 ;  /* 0x0000000119187810 */ /* 0x000fcc0007ffe11c */
[----:B------:R-:W-:Y:S05]  /*2200*/  @!P0 BRA `(.L_x_38) ;  /* 0x0000001000608947 */ /* 0x000fea0003800000 */
[----:B------:R-:W-:-:S07]  /*2210*/  MOV R28, R5 ;  /* 0x00000005001c7202 */ /* 0x000fce0000000f00 */
.L_x_60:
[----:B0-----:R-:W0:Y:S01]  /*2220*/  LDCU UR4, c[0x0][0x394] ;  /* 0x00007280ff0477ac */ /* 0x001e220008000800 */
[----:B------:R-:W-:Y:S01]  /*2230*/  IMAD.U32 R15, RZ, RZ, UR6 ;  /* 0x00000006ff0f7e24 */ /* 0x000fe2000f8e00ff */
[----:B------:R-:W-:Y:S01]  /*2240*/  SHF.R.S32.HI R35, RZ, 0x1f, R28 ;  /* 0x0000001fff237819 */ /* 0x000fe2000001141c */
[----:B------:R-:W-:Y:S01]  /*2250*/  IMAD R2, R28, UR6, RZ ;  /* 0x000000061c027c24 */ /* 0x000fe2000f8e02ff */
[----:B------:R-:W-:Y:S01]  /*2260*/  BSSY.RECONVERGENT B3, `(.L_x_39) ;  /* 0x0000023000037945 */ /* 0x000fe20003800200 */
[----:B0-----:R-:W-:Y:S02]  /*2270*/  MOV R14, UR4 ;  /* 0x00000004000e7c02 */ /* 0x001fe40008000f00 */
[----:B------:R-:W-:-:S03]  /*2280*/  IMAD R13, R35, UR4, R2 ;  /* 0x00000004230d7c24 */ /* 0x000fc6000f8e0202 */
[----:B------:R-:W-:-:S03]  /*2290*/  IMAD.WIDE.U32 R14, R28, UR4, R14 ;  /* 0x000000041c0e7c25 */ /* 0x000fc6000f8e000e */
        /* <DEDUP_REMOVED lines=25> */
.L_x_40:
[----:B------:R-:W0:Y:S01]  /*2430*/  LDCU UR4, c[0x0][0x3a0] ;  /* 0x00007400ff0477ac */ /* 0x000e220008000800 */
[----:B------:R-:W-:Y:S02]  /*2440*/  MOV R13, UR7 ;  /* 0x00000007000d7c02 */ /* 0x000fe40008000f00 */
[----:B------:R-:W-:Y:S01]  /*2450*/  MOV R2, 0x2480 ;  /* 0x0000248000027802 */ /* 0x000fe20000000f00 */
[----:B0-----:R-:W-:-:S07]  /*2460*/  IMAD.U32 R14, RZ, RZ, UR4 ;  /* 0x00000004ff0e7e24 */ /* 0x001fce000f8e00ff */
[----:B------:R-:W-:Y:S05]  /*2470*/  CALL.REL.NOINC `($__internal_0_$__cuda_sm20_div_s64) ;  /* 0x00000010000c7944 */ /* 0x000fea0003c00000 */
[----:B------:R-:W-:-:S07]  /*2480*/  MOV R25, R13 ;  /* 0x0000000d00197202 */ /* 0x000fce0000000f00 */
.L_x_41:
[----:B------:R-:W-:Y:S05]  /*2490*/  BSYNC.RECONVERGENT B3 ;  /* 0x0000000000037941 */ /* 0x000fea0003800200 */
.L_x_39:
        /* <DEDUP_REMOVED lines=28> */
.L_x_43:
        /* <DEDUP_REMOVED lines=8> */
[-C--:B------:R-:W-:Y:S01]  /*26e0*/  IADD3 R17, P0, PT, RZ, -R13.reuse, RZ ;  /* 0x8000000dff117210 */ /* 0x080fe20007f1e0ff */
[----:B------:R-:W-:Y:S01]  /*26f0*/  IMAD.MOV.U32 R29, RZ, RZ, R35 ;  /* 0x000000ffff1d7224 */ /* 0x000fe200078e0023 */
[----:B------:R-:W-:-:S03]  /*2700*/  MOV R30, R13 ;  /* 0x0000000d001e7202 */ /* 0x000fc60000000f00 */
[----:B------:R-:W-:Y:S01]  /*2710*/  IMAD.X R2, RZ, RZ, ~R14, P0 ;  /* 0x000000ffff027224 */ /* 0x000fe200000e0e0e */
[----:B0-----:R-:W-:-:S05]  /*2720*/  MOV R27, UR4 ;  /* 0x00000004001b7c02 */ /* 0x001fca0008000f00 */
[-C--:B------:R-:W-:Y:S02]  /*2730*/  IMAD R2, R2, R27.reuse, RZ ;  /* 0x0000001b02027224 */ /* 0x080fe400078e02ff */
[----:B------:R-:W-:-:S04]  /*2740*/  IMAD.WIDE.U32 R14, R17, R27, R28 ;  /* 0x0000001b110e7225 */ /* 0x000fc800078e001c */
[----:B------:R-:W-:-:S04]  /*2750*/  IMAD R17, R17, UR7, R2 ;  /* 0x0000000711117c24 */ /* 0x000fc8000f8e0202 */
[----:B------:R-:W-:-:S07]  /*2760*/  IMAD.IADD R2, R15, 0x1, R17 ;  /* 0x000000010f027824 */ /* 0x000fce00078e0211 */
.L_x_44:
[----:B------:R-:W-:Y:S05]  /*2770*/  BSYNC.RECONVERGENT B3 ;  /* 0x0000000000037941 */ /* 0x000fea0003800200 */
.L_x_42:
        /* <DEDUP_REMOVED lines=26> */
[----:B------:R-:W-:-:S04]  /*2920*/  @!P3 LOP3.LUT R2, RZ, R27, RZ, 0x33, !PT ;  /* 0x0000001bff02b212 */ /* 0x000fc800078e33ff */
[----:B------:R-:W-:Y:S01]  /*2930*/  MOV R13, R2 ;  /* 0x00000002000d7202 */ /* 0x000fe20000000f00 */
[----:B------:R-:W-:Y:S06]  /*2940*/  BRA `(.L_x_47) ;  /* 0x0000000000147947 */ /* 0x000fec0003800000 */
.L_x_46:
[----:B------:R-:W0:Y:S01]  /*2950*/  LDCU UR4, c[0x0][0x3a0] ;  /* 0x00007400ff0477ac */ /* 0x000e220008000800 */
[----:B------:R-:W-:Y:S01]  /*2960*/  IMAD.U32 R13, RZ, RZ, UR7 ;  /* 0x00000007ff0d7e24 */ /* 0x000fe2000f8e00ff */
[----:B------:R-:W-:Y:S02]  /*2970*/  MOV R2, 0x29a0 ;  /* 0x000029a000027802 */ /* 0x000fe40000000f00 */
[----:B0-----:R-:W-:-:S07]  /*2980*/  MOV R14, UR4 ;  /* 0x00000004000e7c02 */ /* 0x001fce0008000f00 */
[----:B------:R-:W-:Y:S05]  /*2990*/  CALL.REL.NOINC `($__internal_0_$__cuda_sm20_div_s64) ;  /* 0x0000000800c47944 */ /* 0x000fea0003c00000 */
.L_x_47:
[----:B------:R-:W-:Y:S05]  /*29a0*/  BSYNC.RECONVERGENT B3 ;  /* 0x0000000000037941 */ /* 0x000fea0003800200 */
.L_x_45:
[----:B------:R-:W0:Y:S01]  /*29b0*/  LDCU UR4, c[0x0][0x394] ;  /* 0x00007280ff0477ac */ /* 0x000e220008000800 */
[----:B------:R-:W-:Y:S01]  /*29c0*/  ISETP.GT.AND P0, PT, R12, R9, PT ;  /* 0x000000090c00720c */ /* 0x000fe20003f04270 */
[----:B------:R-:W-:Y:S01]  /*29d0*/  BSSY.RECONVERGENT B3, `(.L_x_48) ;  /* 0x0000098000037945 */ /* 0x000fe20003800200 */
[----:B0-----:R-:W-:-:S05]  /*29e0*/  IMAD R30, R30, UR4, R13 ;  /* 0x000000041e1e7c24 */ /* 0x001fca000f8e020d */
[----:B------:R-:W-:-:S06]  /*29f0*/  IADD3 R13, PT, PT, R25, 0x1, -R30 ;  /* 0x00000001190d7810 */ /* 0x000fcc0007ffe81e */
[----:B------:R-:W-:Y:S05]  /*2a00*/  @!P0 BRA `(.L_x_49) ;  /* 0x0000000800508947 */ /* 0x000fea0003800000 */
[----:B------:R0:W5:Y:S01]  /*2a10*/  LDG.E.U16 R25, desc[UR12][R20.64] ;  /* 0x0000000c14197981 */ /* 0x000162000c1e1500 */
[----:B------:R-:W1:Y:S01]  /*2a20*/  LDCU UR4, c[0x0][0x3a4] ;  /* 0x00007480ff0477ac */ /* 0x000e620008000800 */
[----:B------:R-:W-:Y:S01]  /*2a30*/  IMAD.IADD R35, R28, 0x1, R7 ;  /* 0x000000011c237824 */ /* 0x000fe200078e0207 */
[----:B------:R-:W-:Y:S01]  /*2a40*/  MOV R32, R9 ;  /* 0x0000000900207202 */ /* 0x000fe20000000f00 */
[----:B------:R-:W-:Y:S02]  /*2a50*/  IMAD R30, R24, R13, RZ ;  /* 0x0000000d181e7224 */ /* 0x000fe400078e02ff */
[----:B01----:R-:W-:-:S07]  /*2a60*/  IMAD R35, R35, UR4, R10 ;  /* 0x0000000423237c24 */ /* 0x003fce000f8e020a */
.L_x_59:
        /* <DEDUP_REMOVED lines=33> */
.L_x_51:
[----:B------:R-:W0:Y:S01]  /*2c80*/  LDCU UR4, c[0x0][0x3a4] ;  /* 0x00007480ff0477ac */ /* 0x000e220008000800 */
[----:B------:R-:W-:Y:S02]  /*2c90*/  MOV R13, UR8 ;  /* 0x00000008000d7c02 */ /* 0x000fe40008000f00 */
[----:B------:R-:W-:Y:S01]  /*2ca0*/  MOV R2, 0x2cd0 ;  /* 0x00002cd000027802 */ /* 0x000fe20000000f00 */
[----:B0-----:R-:W-:-:S07]  /*2cb0*/  IMAD.U32 R14, RZ, RZ, UR4 ;  /* 0x00000004ff0e7e24 */ /* 0x001fce000f8e00ff */
[----:B-----5:R-:W-:Y:S05]  /*2cc0*/  CALL.REL.NOINC `($__internal_0_$__cuda_sm20_div_s64) ;  /* 0x0000000400f87944 */ /* 0x020fea0003c00000 */
[----:B------:R-:W-:-:S07]  /*2cd0*/  MOV R34, R13 ;  /* 0x0000000d00227202 */ /* 0x000fce0000000f00 */
.L_x_52:
[----:B------:R-:W-:Y:S05]  /*2ce0*/  BSYNC.RECONVERGENT B4 ;  /* 0x0000000000047941 */ /* 0x000fea0003800200 */
.L_x_50:
        /* <DEDUP_REMOVED lines=28> */
.L_x_54:
[----:B------:R-:W0:Y:S01]  /*2eb0*/  LDCU UR4, c[0x0][0x3a4] ;  /* 0x00007480ff0477ac */ /* 0x000e220008000800 */
[----:B------:R-:W-:Y:S01]  /*2ec0*/  IMAD.MOV.U32 R16, RZ, RZ, R32 ;  /* 0x000000ffff107224 */ /* 0x000fe200078e0020 */
[----:B------:R-:W-:Y:S01]  /*2ed0*/  MOV R15, R37 ;  /* 0x00000025000f7202 */ /* 0x000fe20000000f00 */
[----:B------:R-:W-:Y:S01]  /*2ee0*/  IMAD.U32 R13, RZ, RZ, UR8 ;  /* 0x00000008ff0d7e24 */ /* 0x000fe2000f8e00ff */
[----:B------:R-:W-:Y:S02]  /*2ef0*/  MOV R2, 0x2f20 ;  /* 0x00002f2000027802 */ /* 0x000fe40000000f00 */
[----:B0-----:R-:W-:-:S07]  /*2f00*/  MOV R14, UR4 ;  /* 0x00000004000e7c02 */ /* 0x001fce0008000f00 */
[----:B-----5:R-:W-:Y:S05]  /*2f10*/  CALL.REL.NOINC `($__internal_0_$__cuda_sm20_div_s64) ;  /* 0x0000000400647944 */ /* 0x020fea0003c00000 */
        /* <DEDUP_REMOVED lines=10> */
.L_x_55:
[----:B------:R-:W-:Y:S05]  /*2fc0*/  BSYNC.RECONVERGENT B4 ;  /* 0x0000000000047941 */ /* 0x000fea0003800200 */
.L_x_53:
        /* <DEDUP_REMOVED lines=29> */
.L_x_57:
[----:B------:R-:W0:Y:S01]  /*31a0*/  LDCU UR4, c[0x0][0x3a4] ;  /* 0x00007480ff0477ac */ /* 0x000e220008000800 */
[----:B------:R-:W-:Y:S01]  /*31b0*/  IMAD.U32 R13, RZ, RZ, UR8 ;  /* 0x00000008ff0d7e24 */ /* 0x000fe2000f8e00ff */
[----:B------:R-:W-:Y:S02]  /*31c0*/  MOV R2, 0x31f0 ;  /* 0x000031f000027802 */ /* 0x000fe40000000f00 */
[----:B0-----:R-:W-:-:S07]  /*31d0*/  MOV R14, UR4 ;  /* 0x00000004000e7c02 */ /* 0x001fce0008000f00 */
[----:B-----5:R-:W-:Y:S05]  /*31e0*/  CALL.REL.NOINC `($__internal_0_$__cuda_sm20_div_s64) ;  /* 0x0000000000b07944 */ /* 0x020fea0003c00000 */
.L_x_58:
[----:B------:R-:W-:Y:S05]  /*31f0*/  BSYNC.RECONVERGENT B4 ;  /* 0x0000000000047941 */ /* 0x000fea0003800200 */
.L_x_56:
[----:B------:R-:W-:Y:S01]  /*3200*/  IMAD.WIDE R14, R35, 0x2, R22 ;  /* 0x00000002230e7825 */ /* 0x000fe200078e0216 */
[----:B------:R-:W0:Y:S05]  /*3210*/  LDCU UR4, c[0x0][0x398] ;  /* 0x00007300ff0477ac */ /* 0x000e2a0008000800 */
[----:B------:R-:W2:Y:S01]  /*3220*/  LDG.E.U16 R14, desc[UR12][R14.64] ;  /* 0x0000000c0e0e7981 */ /* 0x000ea2000c1e1500 */
[----:B-----5:R-:W-:Y:S01]  /*3230*/  SHF.L.U32 R25, R25, 0x10, RZ ;  /* 0x0000001019197819 */ /* 0x020fe200000006ff */
[----:B------:R-:W-:Y:S01]  /*3240*/  VIADD R35, R35, 0x1 ;  /* 0x0000000123237836 */ /* 0x000fe20000000000 */
[----:B------:R-:W-:-:S04]  /*3250*/  IADD3 R32, PT, PT, R32, 0x1, RZ ;  /* 0x0000000120207810 */ /* 0x000fc80007ffe0ff */
[----:B------:R-:W-:Y:S01]  /*3260*/  ISETP.GE.AND P0, PT, R32, R12, PT ;  /* 0x0000000c2000720c */ /* 0x000fe20003f06270 */
[----:B0-----:R-:W-:-:S05]  /*3270*/  IMAD R13, R36, UR4, R13 ;  /* 0x00000004240d7c24 */ /* 0x001fca000f8e020d */
[----:B------:R-:W-:-:S05]  /*3280*/  IADD3 R13, PT, PT, -R13, 0x1, R34 ;  /* 0x000000010d0d7810 */ /* 0x000fca0007ffe122 */
[----:B------:R-:W-:-:S05]  /*3290*/  IMAD R13, R30, R13, RZ ;  /* 0x0000000d1e0d7224 */ /* 0x000fca00078e02ff */
[----:B------:R-:W-:-:S06]  /*32a0*/  I2FP.F32.S32 R13, R13 ;  /* 0x0000000d000d7245 */ /* 0x000fcc0000201400 */
[----:B------:R-:W0:Y:S01]  /*32b0*/  MUFU.RCP R13, R13 ;  /* 0x0000000d000d7308 */ /* 0x000e220000001000 */
[----:B--2---:R-:W-:-:S04]  /*32c0*/  IMAD.U32 R2, R14, 0x10000, RZ ;  /* 0x000100000e027824 */ /* 0x004fc800078e00ff */
[----:B0-----:R-:W-:-:S06]  /*32d0*/  FMUL.FTZ R2, R2, R13 ;  /* 0x0000000d02027220 */ /* 0x001fcc0000410000 */
[----:B------:R-:W0:Y:S02]  /*32e0*/  F2F.BF16.F32 R2, R2 ;  /* 0x0000000200027304 */ /* 0x000e240000202000 */
[----:B0-----:R-:W-:-:S04]  /*32f0*/  IMAD.U32 R14, R2, 0x10000, RZ ;  /* 0x00010000020e7824 */ /* 0x001fc800078e00ff */
[----:B------:R-:W-:-:S05]  /*3300*/  FADD.FTZ R14, R25, R14 ;  /* 0x0000000e190e7221 */ /* 0x000fca0000010000 */
[----:B------:R-:W-:-:S04]  /*3310*/  F2FP.BF16.F32.PACK_AB R14, RZ, R14 ;  /* 0x0000000eff0e723e */ /* 0x000fc800000010ff */
[----:B------:R-:W-:-:S05]  /*3320*/  PRMT R25, R14, 0x7610, R25 ;  /* 0x000076100e197816 */ /* 0x000fca0000000019 */
[----:B------:R0:W-:Y:S01]  /*3330*/  STG.E.U16 desc[UR12][R20.64], R25 ;  /* 0x0000001914007986 */ /* 0x0001e2000c10150c */
[----:B------:R-:W-:Y:S05]  /*3340*/  @!P0 BRA `(.L_x_59) ;  /* 0xfffffff400c88947 */ /* 0x000fea000383ffff */
.L_x_49:
[----:B------:R-:W-:Y:S05]  /*3350*/  BSYNC.RECONVERGENT B3 ;  /* 0x0000000000037941 */ /* 0x000fea0003800200 */
.L_x_48:
[----:B------:R-:W-:-:S04]  /*3360*/  IADD3 R28, PT, PT, R28, 0x1, RZ ;  /* 0x000000011c1c7810 */ /* 0x000fc80007ffe0ff */
[----:B------:R-:W-:-:S13]  /*3370*/  ISETP.GE.AND P0, PT, R28, R6, PT ;  /* 0x000000061c00720c */ /* 0x000fda0003f06270 */
[----:B------:R-:W-:Y:S05]  /*3380*/  @!P0 BRA `(.L_x_60) ;  /* 0xffffffec00a48947 */ /* 0x000fea000383ffff */
.L_x_38:
[----:B------:R-:W-:Y:S05]  /*3390*/  BSYNC.RECONVERGENT B2 ;  /* 0x0000000000027941 */ /* 0x000fea0003800200 */
.L_x_37:
[----:B------:R-:W-:-:S04]  /*33a0*/  IMAD.U32 R13, RZ, RZ, UR15 ;  /* 0x0000000fff0d7e24 */ /* 0x000fc8000f8e00ff */
[----:B------:R-:W-:Y:S01]  /*33b0*/  IMAD.WIDE R22, R13, 0x2, R22 ;  /* 0x000000020d167825 */ /* 0x000fe200078e0216 */
[----:B------:R-:W-:Y:S06]  /*33c0*/  @P2 BRA `(.L_x_61) ;  /* 0xffffffe400842947 */ /* 0x000fec000383ffff */
.L_x_27:
[----:B------:R-:W-:Y:S05]  /*33d0*/  BSYNC.RECONVERGENT B1 ;  /* 0x0000000000017941 */ /* 0x000fea0003800200 */
.L_x_26:
[----:B------:R-:W1:Y:S01]  /*33e0*/  LDCU UR4, c[0x0][0x360] ;  /* 0x00006c00ff0477ac */ /* 0x000e620008000800 */
[----:B------:R-:W2:Y:S01]  /*33f0*/  LDCU UR5, c[0x0][0x398] ;  /* 0x00007300ff0577ac */ /* 0x000ea20008000800 */
[----:B-1----:R-:W-:-:S04]  /*3400*/  IADD3 R8, PT, PT, R8, UR4, RZ ;  /* 0x0000000408087c10 */ /* 0x002fc8000fffe0ff */
[----:B--2---:R-:W-:-:S13]  /*3410*/  ISETP.GE.AND P0, PT, R8, UR5, PT ;  /* 0x0000000508007c0c */ /* 0x004fda000bf06270 */
[----:B------:R-:W-:Y:S05]  /*3420*/  @!P0 BRA `(.L_x_62) ;  /* 0xffffffdc00248947 */ /* 0x000fea000383ffff */
.L_x_17:
[----:B------:R-:W-:Y:S05]  /*3430*/  BSYNC.RECONVERGENT B0 ;  /* 0x0000000000007941 */ /* 0x000fea0003800200 */
.L_x_16:
[----:B------:R-:W1:Y:S01]  /*3440*/  LDCU UR4, c[0x0][0x374] ;  /* 0x00006e80ff0477ac */ /* 0x000e620008000800 */
[----:B------:R-:W1:Y:S01]  /*3450*/  LDC R5, c[0x0][0x364] ;  /* 0x0000d900ff057b82 */ /* 0x000e620000000800 */
[----:B------:R-:W2:Y:S01]  /*3460*/  LDCU UR5, c[0x0][0x394] ;  /* 0x00007280ff0577ac */ /* 0x000ea20008000800 */
[----:B-1----:R-:W-:-:S05]  /*3470*/  IMAD R0, R5, UR4, R0 ;  /* 0x0000000405007c24 */ /* 0x002fca000f8e0200 */
[----:B--2---:R-:W-:-:S13]  /*3480*/  ISETP.GE.AND P0, PT, R0, UR5, PT ;  /* 0x0000000500007c0c */ /* 0x004fda000bf06270 */
[----:B------:R-:W-:Y:S05]  /*3490*/  @!P0 BRA `(.L_x_63) ;  /* 0xffffffd400188947 */ /* 0x000fea000383ffff */
[----:B------:R-:W-:Y:S05]  /*34a0*/  EXIT ;  /* 0x000000000000794d */ /* 0x000fea0003800000 */
        .weak           $__internal_0_$__cuda_sm20_div_s64
        .type           $__internal_0_$__cuda_sm20_div_s64,@function
        .size           $__internal_0_$__cuda_sm20_div_s64,(.L_x_667 - $__internal_0_$__cuda_sm20_div_s64)
$__internal_0_$__cuda_sm20_div_s64:
[-C--:B------:R-:W-:Y:S02]  /*34b0*/  IADD3 R27, P1, PT, RZ, -R14.reuse, RZ ;  /* 0x8000000eff1b7210 */ /* 0x080fe40007f3e0ff */
[----:B------:R-:W-:Y:S02]  /*34c0*/  ISETP.GE.AND P0, PT, R13, RZ, PT ;  /* 0x000000ff0d00720c */ /* 0x000fe40003f06270 */
[----:B------:R-:W-:Y:S01]  /*34d0*/  ISETP.GE.AND P3, PT, R15, RZ, PT ;  /* 0x000000ff0f00720c */ /* 0x000fe20003f66270 */
[----:B------:R-:W-:Y:S01]  /*34e0*/  IMAD.X R38, RZ, RZ, ~R13, P1 ;  /* 0x000000ffff267224 */ /* 0x000fe200008e0e0d */
[----:B------:R-:W-:-:S04]  /*34f0*/  SEL R26, R27, R14, !P0 ;  /* 0x0000000e1b1a7207 */ /* 0x000fc80004000000 */
[----:B------:R-:W-:-:S04]  /*3500*/  SEL R27, R38, R13, !P0 ;  /* 0x0000000d261b7207 */ /* 0x000fc80004000000 */
[----:B------:R-:W0:Y:S08]  /*3510*/  I2F.U64.RP R31, R26 ;  /* 0x0000001a001f7312 */ /* 0x000e300000309000 */
[----:B0-----:R-:W0:Y:S02]  /*3520*/  MUFU.RCP R38, R31 ;  /* 0x0000001f00267308 */ /* 0x001e240000001000 */
[----:B0-----:R-:W-:-:S06]  /*3530*/  IADD3 R38, PT, PT, R38, 0x1ffffffe, RZ ;  /* 0x1ffffffe26267810 */ /* 0x001fcc0007ffe0ff */
[----:B------:R-:W0:Y:S02]  /*3540*/  F2I.U64.TRUNC R38, R38 ;  /* 0x0000002600267311 */ /* 0x000e24000020d800 */
[----:B0-----:R-:W-:-:S04]  /*3550*/  IMAD.WIDE.U32 R40, R38, R26, RZ ;  /* 0x0000001a26287225 */ /* 0x001fc800078e00ff */
[C---:B------:R-:W-:Y:S01]  /*3560*/  IMAD R29, R38.reuse, R27, R41 ;  /* 0x0000001b261d7224 */ /* 0x040fe200078e0229 */
[----:B------:R-:W-:Y:S02]  /*3570*/  IADD3 R17, P0, PT, RZ, -R40, RZ ;  /* 0x80000028ff117210 */ /* 0x000fe40007f1e0ff */
[----:B------:R-:W-:Y:S01]  /*3580*/  MOV R41, R38 ;  /* 0x0000002600297202 */ /* 0x000fe20000000f00 */
[----:B------:R-:W-:Y:S02]  /*3590*/  IMAD R29, R39, R26, R29 ;  /* 0x0000001a271d7224 */ /* 0x000fe400078e021d */
[----:B------:R-:W-:-:S04]  /*35a0*/  IMAD.HI.U32 R40, R38, R17, RZ ;  /* 0x0000001126287227 */ /* 0x000fc800078e00ff */
[----:B------:R-:W-:-:S04]  /*35b0*/  IMAD.X R29, RZ, RZ, ~R29, P0 ;  /* 0x000000ffff1d7224 */ /* 0x000fc800000e0e1d */
[----:B------:R-:W-:-:S04]  /*35c0*/  IMAD.WIDE.U32 R40, P0, R38, R29, R40 ;  /* 0x0000001d26287225 */ /* 0x000fc80007800028 */
[----:B------:R-:W-:-:S04]  /*35d0*/  IMAD.HI.U32 R31, R39, R29, RZ ;  /* 0x0000001d271f7227 */ /* 0x000fc800078e00ff */
[----:B------:R-:W-:-:S04]  /*35e0*/  IMAD.HI.U32 R17, P1, R39, R17, R40 ;  /* 0x0000001127117227 */ /* 0x000fc80007820028 */
[----:B------:R-:W-:Y:S02]  /*35f0*/  IMAD R38, R39, R29, RZ ;  /* 0x0000001d27267224 */ /* 0x000fe400078e02ff */
[----:B------:R-:W-:Y:S02]  /*3600*/  IMAD.X R31, R31, 0x1, R39, P0 ;  /* 0x000000011f1f7824 */ /* 0x000fe400000e0627 */
[----:B------:R-:W-:Y:S01]  /*3610*/  IMAD.MOV.U32 R39, RZ, RZ, RZ ;  /* 0x000000ffff277224 */ /* 0x000fe200078e00ff */
[----:B------:R-:W-:-:S04]  /*3620*/  IADD3 R43, P0, PT, R38, R17, RZ ;  /* 0x00000011262b7210 */ /* 0x000fc80007f1e0ff */
[----:B------:R-:W-:Y:S01]  /*3630*/  IADD3.X R17, PT, PT, RZ, RZ, R31, P0, P1 ;  /* 0x000000ffff117210 */ /* 0x000fe200007e241f */
[----:B------:R-:W-:-:S04]  /*3640*/  IMAD.WIDE.U32 R40, R43, R26, RZ ;  /* 0x0000001a2b287225 */ /* 0x000fc800078e00ff */
[----:B------:R-:W-:Y:S01]  /*3650*/  IMAD R29, R43, R27, R41 ;  /* 0x0000001b2b1d7224 */ /* 0x000fe200078e0229 */
[----:B------:R-:W-:-:S03]  /*3660*/  IADD3 R40, P0, PT, RZ, -R40, RZ ;  /* 0x80000028ff287210 */ /* 0x000fc60007f1e0ff */
[----:B------:R-:W-:Y:S02]  /*3670*/  IMAD R29, R17, R26, R29 ;  /* 0x0000001a111d7224 */ /* 0x000fe400078e021d */
[----:B------:R-:W-:-:S03]  /*3680*/  IMAD.HI.U32 R42, R43, R40, RZ ;  /* 0x000000282b2a7227 */ /* 0x000fc600078e00ff */
[----:B------:R-:W-:-:S05]  /*3690*/  IADD3.X R38, PT, PT, RZ, ~R29, RZ, P0, !PT ;  /* 0x8000001dff267210 */ /* 0x000fca00007fe4ff */
[----:B------:R-:W-:-:S04]  /*36a0*/  IMAD.WIDE.U32 R42, P1, R43, R38, R42 ;  /* 0x000000262b2a7225 */ /* 0x000fc8000782002a */
[----:B------:R-:W-:-:S04]  /*36b0*/  IMAD.HI.U32 R31, P0, R17, R40, R42 ;  /* 0x00000028111f7227 */ /* 0x000fc8000780002a */
[----:B------:R-:W-:-:S04]  /*36c0*/  IMAD.HI.U32 R40, R17, R38, RZ ;  /* 0x0000002611287227 */ /* 0x000fc800078e00ff */
[----:B------:R-:W-:Y:S02]  /*36d0*/  IMAD.X R29, R40, 0x1, R17, P1 ;  /* 0x00000001281d7824 */ /* 0x000fe400008e0611 */
[----:B------:R-:W-:Y:S01]  /*36e0*/  IMAD R38, R17, R38, RZ ;  /* 0x0000002611267224 */ /* 0x000fe200078e02ff */
[----:B------:R-:W-:-:S04]  /*36f0*/  IADD3 R17, P4, PT, RZ, -R16, RZ ;  /* 0x80000010ff117210 */ /* 0x000fc80007f9e0ff */
[----:B------:R-:W-:Y:S02]  /*3700*/  IADD3 R31, P1, PT, R38, R31, RZ ;  /* 0x0000001f261f7210 */ /* 0x000fe40007f3e0ff */
[----:B------:R-:W-:Y:S02]  /*3710*/  SEL R17, R17, R16, !P3 ;  /* 0x0000001011117207 */ /* 0x000fe40005800000 */
[----:B------:R-:W-:Y:S02]  /*3720*/  IADD3.X R16, PT, PT, RZ, ~R15, RZ, P4, !PT ;  /* 0x8000000fff107210 */ /* 0x000fe400027fe4ff */
[----:B------:R-:W-:Y:S01]  /*3730*/  IADD3.X R29, PT, PT, RZ, RZ, R29, P1, P0 ;  /* 0x000000ffff1d7210 */ /* 0x000fe20000fe041d */
[----:B------:R-:W-:Y:S01]  /*3740*/  IMAD.HI.U32 R38, R31, R17, RZ ;  /* 0x000000111f267227 */ /* 0x000fe200078e00ff */
[----:B------:R-:W-:-:S05]  /*3750*/  SEL R16, R16, R15, !P3 ;  /* 0x0000000f10107207 */ /* 0x000fca0005800000 */
[----:B------:R-:W-:-:S04]  /*3760*/  IMAD.WIDE.U32 R38, R31, R16, R38 ;  /* 0x000000101f267225 */ /* 0x000fc800078e0026 */
[----:B------:R-:W-:-:S04]  /*3770*/  IMAD.HI.U32 R31, P0, R29, R17, R38 ;  /* 0x000000111d1f7227 */ /* 0x000fc80007800026 */
[CC--:B------:R-:W-:Y:S02]  /*3780*/  IMAD R38, R29.reuse, R16.reuse, RZ ;  /* 0x000000101d267224 */ /* 0x0c0fe400078e02ff */
[----:B------:R-:W-:-:S03]  /*3790*/  IMAD.HI.U32 R29, R29, R16, RZ ;  /* 0x000000101d1d7227 */ /* 0x000fc600078e00ff */
[----:B------:R-:W-:Y:S02]  /*37a0*/  IADD3 R31, P1, PT, R38, R31, RZ ;  /* 0x0000001f261f7210 */ /* 0x000fe40007f3e0ff */
[----:B------:R-:W-:-:S03]  /*37b0*/  IADD3.X R29, PT, PT, R29, RZ, RZ, P0, !PT ;  /* 0x000000ff1d1d7210 */ /* 0x000fc600007fe4ff */
[----:B------:R-:W-:-:S04]  /*37c0*/  IMAD.WIDE.U32 R38, R31, R26, RZ ;  /* 0x0000001a1f267225 */ /* 0x000fc800078e00ff */
[----:B------:R-:W-:Y:S01]  /*37d0*/  IMAD R33, R31, R27, R39 ;  /* 0x0000001b1f217224 */ /* 0x000fe200078e0227 */
[----:B------:R-:W-:Y:S01]  /*37e0*/  IADD3 R17, P3, PT, -R38, R17, RZ ;  /* 0x0000001126117210 */ /* 0x000fe20007f7e1ff */
[----:B------:R-:W-:-:S03]  /*37f0*/  IMAD.X R29, RZ, RZ, R29, P1 ;  /* 0x000000ffff1d7224 */ /* 0x000fc600008e061d */
[-C--:B------:R-:W-:Y:S01]  /*3800*/  ISETP.GE.U32.AND P0, PT, R17, R26.reuse, PT ;  /* 0x0000001a1100720c */ /* 0x080fe20003f06070 */
[----:B------:R-:W-:-:S05]  /*3810*/  IMAD R33, R29, R26, R33 ;  /* 0x0000001a1d217224 */ /* 0x000fca00078e0221 */
[----:B------:R-:W-:Y:S02]  /*3820*/  IADD3.X R33, PT, PT, ~R33, R16, RZ, P3, !PT ;  /* 0x0000001021217210 */ /* 0x000fe40001ffe5ff */
[----:B------:R-:W-:Y:S02]  /*3830*/  IADD3 R16, P3, PT, R17, -R26, RZ ;  /* 0x8000001a11107210 */ /* 0x000fe40007f7e0ff */
[----:B------:R-:W-:-:S04]  /*3840*/  ISETP.GE.U32.AND.EX P0, PT, R33, R27, PT, P0 ;  /* 0x0000001b2100720c */ /* 0x000fc80003f06100 */
[----:B------:R-:W-:Y:S01]  /*3850*/  SEL R17, R16, R17, P0 ;  /* 0x0000001110117207 */ /* 0x000fe20000000000 */
[----:B------:R-:W-:-:S03]  /*3860*/  IMAD.X R16, R33, 0x1, ~R27, P3 ;  /* 0x0000000121107824 */ /* 0x000fc600018e0e1b */
[----:B------:R-:W-:Y:S02]  /*3870*/  ISETP.GE.U32.AND P1, PT, R17, R26, PT ;  /* 0x0000001a1100720c */ /* 0x000fe40003f26070 */
[----:B------:R-:W-:Y:S02]  /*3880*/  SEL R33, R16, R33, P0 ;  /* 0x0000002110217207 */ /* 0x000fe40000000000 */
[----:B------:R-:W-:Y:S02]  /*3890*/  IADD3 R16, P3, PT, R31, 0x1, RZ ;  /* 0x000000011f107810 */ /* 0x000fe40007f7e0ff */
[----:B------:R-:W-:Y:S02]  /*38a0*/  ISETP.GE.U32.AND.EX P1, PT, R33, R27, PT, P1 ;  /* 0x0000001b2100720c */ /* 0x000fe40003f26110 */
[----:B------:R-:W-:Y:S02]  /*38b0*/  SEL R31, R16, R31, P0 ;  /* 0x0000001f101f7207 */ /* 0x000fe40000000000 */
[----:B------:R-:W-:-:S02]  /*38c0*/  IADD3.X R16, PT, PT, RZ, R29, RZ, P3, !PT ;  /* 0x0000001dff107210 */ /* 0x000fc40001ffe4ff */
[----:B------:R-:W-:Y:S02]  /*38d0*/  IADD3 R26, P3, PT, R31, 0x1, RZ ;  /* 0x000000011f1a7810 */ /* 0x000fe40007f7e0ff */
[----:B------:R-:W-:Y:S02]  /*38e0*/  SEL R16, R16, R29, P0 ;  /* 0x0000001d10107207 */ /* 0x000fe40000000000 */
[----:B------:R-:W-:Y:S02]  /*38f0*/  SEL R26, R26, R31, P1 ;  /* 0x0000001f1a1a7207 */ /* 0x000fe40000800000 */
[----:B------:R-:W-:Y:S01]  /*3900*/  LOP3.LUT R27, R13, R15, RZ, 0x3c, !PT ;  /* 0x0000000f0d1b7212 */ /* 0x000fe200078e3cff */
[----:B------:R-:W-:Y:S01]  /*3910*/  IMAD.X R17, RZ, RZ, R16, P3 ;  /* 0x000000ffff117224 */ /* 0x000fe200018e0610 */
[----:B------:R-:W-:Y:S02]  /*3920*/  IADD3 R29, P3, PT, RZ, -R26, RZ ;  /* 0x8000001aff1d7210 */ /* 0x000fe40007f7e0ff */
[----:B------:R-:W-:-:S02]  /*3930*/  ISETP.NE.U32.AND P0, PT, R14, RZ, PT ;  /* 0x000000ff0e00720c */ /* 0x000fc40003f05070 */
[----:B------:R-:W-:Y:S01]  /*3940*/  SEL R17, R17, R16, P1 ;  /* 0x0000001011117207 */ /* 0x000fe20000800000 */
[----:B------:R-:W-:Y:S01]  /*3950*/  IMAD.MOV.U32 R16, RZ, RZ, R2 ;  /* 0x000000ffff107224 */ /* 0x000fe200078e0002 */
[----:B------:R-:W-:Y:S02]  /*3960*/  ISETP.GE.AND P1, PT, R27, RZ, PT ;  /* 0x000000ff1b00720c */ /* 0x000fe40003f26270 */
[-C--:B------:R-:W-:Y:S02]  /*3970*/  IADD3.X R14, PT, PT, RZ, ~R17.reuse, RZ, P3, !PT ;  /* 0x80000011ff0e7210 */ /* 0x080fe40001ffe4ff */
[----:B------:R-:W-:Y:S02]  /*3980*/  ISETP.NE.AND.EX P0, PT, R13, RZ, PT, P0 ;  /* 0x000000ff0d00720c */ /* 0x000fe40003f05300 */
[----:B------:R-:W-:Y:S01]  /*3990*/  SEL R14, R14, R17, !P1 ;  /* 0x000000110e0e7207 */ /* 0x000fe20004800000 */
[----:B------:R-:W-:Y:S01]  /*39a0*/  HFMA2 R17, -RZ, RZ, 0, 0 ;  /* 0x00000000ff117431 */ /* 0x000fe200000001ff */
[----:B------:R-:W-:-:S02]  /*39b0*/  SEL R13, R29, R26, !P1 ;  /* 0x0000001a1d0d7207 */ /* 0x000fc40004800000 */
[----:B------:R-:W-:Y:S02]  /*39c0*/  SEL R14, R14, 0xffffffff, P0 ;  /* 0xffffffff0e0e7807 */ /* 0x000fe40000000000 */
[----:B------:R-:W-:Y:S01]  /*39d0*/  SEL R13, R13, 0xffffffff, P0 ;  /* 0xffffffff0d0d7807 */ /* 0x000fe20000000000 */
[----:B------:R-:W-:Y:S06]  /*39e0*/  RET.REL.NODEC R16 `(_ZN2at6native60_GLOBAL__N__aad4af22_27_AdaptiveAveragePooling3d_cu_866e08f924adaptiveaveragegradinputIN3c108BFloat16EfEEvPT_PKS5_iiiiiil) ;  /* 0xffffffc410847950 */ /* 0x000fec0003c3ffff */
.L_x_64:
[----:B------:R-:W-:-:S00]  /*39f0*/  BRA `(.L_x_64) ;  /* 0xfffffffc00fc7947 */ /* 0x000fc0000383ffff */
[----:B------:R-:W-:-:S00]  /*3a00*/  NOP ;  /* 0x0000000000007918 */ /* 0x000fc00000000000 */
[----:B------:R-:W-:-:S00]  /*3a10*/  NOP ;  /* 0x0000000000007918 */ /* 0x000fc00000000000 */
[----:B------:R-:W-:-:S00]  /*3a20*/  NOP ;  /* 0x0000000000007918 */ /* 0x000fc00000000000 */
[----:B------:R-:W-:-:S00]  /*3a30*/  NOP ;  /* 0x0000000000007918 */ /* 0x000fc00000000000 */
[----:B------:R-:W-:-:S00]  /*3a40*/  NOP ;  /* 0x0000000000007918 */ /* 0x000fc00000000000 */
[----:B------:R-:W-:-:S00]  /*3a50*/  NOP ;  /* 0x0000000000007918 */ /* 0x000fc00000000000 */
[----:B------:R-:W-:-:S00]  /*3a60*/  NOP ;  /* 0x0000000000007918 */ /* 0x000fc00000000000 */
[----:B------:R-:W-:-:S00]  /*3a70*/  NOP ;  /* 0x0000000000007918 */ /* 0x000fc00000000000 */
.L_x_667:


//--------------------- .text._ZN2at6native60_GLOBAL__N__aad4af22_27_AdaptiveAveragePooling3d_cu_866e08f924adaptiveaveragegradinputIN3c104HalfEfEEvPT_PKS5_iiiiiil --------------------------
	.section	.text._ZN2at6native60_GLOBAL__N__aad4af22_27_AdaptiveAveragePooling3d_cu_866e08f924adaptiveaveragegradinputIN3c104HalfEfEEvPT_PKS5_iiiiiil,"ax",@progbits
	.align	128
.text._ZN2at6native60_GLOBAL__N__aad4af22_27_AdaptiveAveragePooling3d_cu_866e08f924adaptiveaveragegradinputIN3c104HalfEfEEvPT_PKS5_iiiiiil:
        .type           _ZN2at6native60_GLOBAL__N__aad4af22_27_AdaptiveAveragePooling3d_cu_866e08f924adaptiveaveragegradinputIN3c104HalfEfEEvPT_PKS5_iiiiiil,@function
        .size           _ZN2at6native60_GLOBAL__N__aad4af22_27_AdaptiveAveragePooling3d_cu_866e08f924adaptiveaveragegradinputIN3c104HalfEfEEvPT_PKS5_iiiiiil,(.L_x_669 - _ZN2at6native60_GLOBAL__N__aad4af22_27_AdaptiveAveragePooling3d_cu_866e08f924adaptiveaveragegradinputIN3c104HalfEfEEvPT_PKS5_iiiiiil)
        .other          _ZN2at6native60_GLOBAL__N__aad4af22_27_AdaptiveAveragePooling3d_cu_866e08f924adaptiveaveragegradinputIN3c104HalfEfEEvPT_PKS5_iiiiiil,@"STO_CUDA_ENTRY STV_DEFAULT"
_ZN2at6native60_GLOBAL__N__aad4af22_27_AdaptiveAveragePooling3d_cu_866e08f924adaptiveaveragegradinputIN3c104HalfEfEEvPT_PKS5_iiiiiil:
        /* <DEDUP_REMOVED lines=39> */
.L_x_65:
[----:B------:R-:W0:Y:S01]  /*0270*/  LDCU UR5, c[0x0][0x390] ;  /* 0x00007200ff0577ac */ /* 0x000e220008000800 */
[----:B------:R-:W-:Y:S01]  /*0280*/  IMAD.U32 R16, RZ, RZ, UR6 ;  /* 0x00000006ff107e24 */ /* 0x000fe2000f8e00ff */
[----:B------:R-:W-:Y:S01]  /*0290*/  MOV R15, UR4 ;  /* 0x00000004000f7c02 */ /* 0x000fe20008000f00 */
[----:B------:R-:W-:Y:S01]  /*02a0*/  IMAD.U32 R13, RZ, RZ, UR11 ;  /* 0x0000000bff0d7e24 */ /* 0x000fe2000f8e00ff */
[----:B------:R-:W-:Y:S01]  /*02b0*/  MOV R2, 0x2e0 ;  /* 0x000002e000027802 */ /* 0x000fe20000000f00 */
[----:B0-----:R-:W-:-:S07]  /*02c0*/  IMAD.U32 R14, RZ, RZ, UR5 ;  /* 0x00000005ff0e7e24 */ /* 0x001fce000f8e00ff */
[----:B------:R-:W-:Y:S05]  /*02d0*/  CALL.REL.NOINC `($__internal_1_$__cuda_sm20_div_s64) ;  /* 0x0000003000747944 */ /* 0x000fea0003c00000 */
        /* <DEDUP_REMOVED lines=10> */
.L_x_66:
        /* <DEDUP_REMOVED lines=29> */
.L_x_68:
[----:B------:R-:W0:Y:S01]  /*0550*/  LDCU UR4, c[0x0][0x390] ;  /* 0x00007200ff0477ac */ /* 0x000e220008000800 */
[----:B------:R-:W-:Y:S01]  /*0560*/  IMAD.MOV.U32 R16, RZ, RZ, R4 ;  /* 0x000000ffff107224 */ /* 0x000fe200078e0004 */
[----:B------:R-:W-:Y:S01]  /*0570*/  MOV R2, 0x5b0 ;  /* 0x000005b000027802 */ /* 0x000fe20000000f00 */
[----:B------:R-:W-:Y:S01]  /*0580*/  IMAD.U32 R13, RZ, RZ, UR11 ;  /* 0x0000000bff0d7e24 */ /* 0x000fe2000f8e00ff */
[----:B0-----:R-:W-:-:S07]  /*0590*/  MOV R14, UR4 ;  /* 0x00000004000e7c02 */ /* 0x001fce0008000f00 */
[----:B------:R-:W-:Y:S05]  /*05a0*/  CALL.REL.NOINC `($__internal_1_$__cuda_sm20_div_s64) ;  /* 0x0000002c00c07944 */ /* 0x000fea0003c00000 */
[----:B------:R-:W-:-:S07]  /*05b0*/  IMAD.MOV.U32 R3, RZ, RZ, R13 ;  /* 0x000000ffff037224 */ /* 0x000fce00078e000d */
.L_x_69:
[----:B------:R-:W-:Y:S05]  /*05c0*/  BSYNC.RECONVERGENT B0 ;  /* 0x0000000000007941 */ /* 0x000fea0003800200 */
.L_x_67:
        /* <DEDUP_REMOVED lines=28> */
.L_x_71:
[----:B------:R-:W0:Y:S01]  /*0790*/  LDCU UR4, c[0x0][0x390] ;  /* 0x00007200ff0477ac */ /* 0x000e220008000800 */
[----:B------:R-:W-:Y:S01]  /*07a0*/  IMAD.U32 R13, RZ, RZ, UR11 ;  /* 0x0000000bff0d7e24 */ /* 0x000fe2000f8e00ff */
[----:B------:R-:W-:Y:S01]  /*07b0*/  MOV R2, 0x7e0 ;  /* 0x000007e000027802 */ /* 0x000fe20000000f00 */
[----:B0-----:R-:W-:-:S07]  /*07c0*/  IMAD.U32 R14, RZ, RZ, UR4 ;  /* 0x00000004ff0e7e24 */ /* 0x001fce000f8e00ff */
[----:B------:R-:W-:Y:S05]  /*07d0*/  CALL.REL.NOINC `($__internal_1_$__cuda_sm20_div_s64) ;  /* 0x0000002c00347944 */ /* 0x000fea0003c00000 */
[----:B------:R-:W-:-:S07]  /*07e0*/  MOV R4, R13 ;  /* 0x0000000d00047202 */ /* 0x000fce0000000f00 */
.L_x_72:
[----:B------:R-:W-:Y:S05]  /*07f0*/  BSYNC.RECONVERGENT B0 ;  /* 0x0000000000007941 */ /* 0x000fea0003800200 */
.L_x_70:
        /* <DEDUP_REMOVED lines=16> */
.L_x_128:
        /* <DEDUP_REMOVED lines=26> */
.L_x_73:
[----:B------:R-:W0:Y:S01]  /*0aa0*/  LDCU UR4, c[0x0][0x394] ;  /* 0x00007280ff0477ac */ /* 0x000e220008000800 */
[----:B------:R-:W-:Y:S02]  /*0ab0*/  HFMA2 R15, -RZ, RZ, 0, 0 ;  /* 0x00000000ff0f7431 */ /* 0x000fe400000001ff */
[----:B------:R-:W-:Y:S01]  /*0ac0*/  IMAD.MOV.U32 R16, RZ, RZ, R0 ;  /* 0x000000ffff107224 */ /* 0x000fe200078e0000 */
[----:B------:R-:W-:Y:S01]  /*0ad0*/  MOV R2, 0xb10 ;  /* 0x00000b1000027802 */ /* 0x000fe20000000f00 */
[----:B------:R-:W-:Y:S02]  /*0ae0*/  IMAD.U32 R13, RZ, RZ, UR6 ;  /* 0x00000006ff0d7e24 */ /* 0x000fe4000f8e00ff */
[----:B0-----:R-:W-:-:S07]  /*0af0*/  IMAD.U32 R14, RZ, RZ, UR4 ;  /* 0x00000004ff0e7e24 */ /* 0x001fce000f8e00ff */
[----:B-1----:R-:W-:Y:S05]  /*0b00*/  CALL.REL.NOINC `($__internal_1_$__cuda_sm20_div_s64) ;  /* 0x0000002800687944 */ /* 0x002fea0003c00000 */
        /* <DEDUP_REMOVED lines=11> */
.L_x_74:
        /* <DEDUP_REMOVED lines=28> */
.L_x_76:
[----:B------:R-:W0:Y:S01]  /*0d80*/  LDCU UR4, c[0x0][0x394] ;  /* 0x00007280ff0477ac */ /* 0x000e220008000800 */
[----:B------:R-:W-:Y:S01]  /*0d90*/  IMAD.U32 R13, RZ, RZ, UR6 ;  /* 0x00000006ff0d7e24 */ /* 0x000fe2000f8e00ff */
[----:B------:R-:W-:Y:S02]  /*0da0*/  MOV R2, 0xdd0 ;  /* 0x00000dd000027802 */ /* 0x000fe40000000f00 */
[----:B0-----:R-:W-:-:S07]  /*0db0*/  MOV R14, UR4 ;  /* 0x00000004000e7c02 */ /* 0x001fce0008000f00 */
[----:B-1----:R-:W-:Y:S05]  /*0dc0*/  CALL.REL.NOINC `($__internal_1_$__cuda_sm20_div_s64) ;  /* 0x0000002400b87944 */ /* 0x002fea0003c00000 */
[----:B------:R-:W-:-:S07]  /*0dd0*/  IMAD.MOV.U32 R2, RZ, RZ, R13 ;  /* 0x000000ffff027224 */ /* 0x000fce00078e000d */
.L_x_77:
[----:B-1----:R-:W-:Y:S05]  /*0de0*/  BSYNC.RECONVERGENT B0 ;  /* 0x0000000000007941 */ /* 0x002fea0003800200 */
.L_x_75:
        /* <DEDUP_REMOVED lines=32> */
.L_x_79:
[----:B------:R-:W0:Y:S01]  /*0ff0*/  LDCU UR4, c[0x0][0x394] ;  /* 0x00007280ff0477ac */ /* 0x000e220008000800 */
[----:B------:R-:W-:Y:S02]  /*1000*/  MOV R13, UR6 ;  /* 0x00000006000d7c02 */ /* 0x000fe40008000f00 */
[----:B------:R-:W-:Y:S01]  /*1010*/  MOV R2, 0x1040 ;  /* 0x0000104000027802 */ /* 0x000fe20000000f00 */
[----:B0-----:R-:W-:-:S07]  /*1020*/  IMAD.U32 R14, RZ, RZ, UR4 ;  /* 0x00000004ff0e7e24 */ /* 0x001fce000f8e00ff */
[----:B------:R-:W-:Y:S05]  /*1030*/  CALL.REL.NOINC `($__internal_1_$__cuda_sm20_div_s64) ;  /* 0x00000024001c7944 */ /* 0x000fea0003c00000 */
[----:B------:R-:W-:-:S07]  /*1040*/  MOV R2, R13 ;  /* 0x0000000d00027202 */ /* 0x000fce0000000f00 */
.L_x_80:
[----:B------:R-:W-:Y:S05]  /*1050*/  BSYNC.RECONVERGENT B0 ;  /* 0x0000000000007941 */ /* 0x000fea0003800200 */
.L_x_78:
[----:B------:R-:W0:Y:S01]  /*1060*/  S2R R8, SR_TID.X ;  /* 0x0000000000087919 */ /* 0x000e220000002100 */
[----:B------:R-:W0:Y:S01]  /*1070*/  LDCU UR4, c[0x0][0x398] ;  /* 0x00007300ff0477ac */ /* 0x000e220008000800 */
[----:B------:R-:W-:Y:S01]  /*1080*/  BSSY.RECONVERGENT B0, `(.L_x_81) ;  /* 0x000023b000007945 */ /* 0x000fe20003800200 */
[----:B0-----:R-:W-:-:S13]  /*1090*/  ISETP.GE.AND P0, PT, R8, UR4, PT ;  /* 0x0000000408007c0c */ /* 0x001fda000bf06270 */
[----:B------:R-:W-:Y:S05]  /*10a0*/  @P0 BRA `(.L_x_82) ;  /* 0x0000002000e00947 */ /* 0x000fea0003800000 */
[----:B------:R-:W-:-:S07]  /*10b0*/  VIADD R6, R2, 0x1 ;  /* 0x0000000102067836 */ /* 0x000fce0000000000 */
.L_x_127:
[----:B------:R-:W-:-:S09]  /*10c0*/  UISETP.NE.U32.AND UP0, UPT, UR9, URZ, UPT ;  /* 0x000000ff0900728c */ /* 0x000fd2000bf05070 */
[----:B0-----:R-:W-:Y:S05]  /*10d0*/  BRA.U UP0, `(.L_x_83) ;  /* 0x0000000100607547 */ /* 0x001fea000b800000 */
[----:B------:R-:W0:Y:S02]  /*10e0*/  LDCU UR4, c[0x0][0x398] ;  /* 0x00007300ff0477ac */ /* 0x000e240008000800 */
[----:B0-----:R-:W-:-:S04]  /*10f0*/  MOV R9, UR4 ;  /* 0x0000000400097c02 */ /* 0x001fc80008000f00 */
[----:B------:R-:W0:Y:S01]  /*1100*/  I2F.U32.RP R2, R9 ;  /* 0x0000000900027306 */ /* 0x000e220000209000 */
[----:B------:R-:W-:-:S07]  /*1110*/  ISETP.NE.U32.AND P2, PT, R9, RZ, PT ;  /* 0x000000ff0900720c */ /* 0x000fce0003f45070 */
[----:B0-----:R-:W0:Y:S02]  /*1120*/  MUFU.RCP R2, R2 ;  /* 0x0000000200027308 */ /* 0x001e240000001000 */
[----:B0-----:R-:W-:Y:S02]  /*1130*/  VIADD R10, R2, 0xffffffe ;  /* 0x0ffffffe020a7836 */ /* 0x001fe40000000000 */
[----:B------:R-:W-:-:S04]  /*1140*/  IMAD.MOV.U32 R2, RZ, RZ, RZ ;  /* 0x000000ffff027224 */ /* 0x000fc800078e00ff */
[----:B------:R0:W1:Y:S02]  /*1150*/  F2I.FTZ.U32.TRUNC.NTZ R11, R10 ;  /* 0x0000000a000b7305 */ /* 0x000064000021f000 */
[----:B0-----:R-:W-:Y:S02]  /*1160*/  IMAD.MOV.U32 R10, RZ, RZ, RZ ;  /* 0x000000ffff0a7224 */ /* 0x001fe400078e00ff */
[----:B-1----:R-:W-:-:S05]  /*1170*/  IMAD R7, R11, R9, RZ ;  /* 0x000000090b077224 */ /* 0x002fca00078e02ff */
[----:B------:R-:W-:-:S05]  /*1180*/  IADD3 R7, PT, PT, -R7, RZ, RZ ;  /* 0x000000ff07077210 */ /* 0x000fca0007ffe1ff */
        /* <DEDUP_REMOVED lines=10> */
[----:B------:R-:W-:-:S05]  /*1230*/  IADD3 R10, PT, PT, -R7, RZ, RZ ;  /* 0x000000ff070a7210 */ /* 0x000fca0007ffe1ff */
[----:B------:R-:W-:Y:S01]  /*1240*/  IMAD R10, R9, R10, R8 ;  /* 0x0000000a090a7224 */ /* 0x000fe200078e0208 */
[----:B------:R-:W-:Y:S06]  /*1250*/  BRA `(.L_x_84) ;  /* 0x0000000000487947 */ /* 0x000fec0003800000 */
.L_x_83:
[----:B------:R-:W0:Y:S01]  /*1260*/  LDCU UR4, c[0x0][0x398] ;  /* 0x00007300ff0477ac */ /* 0x000e220008000800 */
[----:B------:R-:W-:Y:S01]  /*1270*/  MOV R16, R8 ;  /* 0x0000000800107202 */ /* 0x000fe20000000f00 */
[----:B------:R-:W-:Y:S01]  /*1280*/  IMAD.MOV.U32 R15, RZ, RZ, RZ ;  /* 0x000000ffff0f7224 */ /* 0x000fe200078e00ff */
[----:B------:R-:W-:Y:S02]  /*1290*/  MOV R13, UR9 ;  /* 0x00000009000d7c02 */ /* 0x000fe40008000f00 */
[----:B------:R-:W-:Y:S01]  /*12a0*/  MOV R2, 0x12d0 ;  /* 0x000012d000027802 */ /* 0x000fe20000000f00 */
[----:B0-----:R-:W-:-:S07]  /*12b0*/  IMAD.U32 R14, RZ, RZ, UR4 ;  /* 0x00000004ff0e7e24 */ /* 0x001fce000f8e00ff */
[----:B------:R-:W-:Y:S05]  /*12c0*/  CALL.REL.NOINC `($__internal_1_$__cuda_sm20_div_s64) ;  /* 0x0000002000787944 */ /* 0x000fea0003c00000 */
[----:B------:R-:W0:Y:S01]  /*12d0*/  LDCU UR4, c[0x0][0x398] ;  /* 0x00007300ff0477ac */ /* 0x000e220008000800 */
[-C--:B------:R-:W-:Y:S01]  /*12e0*/  IADD3 R15, P0, PT, RZ, -R13.reuse, RZ ;  /* 0x8000000dff0f7210 */ /* 0x080fe20007f1e0ff */
[----:B------:R-:W-:Y:S01]  /*12f0*/  IMAD.MOV.U32 R11, RZ, RZ, RZ ;  /* 0x000000ffff0b7224 */ /* 0x000fe200078e00ff */
[----:B------:R-:W-:Y:S02]  /*1300*/  MOV R10, R8 ;  /* 0x00000008000a7202 */ /* 0x000fe40000000f00 */
[----:B------:R-:W-:Y:S02]  /*1310*/  IADD3.X R2, PT, PT, RZ, ~R14, RZ, P0, !PT ;  /* 0x8000000eff027210 */ /* 0x000fe400007fe4ff */
[----:B------:R-:W-:Y:S01]  /*1320*/  MOV R7, R13 ;  /* 0x0000000d00077202 */ /* 0x000fe20000000f00 */
[----:B0-----:R-:W-:-:S04]  /*1330*/  IMAD.U32 R9, RZ, RZ, UR4 ;  /* 0x00000004ff097e24 */ /* 0x001fc8000f8e00ff */
[-C--:B------:R-:W-:Y:S02]  /*1340*/  IMAD R2, R2, R9.reuse, RZ ;  /* 0x0000000902027224 */ /* 0x080fe400078e02ff */
[----:B------:R-:W-:-:S04]  /*1350*/  IMAD.WIDE.U32 R10, R15, R9, R10 ;  /* 0x000000090f0a7225 */ /* 0x000fc800078e000a */
[----:B------:R-:W-:-:S04]  /*1360*/  IMAD R15, R15, UR9, R2 ;  /* 0x000000090f0f7c24 */ /* 0x000fc8000f8e0202 */
[----:B------:R-:W-:-:S07]  /*1370*/  IMAD.IADD R2, R11, 0x1, R15 ;  /* 0x000000010b027824 */ /* 0x000fce00078e020f */
.L_x_84:
        /* <DEDUP_REMOVED lines=10> */
[----:B------:R-:W-:Y:S01]  /*1420*/  IMAD.MOV.U32 R10, RZ, RZ, RZ ;  /* 0x000000ffff0a7224 */ /* 0x000fe200078e00ff */
[----:B------:R-:W-:-:S06]  /*1430*/  ISETP.NE.U32.AND P2, PT, R9, RZ, PT ;  /* 0x000000ff0900720c */ /* 0x000fcc0003f45070 */
[----:B0-----:R-:W0:Y:S02]  /*1440*/  MUFU.RCP R12, R12 ;  /* 0x0000000c000c7308 */ /* 0x001e240000001000 */
[----:B0-----:R-:W-:-:S06]  /*1450*/  VIADD R11, R12, 0xffffffe ;  /* 0x0ffffffe0c0b7836 */ /* 0x001fcc0000000000 */
[----:B------:R-:W0:Y:S02]  /*1460*/  F2I.FTZ.U32.TRUNC.NTZ R11, R11 ;  /* 0x0000000b000b7305 */ /* 0x000e24000021f000 */
[----:B0-----:R-:W-:-:S05]  /*1470*/  IADD3 R2, PT, PT, RZ, -R11, RZ ;  /* 0x8000000bff027210 */ /* 0x001fca0007ffe0ff */
        /* <DEDUP_REMOVED lines=12> */
.L_x_86:
[----:B------:R-:W0:Y:S01]  /*1540*/  LDCU UR4, c[0x0][0x398] ;  /* 0x00007300ff0477ac */ /* 0x000e220008000800 */
[----:B------:R-:W-:Y:S02]  /*1550*/  MOV R13, UR9 ;  /* 0x00000009000d7c02 */ /* 0x000fe40008000f00 */
[----:B------:R-:W-:Y:S01]  /*1560*/  MOV R2, 0x1590 ;  /* 0x0000159000027802 */ /* 0x000fe20000000f00 */
[----:B0-----:R-:W-:-:S07]  /*1570*/  IMAD.U32 R14, RZ, RZ, UR4 ;  /* 0x00000004ff0e7e24 */ /* 0x001fce000f8e00ff */
[----:B------:R-:W-:Y:S05]  /*1580*/  CALL.REL.NOINC `($__internal_1_$__cuda_sm20_div_s64) ;  /* 0x0000001c00c87944 */ /* 0x000fea0003c00000 */
[----:B------:R-:W-:-:S07]  /*1590*/  MOV R10, R13 ;  /* 0x0000000d000a7202 */ /* 0x000fce0000000f00 */
.L_x_87:
[----:B------:R-:W-:Y:S05]  /*15a0*/  BSYNC.RECONVERGENT B1 ;  /* 0x0000000000017941 */ /* 0x000fea0003800200 */
.L_x_85:
[----:B------:R-:W0:Y:S01]  /*15b0*/  LDCU UR4, c[0x0][0x3a4] ;  /* 0x00007480ff0477ac */ /* 0x000e220008000800 */
[----:B------:R-:W-:Y:S01]  /*15c0*/  IMAD.U32 R13, RZ, RZ, UR8 ;  /* 0x00000008ff0d7e24 */ /* 0x000fe2000f8e00ff */
[----:B------:R-:W-:Y:S01]  /*15d0*/  BSSY.RECONVERGENT B1, `(.L_x_88) ;  /* 0x0000024000017945 */ /* 0x000fe20003800200 */
[----:B------:R-:W-:Y:S01]  /*15e0*/  IMAD R9, R8, UR8, RZ ;  /* 0x0000000808097c24 */ /* 0x000fe2000f8e02ff */
[----:B0-----:R-:W-:-:S05]  /*15f0*/  MOV R12, UR4 ;  /* 0x00000004000c7c02 */ /* 0x001fca0008000f00 */
        /* <DEDUP_REMOVED lines=27> */
.L_x_89:
[----:B------:R-:W0:Y:S01]  /*17b0*/  LDCU UR4, c[0x0][0x398] ;  /* 0x00007300ff0477ac */ /* 0x000e220008000800 */
[----:B------:R-:W-:Y:S02]  /*17c0*/  MOV R13, UR9 ;  /* 0x00000009000d7c02 */ /* 0x000fe40008000f00 */
[----:B------:R-:W-:Y:S01]  /*17d0*/  MOV R2, 0x1800 ;  /* 0x0000180000027802 */ /* 0x000fe20000000f00 */
[----:B0-----:R-:W-:-:S07]  /*17e0*/  IMAD.U32 R14, RZ, RZ, UR4 ;  /* 0x00000004ff0e7e24 */ /* 0x001fce000f8e00ff */
[----:B------:R-:W-:Y:S05]  /*17f0*/  CALL.REL.NOINC `($__internal_1_$__cuda_sm20_div_s64) ;  /* 0x0000001c002c7944 */ /* 0x000fea0003c00000 */
[----:B------:R-:W-:-:S07]  /*1800*/  MOV R2, R13 ;  /* 0x0000000d00027202 */ /* 0x000fce0000000f00 */
.L_x_90:
[----:B------:R-:W-:Y:S05]  /*1810*/  BSYNC.RECONVERGENT B1 ;  /* 0x0000000000017941 */ /* 0x000fea0003800200 */
.L_x_88:
[----:B------:R-:W-:Y:S01]  /*1820*/  VIADD R12, R4, 0x1 ;  /* 0x00000001040c7836 */ /* 0x000fe20000000000 */
[----:B------:R-:W-:Y:S04]  /*1830*/  BSSY.RECONVERGENT B1, `(.L_x_91) ;  /* 0x00001ba000017945 */ /* 0x000fe80003800200 */
[----:B------:R-:W-:-:S13]  /*1840*/  ISETP.GT.AND P0, PT, R12, R3, PT ;  /* 0x000000030c00720c */ /* 0x000fda0003f04270 */
[----:B------:R-:W-:Y:S05]  /*1850*/  @!P0 BRA `(.L_x_92) ;  /* 0x0000001800dc8947 */ /* 0x000fea0003800000 */
[----:B------:R-:W0:Y:S01]  /*1860*/  LDCU UR4, c[0x0][0x394] ;  /* 0x00007280ff0477ac */ /* 0x000e220008000800 */
[----:B------:R-:W1:Y:S01]  /*1870*/  S2UR UR18, SR_CTAID.X ;  /* 0x00000000001279c3 */ /* 0x000e620000002500 */
[----:B------:R-:W-:Y:S01]  /*1880*/  MOV R22, R18 ;  /* 0x0000001200167202 */ /* 0x000fe20000000f00 */
[----:B------:R-:W-:Y:S01]  /*1890*/  IMAD.MOV.U32 R23, RZ, RZ, R19 ;  /* 0x000000ffff177224 */ /* 0x000fe200078e0013 */
        /* <DEDUP_REMOVED lines=9> */
[----:B-1----:R-:W-:-:S04]  /*1930*/  IADD3 R11, P0, PT, R14, UR18, RZ ;  /* 0x000000120e0b7c10 */ /* 0x002fc8000ff1e0ff */
[----:B------:R-:W-:Y:S01]  /*1940*/  IADD3.X R14, PT, PT, RZ, R15, RZ, P0, !PT ;  /* 0x0000000fff0e7210 */ /* 0x000fe200007fe4ff */
[----:B------:R-:W-:-:S04]  /*1950*/  IMAD.WIDE.U32 R12, R11, UR4, R12 ;  /* 0x000000040b0c7c25 */ /* 0x000fc8000f8e000c */
[----:B------:R-:W-:-:S04]  /*1960*/  IMAD R11, R11, UR5, RZ ;  /* 0x000000050b0b7c24 */ /* 0x000fc8000f8e02ff */
[----:B------:R-:W-:Y:S01]  /*1970*/  IMAD R11, R14, UR4, R11 ;  /* 0x000000040e0b7c24 */ /* 0x000fe2000f8e020b */
[----:B------:R-:W-:Y:S02]  /*1980*/  IADD3 R14, P0, PT, R8, R12, RZ ;  /* 0x0000000c080e7210 */ /* 0x000fe40007f1e0ff */
[----:B------:R-:W-:Y:S02]  /*1990*/  IADD3 R12, PT, PT, R2, 0x1, RZ ;  /* 0x00000001020c7810 */ /* 0x000fe40007ffe0ff */
[----:B0-----:R-:W-:Y:S01]  /*19a0*/  LEA R20, P1, R14, UR16, 0x1 ;  /* 0x000000100e147c11 */ /* 0x001fe2000f8208ff */
[----:B------:R-:W-:Y:S02]  /*19b0*/  IMAD.X R13, R13, 0x1, R11, P0 ;  /* 0x000000010d0d7824 */ /* 0x000fe400000e060b */
[----:B------:R-:W-:-:S03]  /*19c0*/  IMAD.MOV.U32 R11, RZ, RZ, R3 ;  /* 0x000000ffff0b7224 */ /* 0x000fc600078e0003 */
[----:B------:R-:W-:-:S07]  /*19d0*/  LEA.HI.X R21, R14, UR17, R13, 0x1, P1 ;  /* 0x000000110e157c11 */ /* 0x000fce00088f0c0d */
.L_x_126:
[----:B0-----:R-:W0:Y:S01]  /*19e0*/  LDCU UR4, c[0x0][0x390] ;  /* 0x00007200ff0477ac */ /* 0x001e220008000800 */
[----:B------:R-:W-:Y:S01]  /*19f0*/  MOV R15, UR11 ;  /* 0x0000000b000f7c02 */ /* 0x000fe20008000f00 */
[----:B------:R-:W-:Y:S01]  /*1a00*/  IMAD R13, R11, UR11, RZ ;  /* 0x0000000b0b0d7c24 */ /* 0x000fe2000f8e02ff */
[----:B------:R-:W-:Y:S01]  /*1a10*/  SHF.R.S32.HI R25, RZ, 0x1f, R11 ;  /* 0x0000001fff197819 */ /* 0x000fe2000001140b */
[----:B------:R-:W-:Y:S01]  /*1a20*/  BSSY.RECONVERGENT B2, `(.L_x_93) ;  /* 0x0000026000027945 */ /* 0x000fe20003800200 */
[----:B------:R-:W-:-:S04]  /*1a30*/  MOV R24, R11 ;  /* 0x0000000b00187202 */ /* 0x000fc80000000f00 */
[----:B------:R-:W-:Y:S01]  /*1a40*/  ISETP.NE.AND P2, PT, R24, R4, PT ;  /* 0x000000041800720c */ /* 0x000fe20003f45270 */
[----:B0-----:R-:W-:Y:S02]  /*1a50*/  IMAD.U32 R14, RZ, RZ, UR4 ;  /* 0x00000004ff0e7e24 */ /* 0x001fe4000f8e00ff */
[----:B------:R-:W-:Y:S02]  /*1a60*/  IMAD R13, R25, UR4, R13 ;  /* 0x00000004190d7c24 */ /* 0x000fe4000f8e020d */
[----:B------:R-:W-:-:S04]  /*1a70*/  IMAD.WIDE.U32 R14, R11, UR4, R14 ;  /* 0x000000040b0e7c25 */ /* 0x000fc8000f8e000e */
[----:B------:R-:W-:Y:S01]  /*1a80*/  VIADD R11, R11, 0x1 ;  /* 0x000000010b0b7836 */ /* 0x000fe20000000000 */
        /* <DEDUP_REMOVED lines=25> */
.L_x_94:
[----:B------:R-:W0:Y:S01]  /*1c20*/  LDCU UR4, c[0x0][0x39c] ;  /* 0x00007380ff0477ac */ /* 0x000e220008000800 */
[----:B------:R-:W-:Y:S01]  /*1c30*/  IMAD.U32 R13, RZ, RZ, UR14 ;  /* 0x0000000eff0d7e24 */ /* 0x000fe2000f8e00ff */
[----:B------:R-:W-:Y:S02]  /*1c40*/  MOV R2, 0x1c70 ;  /* 0x00001c7000027802 */ /* 0x000fe40000000f00 */
[----:B0-----:R-:W-:-:S07]  /*1c50*/  MOV R14, UR4 ;  /* 0x00000004000e7c02 */ /* 0x001fce0008000f00 */
[----:B------:R-:W-:Y:S05]  /*1c60*/  CALL.REL.NOINC `($__internal_1_$__cuda_sm20_div_s64) ;  /* 0x0000001800107944 */ /* 0x000fea0003c00000 */
[----:B------:R-:W-:-:S07]  /*1c70*/  IMAD.MOV.U32 R28, RZ, RZ, R13 ;  /* 0x000000ffff1c7224 */ /* 0x000fce00078e000d */
.L_x_95:
[----:B------:R-:W-:Y:S05]  /*1c80*/  BSYNC.RECONVERGENT B2 ;  /* 0x0000000000027941 */ /* 0x000fea0003800200 */
.L_x_93:
[----:B------:R-:W-:Y:S01]  /*1c90*/  LOP3.LUT R2, R25, UR14, RZ, 0xfc, !PT ;  /* 0x0000000e19027c12 */ /* 0x000fe2000f8efcff */
[----:B------:R-:W-:Y:S03]  /*1ca0*/  BSSY.RECONVERGENT B2, `(.L_x_96) ;  /* 0x000002c000027945 */ /* 0x000fe60003800200 */
[----:B------:R-:W-:-:S13]  /*1cb0*/  ISETP.NE.U32.AND P0, PT, R2, RZ, PT ;  /* 0x000000ff0200720c */ /* 0x000fda0003f05070 */
[----:B------:R-:W-:Y:S05]  /*1cc0*/  @P0 BRA `(.L_x_97) ;  /* 0x0000000000600947 */ /* 0x000fea0003800000 */
[----:B------:R-:W0:Y:S02]  /*1cd0*/  LDCU UR4, c[0x0][0x39c] ;  /* 0x00007380ff0477ac */ /* 0x000e240008000800 */
[----:B0-----:R-:W-:-:S04]  /*1ce0*/  MOV R15, UR4 ;  /* 0x00000004000f7c02 */ /* 0x001fc80008000f00 */
[----:B------:R-:W0:Y:S01]  /*1cf0*/  I2F.U32.RP R13, R15 ;  /* 0x0000000f000d7306 */ /* 0x000e220000209000 */
[----:B------:R-:W-:-:S07]  /*1d00*/  ISETP.NE.U32.AND P3, PT, R15, RZ, PT ;  /* 0x000000ff0f00720c */ /* 0x000fce0003f65070 */
[----:B0-----:R-:W0:Y:S02]  /*1d10*/  MUFU.RCP R13, R13 ;  /* 0x0000000d000d7308 */ /* 0x001e240000001000 */
[----:B0-----:R-:W-:-:S06]  /*1d20*/  VIADD R16, R13, 0xffffffe ;  /* 0x0ffffffe0d107836 */ /* 0x001fcc0000000000 */
        /* <DEDUP_REMOVED lines=11> */
[----:B------:R-:W-:Y:S01]  /*1de0*/  ISETP.GE.U32.AND P1, PT, R2, R15, PT ;  /* 0x0000000f0200720c */ /* 0x000fe20003f26070 */
[----:B------:R-:W-:-:S12]  /*1df0*/  IMAD.MOV.U32 R2, RZ, RZ, RZ ;  /* 0x000000ffff027224 */ /* 0x000fd800078e00ff */
[----:B------:R-:W-:Y:S01]  /*1e00*/  @P1 VIADD R25, R25, 0x1 ;  /* 0x0000000119191836 */ /* 0x000fe20000000000 */
[----:B------:R-:W-:-:S04]  /*1e10*/  @!P3 LOP3.LUT R25, RZ, R15, RZ, 0x33, !PT ;  /* 0x0000000fff19b212 */ /* 0x000fc800078e33ff */
[----:B------:R-:W-:-:S05]  /*1e20*/  IADD3 R13, PT, PT, -R25, RZ, RZ ;  /* 0x000000ff190d7210 */ /* 0x000fca0007ffe1ff */
[----:B------:R-:W-:Y:S01]  /*1e30*/  IMAD R24, R15, R13, R24 ;  /* 0x0000000d0f187224 */ /* 0x000fe200078e0218 */
[----:B------:R-:W-:Y:S06]  /*1e40*/  BRA `(.L_x_98) ;  /* 0x0000000000447947 */ /* 0x000fec0003800000 */
.L_x_97:
[----:B------:R-:W0:Y:S01]  /*1e50*/  LDCU UR4, c[0x0][0x39c] ;  /* 0x00007380ff0477ac */ /* 0x000e220008000800 */
[----:B------:R-:W-:Y:S01]  /*1e60*/  MOV R16, R24 ;  /* 0x0000001800107202 */ /* 0x000fe20000000f00 */
[----:B------:R-:W-:Y:S01]  /*1e70*/  IMAD.MOV.U32 R15, RZ, RZ, R25 ;  /* 0x000000ffff0f7224 */ /* 0x000fe200078e0019 */
[----:B------:R-:W-:Y:S02]  /*1e80*/  MOV R13, UR14 ;  /* 0x0000000e000d7c02 */ /* 0x000fe40008000f00 */
[----:B------:R-:W-:Y:S01]  /*1e90*/  MOV R2, 0x1ec0 ;  /* 0x00001ec000027802 */ /* 0x000fe20000000f00 */
[----:B0-----:R-:W-:-:S07]  /*1ea0*/  IMAD.U32 R14, RZ, RZ, UR4 ;  /* 0x00000004ff0e7e24 */ /* 0x001fce000f8e00ff */
[----:B------:R-:W-:Y:S05]  /*1eb0*/  CALL.REL.NOINC `($__internal_1_$__cuda_sm20_div_s64) ;  /* 0x00000014007c7944 */ /* 0x000fea0003c00000 */
[----:B------:R-:W0:Y:S01]  /*1ec0*/  LDCU UR4, c[0x0][0x39c] ;  /* 0x00007380ff0477ac */ /* 0x000e220008000800 */
[----:B------:R-:W-:-:S04]  /*1ed0*/  IADD3 R27, P0, PT, RZ, -R13, RZ ;  /* 0x8000000dff1b7210 */ /* 0x000fc80007f1e0ff */
[----:B------:R-:W-:Y:S01]  /*1ee0*/  IADD3.X R2, PT, PT, RZ, ~R14, RZ, P0, !PT ;  /* 0x8000000eff027210 */ /* 0x000fe200007fe4ff */
[----:B0-----:R-:W-:-:S04]  /*1ef0*/  IMAD.U32 R15, RZ, RZ, UR4 ;  /* 0x00000004ff0f7e24 */ /* 0x001fc8000f8e00ff */
[-C--:B------:R-:W-:Y:S02]  /*1f00*/  IMAD R2, R2, R15.reuse, RZ ;  /* 0x0000000f02027224 */ /* 0x080fe400078e02ff */
[----:B------:R-:W-:Y:S01]  /*1f10*/  IMAD.WIDE.U32 R16, R27, R15, R24 ;  /* 0x0000000f1b107225 */ /* 0x000fe200078e0018 */
[----:B------:R-:W-:-:S03]  /*1f20*/  MOV R25, R13 ;  /* 0x0000000d00197202 */ /* 0x000fc60000000f00 */
[----:B------:R-:W-:Y:S02]  /*1f30*/  IMAD R27, R27, UR14, R2 ;  /* 0x0000000e1b1b7c24 */ /* 0x000fe4000f8e0202 */
[----:B------:R-:W-:-:S03]  /*1f40*/  IMAD.MOV.U32 R24, RZ, RZ, R16 ;  /* 0x000000ffff187224 */ /* 0x000fc600078e0010 */
[----:B------:R-:W-:-:S07]  /*1f50*/  IADD3 R2, PT, PT, R17, R27, RZ ;  /* 0x0000001b11027210 */ /* 0x000fce0007ffe0ff */
.L_x_98:
[----:B------:R-:W-:Y:S05]  /*1f60*/  BSYNC.RECONVERGENT B2 ;  /* 0x0000000000027941 */ /* 0x000fea0003800200 */
.L_x_96:
        /* <DEDUP_REMOVED lines=10> */
[----:B------:R-:W-:-:S07]  /*2010*/  ISETP.NE.U32.AND P3, PT, R15, RZ, PT ;  /* 0x000000ff0f00720c */ /* 0x000fce0003f65070 */
[----:B0-----:R-:W0:Y:S02]  /*2020*/  MUFU.RCP R14, R14 ;  /* 0x0000000e000e7308 */ /* 0x001e240000001000 */
[----:B0-----:R-:W-:-:S06]  /*2030*/  IADD3 R26, PT, PT, R14, 0xffffffe, RZ ;  /* 0x0ffffffe0e1a7810 */ /* 0x001fcc0007ffe0ff */
[----:B------:R0:W1:Y:S02]  /*2040*/  F2I.FTZ.U32.TRUNC.NTZ R27, R26 ;  /* 0x0000001a001b7305 */ /* 0x000064000021f000 */
[----:B0-----:R-:W-:Y:S02]  /*2050*/  HFMA2 R26, -RZ, RZ, 0, 0 ;  /* 0x00000000ff1a7431 */ /* 0x001fe400000001ff */
[----:B-1----:R-:W-:-:S04]  /*2060*/  IMAD.MOV R2, RZ, RZ, -R27 ;  /* 0x000000ffff027224 */ /* 0x002fc800078e0a1b */
        /* <DEDUP_REMOVED lines=12> */
.L_x_100:
[----:B------:R-:W0:Y:S01]  /*2130*/  LDCU UR4, c[0x0][0x39c] ;  /* 0x00007380ff0477ac */ /* 0x000e220008000800 */
[----:B------:R-:W-:Y:S01]  /*2140*/  IMAD.MOV.U32 R15, RZ, RZ, R13 ;  /* 0x000000ffff0f7224 */ /* 0x000fe200078e000d */
[----:B------:R-:W-:Y:S02]  /*2150*/  MOV R13, UR14 ;  /* 0x0000000e000d7c02 */ /* 0x000fe40008000f00 */
[----:B------:R-:W-:Y:S01]  /*2160*/  MOV R2, 0x2190 ;  /* 0x0000219000027802 */ /* 0x000fe20000000f00 */
[----:B0-----:R-:W-:-:S07]  /*2170*/  IMAD.U32 R14, RZ, RZ, UR4 ;  /* 0x00000004ff0e7e24 */ /* 0x001fce000f8e00ff */
[----:B------:R-:W-:Y:S05]  /*2180*/  CALL.REL.NOINC `($__internal_1_$__cuda_sm20_div_s64) ;  /* 0x0000001000c87944 */ /* 0x000fea0003c00000 */
[----:B------:R-:W-:-:S07]  /*2190*/  MOV R2, R13 ;  /* 0x0000000d00027202 */ /* 0x000fce0000000f00 */
.L_x_101:
[----:B------:R-:W-:Y:S05]  /*21a0*/  BSYNC.RECONVERGENT B2 ;  /* 0x0000000000027941 */ /* 0x000fea0003800200 */
.L_x_99:
[----:B------:R-:W0:Y:S01]  /*21b0*/  LDCU UR4, c[0x0][0x390] ;  /* 0x00007200ff0477ac */ /* 0x000e220008000800 */
[----:B------:R-:W-:Y:S01]  /*21c0*/  ISETP.GT.AND P0, PT, R6, R5, PT ;  /* 0x000000050600720c */ /* 0x000fe20003f04270 */
[----:B------:R-:W-:Y:S01]  /*21d0*/  BSSY.RECONVERGENT B2, `(.L_x_102) ;  /* 0x000011c000027945 */ /* 0x000fe20003800200 */
[----:B0-----:R-:W-:-:S05]  /*21e0*/  IMAD R25, R25, UR4, R2 ;  /* 0x0000000419197c24 */ /* 0x001fca000f8e0202 */
[----:B------:R-:W-:-:S06]  /*21f0*/  IADD3 R24, PT, PT, -R25, 0x1, R28 ;  /* 0x0000000119187810 */ /* 0x000fcc0007ffe11c */
[----:B------:R-:W-:Y:S05]  /*2200*/  @!P0 BRA `(.L_x_103) ;  /* 0x0000001000608947 */ /* 0x000fea0003800000 */
[----:B------:R-:W-:-:S07]  /*2210*/  IMAD.MOV.U32 R28, RZ, RZ, R5 ;  /* 0x000000ffff1c7224 */ /* 0x000fce00078e0005 */
.L_x_125:
[----:B0-----:R-:W0:Y:S01]  /*2220*/  LDCU UR4, c[0x0][0x394] ;  /* 0x00007280ff0477ac */ /* 0x001e220008000800 */
[----:B------:R-:W-:Y:S01]  /*2230*/  MOV R15, UR6 ;  /* 0x00000006000f7c02 */ /* 0x000fe20008000f00 */
[----:B------:R-:W-:Y:S01]  /*2240*/  IMAD R2, R28, UR6, RZ ;  /* 0x000000061c027c24 */ /* 0x000fe2000f8e02ff */
[----:B------:R-:W-:Y:S01]  /*2250*/  SHF.R.S32.HI R35, RZ, 0x1f, R28 ;  /* 0x0000001fff237819 */ /* 0x000fe2000001141c */
[----:B------:R-:W-:Y:S01]  /*2260*/  BSSY.RECONVERGENT B3, `(.L_x_104) ;  /* 0x0000023000037945 */ /* 0x000fe20003800200 */
[----:B0-----:R-:W-:-:S03]  /*2270*/  IMAD.U32 R14, RZ, RZ, UR4 ;  /* 0x00000004ff0e7e24 */ /* 0x001fc6000f8e00ff */
[----:B------:R-:W-:Y:S02]  /*2280*/  IMAD R13, R35, UR4, R2 ;  /* 0x00000004230d7c24 */ /* 0x000fe4000f8e0202 */
        /* <DEDUP_REMOVED lines=26> */
.L_x_105:
[----:B------:R-:W0:Y:S01]  /*2430*/  LDCU UR4, c[0x0][0x3a0] ;  /* 0x00007400ff0477ac */ /* 0x000e220008000800 */
[----:B------:R-:W-:Y:S01]  /*2440*/  IMAD.U32 R13, RZ, RZ, UR7 ;  /* 0x00000007ff0d7e24 */ /* 0x000fe2000f8e00ff */
[----:B------:R-:W-:Y:S02]  /*2450*/  MOV R2, 0x2480 ;  /* 0x0000248000027802 */ /* 0x000fe40000000f00 */
[----:B0-----:R-:W-:-:S07]  /*2460*/  MOV R14, UR4 ;  /* 0x00000004000e7c02 */ /* 0x001fce0008000f00 */
[----:B------:R-:W-:Y:S05]  /*2470*/  CALL.REL.NOINC `($__internal_1_$__cuda_sm20_div_s64) ;  /* 0x00000010000c7944 */ /* 0x000fea0003c00000 */
[----:B------:R-:W-:-:S07]  /*2480*/  IMAD.MOV.U32 R25, RZ, RZ, R13 ;  /* 0x000000ffff197224 */ /* 0x000fce00078e000d */
.L_x_106:
[----:B------:R-:W-:Y:S05]  /*2490*/  BSYNC.RECONVERGENT B3 ;  /* 0x0000000000037941 */ /* 0x000fea0003800200 */
.L_x_104:
        /* <DEDUP_REMOVED lines=28> */
.L_x_108:
        /* <DEDUP_REMOVED lines=8> */
[----:B------:R-:W-:Y:S01]  /*26e0*/  IADD3 R17, P0, PT, RZ, -R13, RZ ;  /* 0x8000000dff117210 */ /* 0x000fe20007f1e0ff */
[----:B------:R-:W-:Y:S01]  /*26f0*/  IMAD.MOV.U32 R30, RZ, RZ, R13 ;  /* 0x000000ffff1e7224 */ /* 0x000fe200078e000d */
[----:B------:R-:W-:Y:S02]  /*2700*/  MOV R29, R35 ;  /* 0x00000023001d7202 */ /* 0x000fe40000000f00 */
[----:B------:R-:W-:Y:S01]  /*2710*/  IADD3.X R2, PT, PT, RZ, ~R14, RZ, P0, !PT ;  /* 0x8000000eff027210 */ /* 0x000fe200007fe4ff */
[----:B0-----:R-:W-:-:S04]  /*2720*/  IMAD.U32 R27, RZ, RZ, UR4 ;  /* 0x00000004ff1b7e24 */ /* 0x001fc8000f8e00ff */
[-C--:B------:R-:W-:Y:S02]  /*2730*/  IMAD R2, R2, R27.reuse, RZ ;  /* 0x0000001b02027224 */ /* 0x080fe400078e02ff */
[----:B------:R-:W-:-:S04]  /*2740*/  IMAD.WIDE.U32 R14, R17, R27, R28 ;  /* 0x0000001b110e7225 */ /* 0x000fc800078e001c */
[----:B------:R-:W-:-:S05]  /*2750*/  IMAD R17, R17, UR7, R2 ;  /* 0x0000000711117c24 */ /* 0x000fca000f8e0202 */
[----:B------:R-:W-:-:S07]  /*2760*/  IADD3 R2, PT, PT, R15, R17, RZ ;  /* 0x000000110f027210 */ /* 0x000fce0007ffe0ff */
.L_x_109:
[----:B------:R-:W-:Y:S05]  /*2770*/  BSYNC.RECONVERGENT B3 ;  /* 0x0000000000037941 */ /* 0x000fea0003800200 */
.L_x_107:
        /* <DEDUP_REMOVED lines=27> */
[----:B------:R-:W-:Y:S01]  /*2930*/  IMAD.MOV.U32 R13, RZ, RZ, R2 ;  /* 0x000000ffff0d7224 */ /* 0x000fe200078e0002 */
[----:B------:R-:W-:Y:S06]  /*2940*/  BRA `(.L_x_112) ;  /* 0x0000000000147947 */ /* 0x000fec0003800000 */
.L_x_111:
[----:B------:R-:W0:Y:S01]  /*2950*/  LDCU UR4, c[0x0][0x3a0] ;  /* 0x00007400ff0477ac */ /* 0x000e220008000800 */
[----:B------:R-:W-:Y:S02]  /*2960*/  MOV R13, UR7 ;  /* 0x00000007000d7c02 */ /* 0x000fe40008000f00 */
[----:B------:R-:W-:Y:S01]  /*2970*/  MOV R2, 0x29a0 ;  /* 0x000029a000027802 */ /* 0x000fe20000000f00 */
[----:B0-----:R-:W-:-:S07]  /*2980*/  IMAD.U32 R14, RZ, RZ, UR4 ;  /* 0x00000004ff0e7e24 */ /* 0x001fce000f8e00ff */
[----:B------:R-:W-:Y:S05]  /*2990*/  CALL.REL.NOINC `($__internal_1_$__cuda_sm20_div_s64) ;  /* 0x0000000800c47944 */ /* 0x000fea0003c00000 */
.L_x_112:
[----:B------:R-:W-:Y:S05]  /*29a0*/  BSYNC.RECONVERGENT B3 ;  /* 0x0000000000037941 */ /* 0x000fea0003800200 */
.L_x_110:
        /* <DEDUP_REMOVED lines=8> */
[----:B------:R-:W-:Y:S01]  /*2a30*/  IADD3 R35, PT, PT, R28, R7, RZ ;  /* 0x000000071c237210 */ /* 0x000fe20007ffe0ff */
[----:B------:R-:W-:Y:S02]  /*2a40*/  IMAD R30, R24, R13, RZ ;  /* 0x0000000d181e7224 */ /* 0x000fe400078e02ff */
[----:B------:R-:W-:Y:S02]  /*2a50*/  IMAD.MOV.U32 R32, RZ, RZ, R9 ;  /* 0x000000ffff207224 */ /* 0x000fe400078e0009 */
[----:B01----:R-:W-:-:S07]  /*2a60*/  IMAD R35, R35, UR4, R10 ;  /* 0x0000000423237c24 */ /* 0x003fce000f8e020a */
.L_x_124:
        /* <DEDUP_REMOVED lines=33> */
.L_x_116:
[----:B------:R-:W0:Y:S01]  /*2c80*/  LDCU UR4, c[0x0][0x3a4] ;  /* 0x00007480ff0477ac */ /* 0x000e220008000800 */
[----:B------:R-:W-:Y:S01]  /*2c90*/  IMAD.U32 R13, RZ, RZ, UR8 ;  /* 0x00000008ff0d7e24 */ /* 0x000fe2000f8e00ff */
[----:B------:R-:W-:Y:S02]  /*2ca0*/  MOV R2, 0x2cd0 ;  /* 0x00002cd000027802 */ /* 0x000fe40000000f00 */
[----:B0-----:R-:W-:-:S07]  /*2cb0*/  MOV R14, UR4 ;  /* 0x00000004000e7c02 */ /* 0x001fce0008000f00 */
[----:B-----5:R-:W-:Y:S05]  /*2cc0*/  CALL.REL.NOINC `($__internal_1_$__cuda_sm20_div_s64) ;  /* 0x0000000400f87944 */ /* 0x020fea0003c00000 */
[----:B------:R-:W-:-:S07]  /*2cd0*/  IMAD.MOV.U32 R34, RZ, RZ, R13 ;  /* 0x000000ffff227224 */ /* 0x000fce00078e000d */
.L_x_117:
[----:B------:R-:W-:Y:S05]  /*2ce0*/  BSYNC.RECONVERGENT B4 ;  /* 0x0000000000047941 */ /* 0x000fea0003800200 */
.L_x_115:
        /* <DEDUP_REMOVED lines=28> */
.L_x_119:
[----:B------:R-:W0:Y:S01]  /*2eb0*/  LDCU UR4, c[0x0][0x3a4] ;  /* 0x00007480ff0477ac */ /* 0x000e220008000800 */
[----:B------:R-:W-:Y:S01]  /*2ec0*/  MOV R16, R32 ;  /* 0x0000002000107202 */ /* 0x000fe20000000f00 */
[----:B------:R-:W-:Y:S01]  /*2ed0*/  IMAD.MOV.U32 R15, RZ, RZ, R37 ;  /* 0x000000ffff0f7224 */ /* 0x000fe200078e0025 */
[----:B------:R-:W-:Y:S02]  /*2ee0*/  MOV R13, UR8 ;  /* 0x00000008000d7c02 */ /* 0x000fe40008000f00 */
[----:B------:R-:W-:Y:S01]  /*2ef0*/  MOV R2, 0x2f20 ;  /* 0x00002f2000027802 */ /* 0x000fe20000000f00 */
[----:B0-----:R-:W-:-:S07]  /*2f00*/  IMAD.U32 R14, RZ, RZ, UR4 ;  /* 0x00000004ff0e7e24 */ /* 0x001fce000f8e00ff */
[----:B-----5:R-:W-:Y:S05]  /*2f10*/  CALL.REL.NOINC `($__internal_1_$__cuda_sm20_div_s64) ;  /* 0x0000000400647944 */ /* 0x020fea0003c00000 */
        /* <DEDUP_REMOVED lines=10> */
.L_x_120:
[----:B------:R-:W-:Y:S05]  /*2fc0*/  BSYNC.RECONVERGENT B4 ;  /* 0x0000000000047941 */ /* 0x000fea0003800200 */
.L_x_118:
        /* <DEDUP_REMOVED lines=29> */
.L_x_122:
[----:B------:R-:W0:Y:S01]  /*31a0*/  LDCU UR4, c[0x0][0x3a4] ;  /* 0x00007480ff0477ac */ /* 0x000e220008000800 */
[----:B------:R-:W-:Y:S02]  /*31b0*/  MOV R13, UR8 ;  /* 0x00000008000d7c02 */ /* 0x000fe40008000f00 */
[----:B------:R-:W-:Y:S01]  /*31c0*/  MOV R2, 0x31f0 ;  /* 0x000031f000027802 */ /* 0x000fe20000000f00 */
[----:B0-----:R-:W-:-:S07]  /*31d0*/  IMAD.U32 R14, RZ, RZ, UR4 ;  /* 0x00000004ff0e7e24 */ /* 0x001fce000f8e00ff */
[----:B-----5:R-:W-:Y:S05]  /*31e0*/  CALL.REL.NOINC `($__internal_1_$__cuda_sm20_div_s64) ;  /* 0x0000000000b07944 */ /* 0x020fea0003c00000 */
.L_x_123:
[----:B------:R-:W-:Y:S05]  /*31f0*/  BSYNC.RECONVERGENT B4 ;  /* 0x0000000000047941 */ /* 0x000fea0003800200 */
.L_x_121:
[C---:B------:R-:W-:Y:S01]  /*3200*/  IMAD.WIDE R14, R35.reuse, 0x2, R22 ;  /* 0x00000002230e7825 */ /* 0x040fe200078e0216 */
[----:B------:R-:W0:Y:S05]  /*3210*/  LDCU UR4, c[0x0][0x398] ;  /* 0x00007300ff0477ac */ /* 0x000e2a0008000800 */
[----:B------:R-:W2:Y:S01]  /*3220*/  LDG.E.U16 R14, desc[UR12][R14.64] ;  /* 0x0000000c0e0e7981 */ /* 0x000ea2000c1e1500 */
[----:B-----5:R-:W-:Y:S01]  /*3230*/  HADD2.F32 R25, -RZ, R25.H0_H0 ;  /* 0x20000019ff197230 */ /* 0x020fe20000004100 */
[----:B------:R-:W-:Y:S01]  /*3240*/  IADD3 R32, PT, PT, R32, 0x1, RZ ;  /* 0x0000000120207810 */ /* 0x000fe20007ffe0ff */
[----:B------:R-:W-:-:S03]  /*3250*/  VIADD R35, R35, 0x1 ;  /* 0x0000000123237836 */ /* 0x000fc60000000000 */
[----:B------:R-:W-:Y:S01]  /*3260*/  ISETP.GE.AND P0, PT, R32, R12, PT ;  /* 0x0000000c2000720c */ /* 0x000fe20003f06270 */
[----:B0-----:R-:W-:-:S05]  /*3270*/  IMAD R13, R36, UR4, R13 ;  /* 0x00000004240d7c24 */ /* 0x001fca000f8e020d */
[----:B------:R-:W-:-:S05]  /*3280*/  IADD3 R13, PT, PT, -R13, 0x1, R34 ;  /* 0x000000010d0d7810 */ /* 0x000fca0007ffe122 */
[----:B------:R-:W-:-:S05]  /*3290*/  IMAD R13, R30, R13, RZ ;  /* 0x0000000d1e0d7224 */ /* 0x000fca00078e02ff */
[----:B------:R-:W-:-:S06]  /*32a0*/  I2FP.F32.S32 R13, R13 ;  /* 0x0000000d000d7245 */ /* 0x000fcc0000201400 */
[----:B------:R-:W0:Y:S01]  /*32b0*/  MUFU.RCP R13, R13 ;  /* 0x0000000d000d7308 */ /* 0x000e220000001000 */
[----:B--2---:R-:W-:-:S05]  /*32c0*/  HADD2.F32 R2, -RZ, R14.H0_H0 ;  /* 0x2000000eff027230 */ /* 0x004fca0000004100 */
[----:B0-----:R-:W-:-:S05]  /*32d0*/  FMUL.FTZ R2, R2, R13 ;  /* 0x0000000d02027220 */ /* 0x001fca0000410000 */
[----:B------:R-:W-:-:S05]  /*32e0*/  F2FP.F16.F32.PACK_AB R2, RZ, R2 ;  /* 0x00000002ff02723e */ /* 0x000fca00000000ff */
[----:B------:R-:W-:-:S05]  /*32f0*/  HADD2.F32 R2, -RZ, R2.H0_H0 ;  /* 0x20000002ff027230 */ /* 0x000fca0000004100 */
[----:B------:R-:W-:-:S05]  /*3300*/  FADD.FTZ R2, R25, R2 ;  /* 0x0000000219027221 */ /* 0x000fca0000010000 */
[----:B------:R-:W-:-:S04]  /*3310*/  F2FP.F16.F32.PACK_AB R2, RZ, R2 ;  /* 0x00000002ff02723e */ /* 0x000fc800000000ff */
[----:B------:R-:W-:-:S05]  /*3320*/  PRMT R25, R2, 0x7610, R25 ;  /* 0x0000761002197816 */ /* 0x000fca0000000019 */
[----:B------:R0:W-:Y:S01]  /*3330*/  STG.E.U16 desc[UR12][R20.64], R25 ;  /* 0x0000001914007986 */ /* 0x0001e2000c10150c */
[----:B------:R-:W-:Y:S05]  /*3340*/  @!P0 BRA `(.L_x_124) ;  /* 0xfffffff400c88947 */ /* 0x000fea000383ffff */
.L_x_114:
[----:B------:R-:W-:Y:S05]  /*3350*/  BSYNC.RECONVERGENT B3 ;  /* 0x0000000000037941 */ /* 0x000fea0003800200 */
.L_x_113:
[----:B------:R-:W-:-:S04]  /*3360*/  IADD3 R28, PT, PT, R28, 0x1, RZ ;  /* 0x000000011c1c7810 */ /* 0x000fc80007ffe0ff */
[----:B------:R-:W-:-:S13]  /*3370*/  ISETP.GE.AND P0, PT, R28, R6, PT ;  /* 0x000000061c00720c */ /* 0x000fda0003f06270 */
[----:B------:R-:W-:Y:S05]  /*3380*/  @!P0 BRA `(.L_x_125) ;  /* 0xffffffec00a48947 */ /* 0x000fea000383ffff */
.L_x_103:
[----:B------:R-:W-:Y:S05]  /*3390*/  BSYNC.RECONVERGENT B2 ;  /* 0x0000000000027941 */ /* 0x000fea0003800200 */
.L_x_102:
[----:B------:R-:W-:-:S04]  /*33a0*/  IMAD.U32 R13, RZ, RZ, UR15 ;  /* 0x0000000fff0d7e24 */ /* 0x000fc8000f8e00ff */
[----:B------:R-:W-:Y:S01]  /*33b0*/  IMAD.WIDE R22, R13, 0x2, R22 ;  /* 0x000000020d167825 */ /* 0x000fe200078e0216 */
[----:B------:R-:W-:Y:S06]  /*33c0*/  @P2 BRA `(.L_x_126) ;  /* 0xffffffe400842947 */ /* 0x000fec000383ffff */
.L_x_92:
[----:B------:R-:W-:Y:S05]  /*33d0*/  BSYNC.RECONVERGENT B1 ;  /* 0x0000000000017941 */ /* 0x000fea0003800200 */
.L_x_91:
[----:B------:R-:W1:Y:S01]  /*33e0*/  LDCU UR4, c[0x0][0x360] ;  /* 0x00006c00ff0477ac */ /* 0x000e620008000800 */
[----:B------:R-:W2:Y:S01]  /*33f0*/  LDCU UR5, c[0x0][0x398] ;  /* 0x00007300ff0577ac */ /* 0x000ea20008000800 */
[----:B-1----:R-:W-:-:S04]  /*3400*/  IADD3 R8, PT, PT, R8, UR4, RZ ;  /* 0x0000000408087c10 */ /* 0x002fc8000fffe0ff */
[----:B--2---:R-:W-:-:S13]  /*3410*/  ISETP.GE.AND P0, PT, R8, UR5, PT ;  /* 0x0000000508007c0c */ /* 0x004fda000bf06270 */
[----:B------:R-:W-:Y:S05]  /*3420*/  @!P0 BRA `(.L_x_127) ;  /* 0xffffffdc00248947 */ /* 0x000fea000383ffff */
.L_x_82:
[----:B------:R-:W-:Y:S05]  /*3430*/  BSYNC.RECONVERGENT B0 ;  /* 0x0000000000007941 */ /* 0x000fea0003800200 */
.L_x_81:
[----:B------:R-:W1:Y:S01]  /*3440*/  LDCU UR4, c[0x0][0x374] ;  /* 0x00006e80ff0477ac */ /* 0x000e620008000800 */
[----:B------:R-:W1:Y:S01]  /*3450*/  LDC R5, c[0x0][0x364] ;  /* 0x0000d900ff057b82 */ /* 0x000e620000000800 */
[----:B------:R-:W2:Y:S01]  /*3460*/  LDCU UR5, c[0x0][0x394] ;  /* 0x00007280ff0577ac */ /* 0x000ea20008000800 */
[----:B-1----:R-:W-:-:S05]  /*3470*/  IMAD R0, R5, UR4, R0 ;  /* 0x0000000405007c24 */ /* 0x002fca000f8e0200 */
[----:B--2---:R-:W-:-:S13]  /*3480*/  ISETP.GE.AND P0, PT, R0, UR5, PT ;  /* 0x0000000500007c0c */ /* 0x004fda000bf06270 */
[----:B------:R-:W-:Y:S05]  /*3490*/  @!P0 BRA `(.L_x_128) ;  /* 0xffffffd400188947 */ /* 0x000fea000383ffff */
[----:B------:R-:W-:Y:S05]  /*34a0*/  EXIT ;  /* 0x000000000000794d */ /* 0x000fea0003800000 */
        .weak           $__internal_1_$__cuda_sm20_div_s64
        .type           $__internal_1_$__cuda_sm20_div_s64,@function
        .size           $__internal_1_$__cuda_sm20_div_s64,(.L_x_669 - $__internal_1_$__cuda_sm20_div_s64)
$__internal_1_$__cuda_sm20_div_s64:
        /* <DEDUP_REMOVED lines=83> */
[----:B------:R-:W-:Y:S06]  /*39e0*/  RET.REL.NODEC R16 `(_ZN2at6native60_GLOBAL__N__aad4af22_27_AdaptiveAveragePooling3d_cu_866e08f924adaptiveaveragegradinputIN3c104HalfEfEEvPT_PKS5_iiiiiil) ;  /* 0xffffffc410847950 */ /* 0x000fec0003c3ffff */
.L_x_129:
        /* <DEDUP_REMOVED lines=9> */
.L_x_669:


//--------------------- .text._ZN2at6native60_GLOBAL__N__aad4af22_27_AdaptiveAveragePooling3d_cu_866e08f924adaptiveaveragegradinputIffEEvPT_PKS3_iiiiiil --------------------------
	.section	.text._ZN2at6native60_GLOBAL__N__aad4af22_27_AdaptiveAveragePooling3d_cu_866e08f924adaptiveaveragegradinputIffEEvPT_PKS3_iiiiiil,"ax",@progbits
	.align	128
.text._ZN2at6native60_GLOBAL__N__aad4af22_27_AdaptiveAveragePooling3d_cu_866e08f924adaptiveaveragegradinputIffEEvPT_PKS3_iiiiiil:
        .type           _ZN2at6native60_GLOBAL__N__aad4af22_27_AdaptiveAveragePooling3d_cu_866e08f924adaptiveaveragegradinputIffEEvPT_PKS3_iiiiiil,@function
        .size           _ZN2at6native60_GLOBAL__N__aad4af22_27_AdaptiveAveragePooling3d_cu_866e08f924adaptiveaveragegradinputIffEEvPT_PKS3_iiiiiil,(.L_x_671 - _ZN2at6native60_GLOBAL__N__aad4af22_27_AdaptiveAveragePooling3d_cu_866e08f924adaptiveaveragegradinputIffEEvPT_PKS3_iiiiiil)
        .other          _ZN2at6native60_GLOBAL__N__aad4af22_27_AdaptiveAveragePooling3d_cu_866e08f924adaptiveaveragegradinputIffEEvPT_PKS3_iiiiiil,@"STO_CUDA_ENTRY STV_DEFAULT"
_ZN2at6native60_GLOBAL__N__aad4af22_27_AdaptiveAveragePooling3d_cu_866e08f924adaptiveaveragegradinputIffEEvPT_PKS3_iiiiiil:
        /* <DEDUP_REMOVED lines=39> */
.L_x_130:
[----:B------:R-:W0:Y:S01]  /*0270*/  LDCU UR5, c[0x0][0x390] ;  /* 0x00007200ff0577ac */ /* 0x000e220008000800 */
[----:B------:R-:W-:Y:S01]  /*0280*/  IMAD.U32 R16, RZ, RZ, UR6 ;  /* 0x00000006ff107e24 */ /* 0x000fe2000f8e00ff */
[----:B------:R-:W-:Y:S01]  /*0290*/  MOV R15, UR4 ;  /* 0x00000004000f7c02 */ /* 0x000fe20008000f00 */
[----:B------:R-:W-:Y:S01]  /*02a0*/  IMAD.U32 R13, RZ, RZ, UR11 ;  /* 0x0000000bff0d7e24 */ /* 0x000fe2000f8e00ff */
[----:B------:R-:W-:Y:S01]  /*02b0*/  MOV R2, 0x2e0 ;  /* 0x000002e000027802 */ /* 0x000fe20000000f00 */
[----:B0-----:R-:W-:-:S07]  /*02c0*/  IMAD.U32 R14, RZ, RZ, UR5 ;  /* 0x00000005ff0e7e24 */ /* 0x001fce000f8e00ff */
[----:B------:R-:W-:Y:S05]  /*02d0*/  CALL.REL.NOINC `($__internal_2_$__cuda_sm20_div_s64) ;  /* 0x0000003000587944 */ /* 0x000fea0003c00000 */
        /* <DEDUP_REMOVED lines=10> */
.L_x_131:
        /* <DEDUP_REMOVED lines=29> */
.L_x_133:
[----:B------:R-:W0:Y:S01]  /*0550*/  LDCU UR4, c[0x0][0x390] ;  /* 0x00007200ff0477ac */ /* 0x000e220008000800 */
[----:B------:R-:W-:Y:S01]  /*0560*/  IMAD.MOV.U32 R16, RZ, RZ, R4 ;  /* 0x000000ffff107224 */ /* 0x000fe200078e0004 */
[----:B------:R-:W-:Y:S01]  /*0570*/  MOV R2, 0x5b0 ;  /* 0x000005b000027802 */ /* 0x000fe20000000f00 */
[----:B------:R-:W-:Y:S01]  /*0580*/  IMAD.U32 R13, RZ, RZ, UR11 ;  /* 0x0000000bff0d7e24 */ /* 0x000fe2000f8e00ff */
[----:B0-----:R-:W-:-:S07]  /*0590*/  MOV R14, UR4 ;  /* 0x00000004000e7c02 */ /* 0x001fce0008000f00 */
[----:B------:R-:W-:Y:S05]  /*05a0*/  CALL.REL.NOINC `($__internal_2_$__cuda_sm20_div_s64) ;  /* 0x0000002c00a47944 */ /* 0x000fea0003c00000 */
[----:B------:R-:W-:-:S07]  /*05b0*/  IMAD.MOV.U32 R3, RZ, RZ, R13 ;  /* 0x000000ffff037224 */ /* 0x000fce00078e000d */
.L_x_134:
[----:B------:R-:W-:Y:S05]  /*05c0*/  BSYNC.RECONVERGENT B0 ;  /* 0x0000000000007941 */ /* 0x000fea0003800200 */
.L_x_132:
        /* <DEDUP_REMOVED lines=28> */
.L_x_136:
[----:B------:R-:W0:Y:S01]  /*0790*/  LDCU UR4, c[0x0][0x390] ;  /* 0x00007200ff0477ac */ /* 0x000e220008000800 */
[----:B------:R-:W-:Y:S01]  /*07a0*/  IMAD.U32 R13, RZ, RZ, UR11 ;  /* 0x0000000bff0d7e24 */ /* 0x000fe2000f8e00ff */
[----:B------:R-:W-:Y:S01]  /*07b0*/  MOV R2, 0x7e0 ;  /* 0x000007e000027802 */ /* 0x000fe20000000f00 */
[----:B0-----:R-:W-:-:S07]  /*07c0*/  IMAD.U32 R14, RZ, RZ, UR4 ;  /* 0x00000004ff0e7e24 */ /* 0x001fce000f8e00ff */
[----:B------:R-:W-:Y:S05]  /*07d0*/  CALL.REL.NOINC `($__internal_2_$__cuda_sm20_div_s64) ;  /* 0x0000002c00187944 */ /* 0x000fea0003c00000 */
[----:B------:R-:W-:-:S07]  /*07e0*/  MOV R4, R13 ;  /* 0x0000000d00047202 */ /* 0x000fce0000000f00 */
.L_x_137:
[----:B------:R-:W-:Y:S05]  /*07f0*/  BSYNC.RECONVERGENT B0 ;  /* 0x0000000000007941 */ /* 0x000fea0003800200 */
.L_x_135:
        /* <DEDUP_REMOVED lines=16> */
.L_x_193:
        /* <DEDUP_REMOVED lines=26> */
.L_x_138:
[----:B------:R-:W0:Y:S01]  /*0aa0*/  LDCU UR4, c[0x0][0x394] ;  /* 0x00007280ff0477ac */ /* 0x000e220008000800 */
[----:B------:R-:W-:Y:S02]  /*0ab0*/  HFMA2 R15, -RZ, RZ, 0, 0 ;  /* 0x00000000ff0f7431 */ /* 0x000fe400000001ff */
[----:B------:R-:W-:Y:S01]  /*0ac0*/  IMAD.MOV.U32 R16, RZ, RZ, R0 ;  /* 0x000000ffff107224 */ /* 0x000fe200078e0000 */
[----:B------:R-:W-:Y:S01]  /*0ad0*/  MOV R2, 0xb10 ;  /* 0x00000b1000027802 */ /* 0x000fe20000000f00 */
[----:B------:R-:W-:Y:S02]  /*0ae0*/  IMAD.U32 R13, RZ, RZ, UR6 ;  /* 0x00000006ff0d7e24 */ /* 0x000fe4000f8e00ff */
[----:B0-----:R-:W-:-:S07]  /*0af0*/  IMAD.U32 R14, RZ, RZ, UR4 ;  /* 0x00000004ff0e7e24 */ /* 0x001fce000f8e00ff */
[----:B-1----:R-:W-:Y:S05]  /*0b00*/  CALL.REL.NOINC `($__internal_2_$__cuda_sm20_div_s64) ;  /* 0x00000028004c7944 */ /* 0x002fea0003c00000 */
        /* <DEDUP_REMOVED lines=11> */
.L_x_139:
        /* <DEDUP_REMOVED lines=28> */
.L_x_141:
[----:B------:R-:W0:Y:S01]  /*0d80*/  LDCU UR4, c[0x0][0x394] ;  /* 0x00007280ff0477ac */ /* 0x000e220008000800 */
[----:B------:R-:W-:Y:S01]  /*0d90*/  IMAD.U32 R13, RZ, RZ, UR6 ;  /* 0x00000006ff0d7e24 */ /* 0x000fe2000f8e00ff */
[----:B------:R-:W-:Y:S02]  /*0da0*/  MOV R2, 0xdd0 ;  /* 0x00000dd000027802 */ /* 0x000fe40000000f00 */
[----:B0-----:R-:W-:-:S07]  /*0db0*/  MOV R14, UR4 ;  /* 0x00000004000e7c02 */ /* 0x001fce0008000f00 */
[----:B-1----:R-:W-:Y:S05]  /*0dc0*/  CALL.REL.NOINC `($__internal_2_$__cuda_sm20_div_s64) ;  /* 0x00000024009c7944 */ /* 0x002fea0003c00000 */
[----:B------:R-:W-:-:S07]  /*0dd0*/  IMAD.MOV.U32 R2, RZ, RZ, R13 ;  /* 0x000000ffff027224 */ /* 0x000fce00078e000d */
.L_x_142:
[----:B-1----:R-:W-:Y:S05]  /*0de0*/  BSYNC.RECONVERGENT B0 ;  /* 0x0000000000007941 */ /* 0x002fea0003800200 */
.L_x_140:
        /* <DEDUP_REMOVED lines=32> */
.L_x_144:
[----:B------:R-:W0:Y:S01]  /*0ff0*/  LDCU UR4, c[0x0][0x394] ;  /* 0x00007280ff0477ac */ /* 0x000e220008000800 */
[----:B------:R-:W-:Y:S01]  /*1000*/  IMAD.U32 R13, RZ, RZ, UR6 ;  /* 0x00000006ff0d7e24 */ /* 0x000fe2000f8e00ff */
[----:B------:R-:W-:Y:S02]  /*1010*/  MOV R2, 0x1040 ;  /* 0x0000104000027802 */ /* 0x000fe40000000f00 */
[----:B0-----:R-:W-:-:S07]  /*1020*/  MOV R14, UR4 ;  /* 0x00000004000e7c02 */ /* 0x001fce0008000f00 */
[----:B------:R-:W-:Y:S05]  /*1030*/  CALL.REL.NOINC `($__internal_2_$__cuda_sm20_div_s64) ;  /* 0x0000002400007944 */ /* 0x000fea0003c00000 */
[----:B------:R-:W-:-:S07]  /*1040*/  IMAD.MOV.U32 R2, RZ, RZ, R13 ;  /* 0x000000ffff027224 */ /* 0x000fce00078e000d */
.L_x_145:
[----:B------:R-:W-:Y:S05]  /*1050*/  BSYNC.RECONVERGENT B0 ;  /* 0x0000000000007941 */ /* 0x000fea0003800200 */
.L_x_143:
[----:B------:R-:W0:Y:S01]  /*1060*/  S2R R8, SR_TID.X ;  /* 0x0000000000087919 */ /* 0x000e220000002100 */
[----:B------:R-:W0:Y:S01]  /*1070*/  LDCU UR4, c[0x0][0x398] ;  /* 0x00007300ff0477ac */ /* 0x000e220008000800 */
[----:B------:R-:W-:Y:S01]  /*1080*/  BSSY.RECONVERGENT B0, `(.L_x_146) ;  /* 0x0000234000007945 */ /* 0x000fe20003800200 */
[----:B0-----:R-:W-:-:S13]  /*1090*/  ISETP.GE.AND P0, PT, R8, UR4, PT ;  /* 0x0000000408007c0c */ /* 0x001fda000bf06270 */
[----:B------:R-:W-:Y:S05]  /*10a0*/  @P0 BRA `(.L_x_147) ;  /* 0x0000002000c40947 */ /* 0x000fea0003800000 */
[----:B------:R-:W-:-:S07]  /*10b0*/  VIADD R6, R2, 0x1 ;  /* 0x0000000102067836 */ /* 0x000fce0000000000 */
.L_x_192:
        /* <DEDUP_REMOVED lines=26> */
.L_x_148:
[----:B------:R-:W0:Y:S01]  /*1260*/  LDCU UR4, c[0x0][0x398] ;  /* 0x00007300ff0477ac */ /* 0x000e220008000800 */
[----:B------:R-:W-:Y:S01]  /*1270*/  MOV R16, R8 ;  /* 0x0000000800107202 */ /* 0x000fe20000000f00 */
[----:B------:R-:W-:Y:S01]  /*1280*/  IMAD.MOV.U32 R15, RZ, RZ, RZ ;  /* 0x000000ffff0f7224 */ /* 0x000fe200078e00ff */
[----:B------:R-:W-:Y:S02]  /*1290*/  MOV R13, UR9 ;  /* 0x00000009000d7c02 */ /* 0x000fe40008000f00 */
[----:B------:R-:W-:Y:S01]  /*12a0*/  MOV R2, 0x12d0 ;  /* 0x000012d000027802 */ /* 0x000fe20000000f00 */
[----:B0-----:R-:W-:-:S07]  /*12b0*/  IMAD.U32 R14, RZ, RZ, UR4 ;  /* 0x00000004ff0e7e24 */ /* 0x001fce000f8e00ff */
[----:B------:R-:W-:Y:S05]  /*12c0*/  CALL.REL.NOINC `($__internal_2_$__cuda_sm20_div_s64) ;  /* 0x00000020005c7944 */ /* 0x000fea0003c00000 */
        /* <DEDUP_REMOVED lines=11> */
.L_x_149:
        /* <DEDUP_REMOVED lines=28> */
.L_x_151:
[----:B------:R-:W0:Y:S01]  /*1540*/  LDCU UR4, c[0x0][0x398] ;  /* 0x00007300ff0477ac */ /* 0x000e220008000800 */
[----:B------:R-:W-:Y:S02]  /*1550*/  MOV R13, UR9 ;  /* 0x00000009000d7c02 */ /* 0x000fe40008000f00 */
[----:B------:R-:W-:Y:S01]  /*1560*/  MOV R2, 0x1590 ;  /* 0x0000159000027802 */ /* 0x000fe20000000f00 */
[----:B0-----:R-:W-:-:S07]  /*1570*/  IMAD.U32 R14, RZ, RZ, UR4 ;  /* 0x00000004ff0e7e24 */ /* 0x001fce000f8e00ff */
[----:B------:R-:W-:Y:S05]  /*1580*/  CALL.REL.NOINC `($__internal_2_$__cuda_sm20_div_s64) ;  /* 0x0000001c00ac7944 */ /* 0x000fea0003c00000 */
[----:B------:R-:W-:-:S07]  /*1590*/  MOV R10, R13 ;  /* 0x0000000d000a7202 */ /* 0x000fce0000000f00 */
.L_x_152:
[----:B------:R-:W-:Y:S05]  /*15a0*/  BSYNC.RECONVERGENT B1 ;  /* 0x0000000000017941 */ /* 0x000fea0003800200 */
.L_x_150:
        /* <DEDUP_REMOVED lines=32> */
.L_x_154:
[----:B------:R-:W0:Y:S01]  /*17b0*/  LDCU UR4, c[0x0][0x398] ;  /* 0x00007300ff0477ac */ /* 0x000e220008000800 */
[----:B------:R-:W-:Y:S02]  /*17c0*/  MOV R13, UR9 ;  /* 0x00000009000d7c02 */ /* 0x000fe40008000f00 */
[----:B------:R-:W-:Y:S01]  /*17d0*/  MOV R2, 0x1800 ;  /* 0x0000180000027802 */ /* 0x000fe20000000f00 */
[----:B0-----:R-:W-:-:S07]  /*17e0*/  IMAD.U32 R14, RZ, RZ, UR4 ;  /* 0x00000004ff0e7e24 */ /* 0x001fce000f8e00ff */
[----:B------:R-:W-:Y:S05]  /*17f0*/  CALL.REL.NOINC `($__internal_2_$__cuda_sm20_div_s64) ;  /* 0x0000001c00107944 */ /* 0x000fea0003c00000 */
[----:B------:R-:W-:-:S07]  /*1800*/  MOV R2, R13 ;  /* 0x0000000d00027202 */ /* 0x000fce0000000f00 */
.L_x_155:
[----:B------:R-:W-:Y:S05]  /*1810*/  BSYNC.RECONVERGENT B1 ;  /* 0x0000000000017941 */ /* 0x000fea0003800200 */
.L_x_153:
        /* <DEDUP_REMOVED lines=28> */
.L_x_191:
        /* <DEDUP_REMOVED lines=36> */
.L_x_159:
[----:B------:R-:W0:Y:S01]  /*1c20*/  LDCU UR4, c[0x0][0x39c] ;  /* 0x00007380ff0477ac */ /* 0x000e220008000800 */
[----:B------:R-:W-:Y:S01]  /*1c30*/  IMAD.U32 R13, RZ, RZ, UR14 ;  /* 0x0000000eff0d7e24 */ /* 0x000fe2000f8e00ff */
[----:B------:R-:W-:Y:S02]  /*1c40*/  MOV R2, 0x1c70 ;  /* 0x00001c7000027802 */ /* 0x000fe40000000f00 */
[----:B0-----:R-:W-:-:S07]  /*1c50*/  MOV R14, UR4 ;  /* 0x00000004000e7c02 */ /* 0x001fce0008000f00 */
[----:B------:R-:W-:Y:S05]  /*1c60*/  CALL.REL.NOINC `($__internal_2_$__cuda_sm20_div_s64) ;  /* 0x0000001400f47944 */ /* 0x000fea0003c00000 */
[----:B------:R-:W-:-:S07]  /*1c70*/  IMAD.MOV.U32 R28, RZ, RZ, R13 ;  /* 0x000000ffff1c7224 */ /* 0x000fce00078e000d */
.L_x_160:
[----:B------:R-:W-:Y:S05]  /*1c80*/  BSYNC.RECONVERGENT B2 ;  /* 0x0000000000027941 */ /* 0x000fea0003800200 */
.L_x_158:
        /* <DEDUP_REMOVED lines=28> */
.L_x_162:
[----:B------:R-:W0:Y:S01]  /*1e50*/  LDCU UR4, c[0x0][0x39c] ;  /* 0x00007380ff0477ac */ /* 0x000e220008000800 */
[----:B------:R-:W-:Y:S01]  /*1e60*/  MOV R16, R24 ;  /* 0x0000001800107202 */ /* 0x000fe20000000f00 */
[----:B------:R-:W-:Y:S01]  /*1e70*/  IMAD.MOV.U32 R15, RZ, RZ, R25 ;  /* 0x000000ffff0f7224 */ /* 0x000fe200078e0019 */
[----:B------:R-:W-:Y:S02]  /*1e80*/  MOV R13, UR14 ;  /* 0x0000000e000d7c02 */ /* 0x000fe40008000f00 */
[----:B------:R-:W-:Y:S01]  /*1e90*/  MOV R2, 0x1ec0 ;  /* 0x00001ec000027802 */ /* 0x000fe20000000f00 */
[----:B0-----:R-:W-:-:S07]  /*1ea0*/  IMAD.U32 R14, RZ, RZ, UR4 ;  /* 0x00000004ff0e7e24 */ /* 0x001fce000f8e00ff */
[----:B------:R-:W-:Y:S05]  /*1eb0*/  CALL.REL.NOINC `($__internal_2_$__cuda_sm20_div_s64) ;  /* 0x0000001400607944 */ /* 0x000fea0003c00000 */
        /* <DEDUP_REMOVED lines=10> */
.L_x_163:
[----:B------:R-:W-:Y:S05]  /*1f60*/  BSYNC.RECONVERGENT B2 ;  /* 0x0000000000027941 */ /* 0x000fea0003800200 */
.L_x_161:
        /* <DEDUP_REMOVED lines=28> */
.L_x_165:
[----:B------:R-:W0:Y:S01]  /*2130*/  LDCU UR4, c[0x0][0x39c] ;  /* 0x00007380ff0477ac */ /* 0x000e220008000800 */
[----:B------:R-:W-:Y:S01]  /*2140*/  IMAD.MOV.U32 R15, RZ, RZ, R13 ;  /* 0x000000ffff0f7224 */ /* 0x000fe200078e000d */
[----:B------:R-:W-:Y:S02]  /*2150*/  MOV R13, UR14 ;  /* 0x0000000e000d7c02 */ /* 0x000fe40008000f00 */
[----:B------:R-:W-:Y:S01]  /*2160*/  MOV R2, 0x2190 ;  /* 0x0000219000027802 */ /* 0x000fe20000000f00 */
[----:B0-----:R-:W-:-:S07]  /*2170*/  IMAD.U32 R14, RZ, RZ, UR4 ;  /* 0x00000004ff0e7e24 */ /* 0x001fce000f8e00ff */
[----:B------:R-:W-:Y:S05]  /*2180*/  CALL.REL.NOINC `($__internal_2_$__cuda_sm20_div_s64) ;  /* 0x0000001000ac7944 */ /* 0x000fea0003c00000 */
[----:B------:R-:W-:-:S07]  /*2190*/  MOV R2, R13 ;  /* 0x0000000d00027202 */ /* 0x000fce0000000f00 */
.L_x_166:
[----:B------:R-:W-:Y:S05]  /*21a0*/  BSYNC.RECONVERGENT B2 ;  /* 0x0000000000027941 */ /* 0x000fea0003800200 */
.L_x_164:
[----:B------:R-:W0:Y:S01]  /*21b0*/  LDCU UR4, c[0x0][0x390] ;  /* 0x00007200ff0477ac */ /* 0x000e220008000800 */
[----:B------:R-:W-:Y:S01]  /*21c0*/  ISETP.GT.AND P0, PT, R6, R5, PT ;  /* 0x000000050600720c */ /* 0x000fe20003f04270 */
[----:B------:R-:W-:Y:S01]  /*21d0*/  BSSY.RECONVERGENT B2, `(.L_x_167) ;  /* 0x0000115000027945 */ /* 0x000fe20003800200 */
[----:B0-----:R-:W-:-:S05]  /*21e0*/  IMAD R25, R25, UR4, R2 ;  /* 0x0000000419197c24 */ /* 0x001fca000f8e0202 */
[----:B------:R-:W-:-:S06]  /*21f0*/  IADD3 R24, PT, PT, -R25, 0x1, R28 ;  /* 0x0000000119187810 */ /* 0x000fcc0007ffe11c */
[----:B------:R-:W-:Y:S05]  /*2200*/  @!P0 BRA `(.L_x_168) ;  /* 0x0000001000448947 */ /* 0x000fea0003800000 */
[----:B------:R-:W-:-:S07]  /*2210*/  IMAD.MOV.U32 R28, RZ, RZ, R5 ;  /* 0x000000ffff1c7224 */ /* 0x000fce00078e0005 */
.L_x_190:
        /* <DEDUP_REMOVED lines=33> */
.L_x_170:
[----:B------:R-:W0:Y:S01]  /*2430*/  LDCU UR4, c[0x0][0x3a0] ;  /* 0x00007400ff0477ac */ /* 0x000e220008000800 */
[----:B------:R-:W-:Y:S01]  /*2440*/  IMAD.U32 R13, RZ, RZ, UR7 ;  /* 0x00000007ff0d7e24 */ /* 0x000fe2000f8e00ff */
[----:B------:R-:W-:Y:S02]  /*2450*/  MOV R2, 0x2480 ;  /* 0x0000248000027802 */ /* 0x000fe40000000f00 */
[----:B0-----:R-:W-:-:S07]  /*2460*/  MOV R14, UR4 ;  /* 0x00000004000e7c02 */ /* 0x001fce0008000f00 */
[----:B------:R-:W-:Y:S05]  /*2470*/  CALL.REL.NOINC `($__internal_2_$__cuda_sm20_div_s64) ;  /* 0x0000000c00f07944 */ /* 0x000fea0003c00000 */
[----:B------:R-:W-:-:S07]  /*2480*/  IMAD.MOV.U32 R25, RZ, RZ, R13 ;  /* 0x000000ffff197224 */ /* 0x000fce00078e000d */
.L_x_171:
[----:B------:R-:W-:Y:S05]  /*2490*/  BSYNC.RECONVERGENT B3 ;  /* 0x0000000000037941 */ /* 0x000fea0003800200 */
.L_x_169:
        /* <DEDUP_REMOVED lines=28> */
.L_x_173:
        /* <DEDUP_REMOVED lines=17> */
.L_x_174:
[----:B------:R-:W-:Y:S05]  /*2770*/  BSYNC.RECONVERGENT B3 ;  /* 0x0000000000037941 */ /* 0x000fea0003800200 */
.L_x_172:
        /* <DEDUP_REMOVED lines=29> */
.L_x_176:
[----:B------:R-:W0:Y:S01]  /*2950*/  LDCU UR4, c[0x0][0x3a0] ;  /* 0x00007400ff0477ac */ /* 0x000e220008000800 */
[----:B------:R-:W-:Y:S02]  /*2960*/  MOV R13, UR7 ;  /* 0x00000007000d7c02 */ /* 0x000fe40008000f00 */
[----:B------:R-:W-:Y:S01]  /*2970*/  MOV R2, 0x29a0 ;  /* 0x000029a000027802 */ /* 0x000fe20000000f00 */
[----:B0-----:R-:W-:-:S07]  /*2980*/  IMAD.U32 R14, RZ, RZ, UR4 ;  /* 0x00000004ff0e7e24 */ /* 0x001fce000f8e00ff */
[----:B------:R-:W-:Y:S05]  /*2990*/  CALL.REL.NOINC `($__internal_2_$__cuda_sm20_div_s64) ;  /* 0x0000000800a87944 */ /* 0x000fea0003c00000 */
.L_x_177:
[----:B------:R-:W-:Y:S05]  /*29a0*/  BSYNC.RECONVERGENT B3 ;  /* 0x0000000000037941 */ /* 0x000fea0003800200 */
.L_x_175:
[----:B------:R-:W0:Y:S01]  /*29b0*/  LDCU UR4, c[0x0][0x394] ;  /* 0x00007280ff0477ac */ /* 0x000e220008000800 */
[----:B------:R-:W-:Y:S01]  /*29c0*/  ISETP.GT.AND P0, PT, R12, R9, PT ;  /* 0x000000090c00720c */ /* 0x000fe20003f04270 */
[----:B------:R-:W-:Y:S01]  /*29d0*/  BSSY.RECONVERGENT B3, `(.L_x_178) ;  /* 0x0000091000037945 */ /* 0x000fe20003800200 */
[----:B0-----:R-:W-:-:S05]  /*29e0*/  IMAD R30, R30, UR4, R13 ;  /* 0x000000041e1e7c24 */ /* 0x001fca000f8e020d */
[----:B------:R-:W-:-:S06]  /*29f0*/  IADD3 R13, PT, PT, R25, 0x1, -R30 ;  /* 0x00000001190d7810 */ /* 0x000fcc0007ffe81e */
[----:B------:R-:W-:Y:S05]  /*2a00*/  @!P0 BRA `(.L_x_179) ;  /* 0x0000000800348947 */ /* 0x000fea0003800000 */
[----:B------:R0:W5:Y:S01]  /*2a10*/  LDG.E R25, desc[UR12][R20.64] ;  /* 0x0000000c14197981 */ /* 0x000162000c1e1900 */
[----:B------:R-:W1:Y:S01]  /*2a20*/  LDCU UR4, c[0x0][0x3a4] ;  /* 0x00007480ff0477ac */ /* 0x000e620008000800 */
[----:B------:R-:W-:Y:S01]  /*2a30*/  IADD3 R35, PT, PT, R28, R7, RZ ;  /* 0x000000071c237210 */ /* 0x000fe20007ffe0ff */
[----:B------:R-:W-:Y:S02]  /*2a40*/  IMAD R30, R24, R13, RZ ;  /* 0x0000000d181e7224 */ /* 0x000fe400078e02ff */
[----:B------:R-:W-:Y:S02]  /*2a50*/  IMAD.MOV.U32 R32, RZ, RZ, R9 ;  /* 0x000000ffff207224 */ /* 0x000fe400078e0009 */
[----:B01----:R-:W-:-:S07]  /*2a60*/  IMAD R35, R35, UR4, R10 ;  /* 0x0000000423237c24 */ /* 0x003fce000f8e020a */
.L_x_189:
        /* <DEDUP_REMOVED lines=33> */
.L_x_181:
[----:B------:R-:W0:Y:S01]  /*2c80*/  LDCU UR4, c[0x0][0x3a4] ;  /* 0x00007480ff0477ac */ /* 0x000e220008000800 */
[----:B------:R-:W-:Y:S01]  /*2c90*/  IMAD.U32 R13, RZ, RZ, UR8 ;  /* 0x00000008ff0d7e24 */ /* 0x000fe2000f8e00ff */
[----:B------:R-:W-:Y:S02]  /*2ca0*/  MOV R2, 0x2cd0 ;  /* 0x00002cd000027802 */ /* 0x000fe40000000f00 */
[----:B0-----:R-:W-:-:S07]  /*2cb0*/  MOV R14, UR4 ;  /* 0x00000004000e7c02 */ /* 0x001fce0008000f00 */
[----:B-----5:R-:W-:Y:S05]  /*2cc0*/  CALL.REL.NOINC `($__internal_2_$__cuda_sm20_div_s64) ;  /* 0x0000000400dc7944 */ /* 0x020fea0003c00000 */
[----:B------:R-:W-:-:S07]  /*2cd0*/  IMAD.MOV.U32 R34, RZ, RZ, R13 ;  /* 0x000000ffff227224 */ /* 0x000fce00078e000d */
.L_x_182:
[----:B------:R-:W-:Y:S05]  /*2ce0*/  BSYNC.RECONVERGENT B4 ;  /* 0x0000000000047941 */ /* 0x000fea0003800200 */
.L_x_180:
        /* <DEDUP_REMOVED lines=28> */
.L_x_184:
[----:B------:R-:W0:Y:S01]  /*2eb0*/  LDCU UR4, c[0x0][0x3a4] ;  /* 0x00007480ff0477ac */ /* 0x000e220008000800 */
[----:B------:R-:W-:Y:S01]  /*2ec0*/  MOV R16, R32 ;  /* 0x0000002000107202 */ /* 0x000fe20000000f00 */
[----:B------:R-:W-:Y:S01]  /*2ed0*/  IMAD.MOV.U32 R15, RZ, RZ, R37 ;  /* 0x000000ffff0f7224 */ /* 0x000fe200078e0025 */
[----:B------:R-:W-:Y:S02]  /*2ee0*/  MOV R13, UR8 ;  /* 0x00000008000d7c02 */ /* 0x000fe40008000f00 */
[----:B------:R-:W-:Y:S01]  /*2ef0*/  MOV R2, 0x2f20 ;  /* 0x00002f2000027802 */ /* 0x000fe20000000f00 */
[----:B0-----:R-:W-:-:S07]  /*2f00*/  IMAD.U32 R14, RZ, RZ, UR4 ;  /* 0x00000004ff0e7e24 */ /* 0x001fce000f8e00ff */
[----:B-----5:R-:W-:Y:S05]  /*2f10*/  CALL.REL.NOINC `($__internal_2_$__cuda_sm20_div_s64) ;  /* 0x0000000400487944 */ /* 0x020fea0003c00000 */
        /* <DEDUP_REMOVED lines=10> */
.L_x_185:
[----:B------:R-:W-:Y:S05]  /*2fc0*/  BSYNC.RECONVERGENT B4 ;  /* 0x0000000000047941 */ /* 0x000fea0003800200 */
.L_x_183:
        /* <DEDUP_REMOVED lines=29> */
.L_x_187:
[----:B------:R-:W0:Y:S01]  /*31a0*/  LDCU UR4, c[0x0][0x3a4] ;  /* 0x00007480ff0477ac */ /* 0x000e220008000800 */
[----:B------:R-:W-:Y:S02]  /*31b0*/  MOV R13, UR8 ;  /* 0x00000008000d7c02 */ /* 0x000fe40008000f00 */
[----:B------:R-:W-:Y:S01]  /*31c0*/  MOV R2, 0x31f0 ;  /* 0x000031f000027802 */ /* 0x000fe20000000f00 */
[----:B0-----:R-:W-:-:S07]  /*31d0*/  IMAD.U32 R14, RZ, RZ, UR4 ;  /* 0x00000004ff0e7e24 */ /* 0x001fce000f8e00ff */
[----:B-----5:R-:W-:Y:S05]  /*31e0*/  CALL.REL.NOINC `($__internal_2_$__cuda_sm20_div_s64) ;  /* 0x0000000000947944 */ /* 0x020fea0003c00000 */
.L_x_188:
[----:B------:R-:W-:Y:S05]  /*31f0*/  BSYNC.RECONVERGENT B4 ;  /* 0x0000000000047941 */ /* 0x000fea0003800200 */
.L_x_186:
[C---:B------:R-:W-:Y:S01]  /*3200*/  IMAD.WIDE R14, R35.reuse, 0x4, R22 ;  /* 0x00000004230e7825 */ /* 0x040fe200078e0216 */
[----:B------:R-:W0:Y:S05]  /*3210*/  LDCU UR4, c[0x0][0x398] ;  /* 0x00007300ff0477ac */ /* 0x000e2a0008000800 */
[----:B------:R-:W2:Y:S01]  /*3220*/  LDG.E R14, desc[UR12][R14.64] ;  /* 0x0000000c0e0e7981 */ /* 0x000ea2000c1e1900 */
[----:B------:R-:W-:Y:S01]  /*3230*/  IADD3 R32, PT, PT, R32, 0x1, RZ ;  /* 0x0000000120207810 */ /* 0x000fe20007ffe0ff */
[----:B------:R-:W-:-:S03]  /*3240*/  VIADD R35, R35, 0x1 ;  /* 0x0000000123237836 */ /* 0x000fc60000000000 */
[----:B------:R-:W-:Y:S01]  /*3250*/  ISETP.GE.AND P0, PT, R32, R12, PT ;  /* 0x0000000c2000720c */ /* 0x000fe20003f06270 */
[----:B0-----:R-:W-:-:S05]  /*3260*/  IMAD R13, R36, UR4, R13 ;  /* 0x00000004240d7c24 */ /* 0x001fca000f8e020d */
[----:B------:R-:W-:-:S05]  /*3270*/  IADD3 R13, PT, PT, -R13, 0x1, R34 ;  /* 0x000000010d0d7810 */ /* 0x000fca0007ffe122 */
[----:B------:R-:W-:-:S05]  /*3280*/  IMAD R13, R30, R13, RZ ;  /* 0x0000000d1e0d7224 */ /* 0x000fca00078e02ff */
[----:B------:R-:W-:-:S06]  /*3290*/  I2FP.F32.S32 R13, R13 ;  /* 0x0000000d000d7245 */ /* 0x000fcc0000201400 */
[----:B------:R-:W2:Y:S02]  /*32a0*/  MUFU.RCP R13, R13 ;  /* 0x0000000d000d7308 */ /* 0x000ea40000001000 */
[----:B--2--5:R-:W-:-:S05]  /*32b0*/  FFMA.FTZ R25, R14, R13, R25 ;  /* 0x0000000d0e197223 */ /* 0x024fca0000010019 */
[----:B------:R0:W-:Y:S01]  /*32c0*/  STG.E desc[UR12][R20.64], R25 ;  /* 0x0000001914007986 */ /* 0x0001e2000c10190c */
[----:B------:R-:W-:Y:S05]  /*32d0*/  @!P0 BRA `(.L_x_189) ;  /* 0xfffffff400e48947 */ /* 0x000fea000383ffff */
.L_x_179:
[----:B------:R-:W-:Y:S05]  /*32e0*/  BSYNC.RECONVERGENT B3 ;  /* 0x0000000000037941 */ /* 0x000fea0003800200 */
.L_x_178:
[----:B------:R-:W-:-:S04]  /*32f0*/  IADD3 R28, PT, PT, R28, 0x1, RZ ;  /* 0x000000011c1c7810 */ /* 0x000fc80007ffe0ff */
[----:B------:R-:W-:-:S13]  /*3300*/  ISETP.GE.AND P0, PT, R28, R6, PT ;  /* 0x000000061c00720c */ /* 0x000fda0003f06270 */
[----:B------:R-:W-:Y:S05]  /*3310*/  @!P0 BRA `(.L_x_190) ;  /* 0xffffffec00c08947 */ /* 0x000fea000383ffff */
.L_x_168:
[----:B------:R-:W-:Y:S05]  /*3320*/  BSYNC.RECONVERGENT B2 ;  /* 0x0000000000027941 */ /* 0x000fea0003800200 */
.L_x_167:
[----:B------:R-:W-:-:S04]  /*3330*/  IMAD.U32 R13, RZ, RZ, UR15 ;  /* 0x0000000fff0d7e24 */ /* 0x000fc8000f8e00ff */
[----:B------:R-:W-:Y:S01]  /*3340*/  IMAD.WIDE R22, R13, 0x4, R22 ;  /* 0x000000040d167825 */ /* 0x000fe200078e0216 */
[----:B------:R-:W-:Y:S06]  /*3350*/  @P2 BRA `(.L_x_191) ;  /* 0xffffffe400a02947 */ /* 0x000fec000383ffff */
.L_x_157:
[----:B------:R-:W-:Y:S05]  /*3360*/  BSYNC.RECONVERGENT B1 ;  /* 0x0000000000017941 */ /* 0x000fea0003800200 */
.L_x_156:
[----:B------:R-:W1:Y:S01]  /*3370*/  LDCU UR4, c[0x0][0x360] ;  /* 0x00006c00ff0477ac */ /* 0x000e620008000800 */
[----:B------:R-:W2:Y:S01]  /*3380*/  LDCU UR5, c[0x0][0x398] ;  /* 0x00007300ff0577ac */ /* 0x000ea20008000800 */
[----:B-1----:R-:W-:-:S04]  /*3390*/  IADD3 R8, PT, PT, R8, UR4, RZ ;  /* 0x0000000408087c10 */ /* 0x002fc8000fffe0ff */
[----:B--2---:R-:W-:-:S13]  /*33a0*/  ISETP.GE.AND P0, PT, R8, UR5, PT ;  /* 0x0000000508007c0c */ /* 0x004fda000bf06270 */
[----:B------:R-:W-:Y:S05]  /*33b0*/  @!P0 BRA `(.L_x_192) ;  /* 0xffffffdc00408947 */ /* 0x000fea000383ffff */
.L_x_147:
[----:B------:R-:W-:Y:S05]  /*33c0*/  BSYNC.RECONVERGENT B0 ;  /* 0x0000000000007941 */ /* 0x000fea0003800200 */
.L_x_146:
[----:B------:R-:W1:Y:S01]  /*33d0*/  LDCU UR4, c[0x0][0x374] ;  /* 0x00006e80ff0477ac */ /* 0x000e620008000800 */
[----:B------:R-:W1:Y:S01]  /*33e0*/  LDC R5, c[0x0][0x364] ;  /* 0x0000d900ff057b82 */ /* 0x000e620000000800 */
[----:B------:R-:W2:Y:S01]  /*33f0*/  LDCU UR5, c[0x0][0x394] ;  /* 0x00007280ff0577ac */ /* 0x000ea20008000800 */
[----:B-1----:R-:W-:-:S05]  /*3400*/  IMAD R0, R5, UR4, R0 ;  /* 0x0000000405007c24 */ /* 0x002fca000f8e0200 */
[----:B--2---:R-:W-:-:S13]  /*3410*/  ISETP.GE.AND P0, PT, R0, UR5, PT ;  /* 0x0000000500007c0c */ /* 0x004fda000bf06270 */
[----:B------:R-:W-:Y:S05]  /*3420*/  @!P0 BRA `(.L_x_193) ;  /* 0xffffffd400348947 */ /* 0x000fea000383ffff */
[----:B------:R-:W-:Y:S05]  /*3430*/  EXIT ;  /* 0x000000000000794d */ /* 0x000fea0003800000 */
        .weak           $__internal_2_$__cuda_sm20_div_s64
        .type           $__internal_2_$__cuda_sm20_div_s64,@function
        .size           $__internal_2_$__cuda_sm20_div_s64,(.L_x_671 - $__internal_2_$__cuda_sm20_div_s64)
$__internal_2_$__cuda_sm20_div_s64:
        /* <DEDUP_REMOVED lines=83> */
[----:B------:R-:W-:Y:S06]  /*3970*/  RET.REL.NODEC R16 `(_ZN2at6native60_GLOBAL__N__aad4af22_27_AdaptiveAveragePooling3d_cu_866e08f924adaptiveaveragegradinputIffEEvPT_PKS3_iiiiiil) ;  /* 0xffffffc410a07950 */ /* 0x000fec0003c3ffff */
.L_x_194:
        /* <DEDUP_REMOVED lines=16> */
.L_x_671:


//--------------------- .text._ZN2at6native60_GLOBAL__N__aad4af22_27_AdaptiveAveragePooling3d_cu_866e08f924adaptiveaveragegradinputIddEEvPT_PKS3_iiiiiil --------------------------
	.section	.text._ZN2at6native60_GLOBAL__N__aad4af22_27_AdaptiveAveragePooling3d_cu_866e08f924adaptiveaveragegradinputIddEEvPT_PKS3_iiiiiil,"ax",@progbits
	.align	128
.text._ZN2at6native60_GLOBAL__N__aad4af22_27_AdaptiveAveragePooling3d_cu_866e08f924adaptiveaveragegradinputIddEEvPT_PKS3_iiiiiil:
        .type           _ZN2at6native60_GLOBAL__N__aad4af22_27_AdaptiveAveragePooling3d_cu_866e08f924adaptiveaveragegradinputIddEEvPT_PKS3_iiiiiil,@function
        .size           _ZN2at6native60_GLOBAL__N__aad4af22_27_AdaptiveAveragePooling3d_cu_866e08f924adaptiveaveragegradinputIddEEvPT_PKS3_iiiiiil,(.L_x_673 - _ZN2at6native60_GLOBAL__N__aad4af22_27_AdaptiveAveragePooling3d_cu_866e08f924adaptiveaveragegradinputIddEEvPT_PKS3_iiiiiil)
        .other          _ZN2at6native60_GLOBAL__N__aad4af22_27_AdaptiveAveragePooling3d_cu_866e08f924adaptiveaveragegradinputIddEEvPT_PKS3_iiiiiil,@"STO_CUDA_ENTRY STV_DEFAULT"
_ZN2at6native60_GLOBAL__N__aad4af22_27_AdaptiveAveragePooling3d_cu_866e08f924adaptiveaveragegradinputIddEEvPT_PKS3_iiiiiil:
[----:B------:R-:W-:Y:S08]  /*0000*/  LDC R1, c[0x0][0x37c] ;  /* 0x0000df00ff017b82 */ /* 0x000ff00000000800 */
[----:B------:R-:W0:Y:S01]  /*0010*/  S2UR UR5, SR_CTAID.X ;  /* 0x00000000000579c3 */ /* 0x000e220000002500 */
[----:B------:R-:W1:Y:S01]  /*0020*/  LDCU UR6, c[0x0][0x390] ;  /* 0x00007200ff0677ac */ /* 0x000e620008000800 */
[----:B------:R-:W2:Y:S06]  /*0030*/  S2R R5, SR_TID.Y ;  /* 0x0000000000057919 */ /* 0x000eac0000002200 */
[----:B------:R-:W0:Y:S08]  /*0040*/  LDC.64 R2, c[0x0][0x3a8] ;  /* 0x0000ea00ff027b82 */ /* 0x000e300000000a00 */
[----:B------:R-:W2:Y:S01]  /*0050*/  S2UR UR4, SR_CTAID.Y ;  /* 0x00000000000479c3 */ /* 0x000ea20000002600 */
[----:B-1----:R-:W-:-:S07]  /*0060*/  USHF.R.S32.HI UR11, URZ, 0x1f, UR6 ;  /* 0x0000001fff0b7899 */ /* 0x002fce0008011406 */
[----:B------:R-:W2:Y:S01]  /*0070*/  LDC R16, c[0x0][0x364] ;  /* 0x0000d900ff107b82 */ /* 0x000ea20000000800 */
[----:B0-----:R-:W-:-:S05]  /*0080*/  IADD3 R2, P0, PT, R2, UR5, RZ ;  /* 0x0000000502027c10 */ /* 0x001fca000ff1e0ff */
[----:B------:R-:W-:-:S05]  /*0090*/  IMAD.X R3, RZ, RZ, R3, P0 ;  /* 0x000000ffff037224 */ /* 0x000fca00000e0603 */
[----:B------:R-:W-:-:S04]  /*00a0*/  LOP3.LUT R0, R3, UR11, RZ, 0xfc, !PT ;  /* 0x0000000b03007c12 */ /* 0x000fc8000f8efcff */
[----:B------:R-:W-:Y:S01]  /*00b0*/  ISETP.NE.U32.AND P0, PT, R0, RZ, PT ;  /* 0x000000ff0000720c */ /* 0x000fe20003f05070 */
[----:B--2---:R-:W-:-:S12]  /*00c0*/  IMAD R16, R16, UR4, R5 ;  /* 0x0000000410107c24 */ /* 0x004fd8000f8e0205 */
[----:B------:R-:W-:Y:S05]  /*00d0*/  @P0 BRA `(.L_x_195) ;  /* 0x0000000000580947 */ /* 0x000fea0003800000 */
[----:B------:R-:W0:Y:S01]  /*00e0*/  I2F.U32.RP R0, UR6 ;  /* 0x0000000600007d06 */ /* 0x000e220008209000 */
[----:B------:R-:W-:-:S07]  /*00f0*/  ISETP.NE.U32.AND P2, PT, RZ, UR6, PT ;  /* 0x00000006ff007c0c */ /* 0x000fce000bf45070 */
[----:B0-----:R-:W0:Y:S02]  /*0100*/  MUFU.RCP R0, R0 ;  /* 0x0000000000007308 */ /* 0x001e240000001000 */
[----:B0-----:R-:W-:Y:S02]  /*0110*/  VIADD R4, R0, 0xffffffe ;  /* 0x0ffffffe00047836 */ /* 0x001fe40000000000 */
[----:B------:R-:W-:-:S04]  /*0120*/  IMAD.MOV.U32 R0, RZ, RZ, RZ ;  /* 0x000000ffff007224 */ /* 0x000fc800078e00ff */
[----:B------:R0:W1:Y:S02]  /*0130*/  F2I.FTZ.U32.TRUNC.NTZ R5, R4 ;  /* 0x0000000400057305 */ /* 0x000064000021f000 */
[----:B0-----:R-:W-:Y:S01]  /*0140*/  IMAD.MOV.U32 R4, RZ, RZ, RZ ;  /* 0x000000ffff047224 */ /* 0x001fe200078e00ff */
[----:B-1----:R-:W-:-:S05]  /*0150*/  IADD3 R3, PT, PT, RZ, -R5, RZ ;  /* 0x80000005ff037210 */ /* 0x002fca0007ffe0ff */
        /* <DEDUP_REMOVED lines=9> */
[----:B------:R-:W-:Y:S01]  /*01f0*/  @P1 VIADD R3, R3, 0x1 ;  /* 0x0000000103031836 */ /* 0x000fe20000000000 */
[----:B------:R-:W-:-:S04]  /*0200*/  @!P2 LOP3.LUT R3, RZ, UR6, RZ, 0x33, !PT ;  /* 0x00000006ff03ac12 */ /* 0x000fc8000f8e33ff */
[----:B------:R-:W-:-:S05]  /*0210*/  IADD3 R5, PT, PT, -R3, RZ, RZ ;  /* 0x000000ff03057210 */ /* 0x000fca0007ffe1ff */
[----:B------:R-:W-:Y:S01]  /*0220*/  IMAD R2, R5, UR6, R2 ;  /* 0x0000000605027c24 */ /* 0x000fe2000f8e0202 */
[----:B------:R-:W-:Y:S06]  /*0230*/  BRA `(.L_x_196) ;  /* 0x0000000000407947 */ /* 0x000fec0003800000 */
.L_x_195:
[----:B------:R-:W0:Y:S01]  /*0240*/  LDCU UR4, c[0x0][0x390] ;  /* 0x00007200ff0477ac */ /* 0x000e220008000800 */
[----:B------:R-:W-:Y:S01]  /*0250*/  IMAD.MOV.U32 R40, RZ, RZ, R2 ;  /* 0x000000ffff287224 */ /* 0x000fe200078e0002 */
[----:B------:R-:W-:Y:S01]  /*0260*/  MOV R17, R3 ;  /* 0x0000000300117202 */ /* 0x000fe20000000f00 */
[----:B------:R-:W-:Y:S01]  /*0270*/  IMAD.U32 R15, RZ, RZ, UR11 ;  /* 0x0000000bff0f7e24 */ /* 0x000fe2000f8e00ff */
[----:B------:R-:W-:Y:S01]  /*0280*/  MOV R28, 0x2b0 ;  /* 0x000002b0001c7802 */ /* 0x000fe20000000f00 */
[----:B0-----:R-:W-:-:S07]  /*0290*/  IMAD.U32 R14, RZ, RZ, UR4 ;  /* 0x00000004ff0e7e24 */ /* 0x001fce000f8e00ff */
[----:B------:R-:W-:Y:S05]  /*02a0*/  CALL.REL.NOINC `($__internal_4_$__cuda_sm20_div_s64) ;  /* 0x0000003800187944 */ /* 0x000fea0003c00000 */
[----:B------:R-:W0:Y:S01]  /*02b0*/  LDCU UR6, c[0x0][0x390] ;  /* 0x00007200ff0677ac */ /* 0x000e220008000800 */
[----:B------:R-:W-:-:S04]  /*02c0*/  IADD3 R7, P0, PT, RZ, -R30, RZ ;  /* 0x8000001eff077210 */ /* 0x000fc80007f1e0ff */
[----:B------:R-:W-:-:S05]  /*02d0*/  IADD3.X R0, PT, PT, RZ, ~R14, RZ, P0, !PT ;  /* 0x8000000eff007210 */ /* 0x000fca00007fe4ff */
[----:B0-----:R-:W-:Y:S02]  /*02e0*/  IMAD R0, R0, UR6, RZ ;  /* 0x0000000600007c24 */ /* 0x001fe4000f8e02ff */
[----:B------:R-:W-:-:S04]  /*02f0*/  IMAD.WIDE.U32 R4, R7, UR6, R2 ;  /* 0x0000000607047c25 */ /* 0x000fc8000f8e0002 */
[----:B------:R-:W-:Y:S02]  /*0300*/  IMAD R7, R7, UR11, R0 ;  /* 0x0000000b07077c24 */ /* 0x000fe4000f8e0200 */
[----:B------:R-:W-:Y:S02]  /*0310*/  IMAD.MOV.U32 R3, RZ, RZ, R30 ;  /* 0x000000ffff037224 */ /* 0x000fe400078e001e */
[----:B------:R-:W-:Y:S01]  /*0320*/  IMAD.MOV.U32 R2, RZ, RZ, R4 ;  /* 0x000000ffff027224 */ /* 0x000fe200078e0004 */
[----:B------:R-:W-:-:S07]  /*0330*/  IADD3 R0, PT, PT, R5, R7, RZ ;  /* 0x0000000705007210 */ /* 0x000fce0007ffe0ff */
.L_x_196:
[----:B------:R-:W0:Y:S01]  /*0340*/  LDC R5, c[0x0][0x39c] ;  /* 0x0000e700ff057b82 */ /* 0x000e220000000800 */
[----:B------:R-:W-:Y:S01]  /*0350*/  BSSY.RECONVERGENT B0, `(.L_x_197) ;  /* 0x0000023000007945 */ /* 0x000fe20003800200 */
[----:B0-----:R-:W-:Y:S01]  /*0360*/  SHF.R.S32.HI R13, RZ, 0x1f, R5 ;  /* 0x0000001fff0d7819 */ /* 0x001fe20000011405 */
[-C--:B------:R-:W-:Y:S02]  /*0370*/  IMAD R0, R0, R5.reuse, RZ ;  /* 0x0000000500007224 */ /* 0x080fe400078e02ff */
[----:B------:R-:W-:-:S04]  /*0380*/  IMAD.WIDE.U32 R4, R2, R5, RZ ;  /* 0x0000000502047225 */ /* 0x000fc800078e00ff */
[----:B------:R-:W-:-:S04]  /*0390*/  IMAD R17, R13, R2, R0 ;  /* 0x000000020d117224 */ /* 0x000fc800078e0200 */
[----:B------:R-:W-:-:S05]  /*03a0*/  IMAD.IADD R17, R5, 0x1, R17 ;  /* 0x0000000105117824 */ /* 0x000fca00078e0211 */
[----:B------:R-:W-:-:S04]  /*03b0*/  LOP3.LUT R0, R17, UR11, RZ, 0xfc, !PT ;  /* 0x0000000b11007c12 */ /* 0x000fc8000f8efcff */
[----:B------:R-:W-:-:S13]  /*03c0*/  ISETP.NE.U32.AND P0, PT, R0, RZ, PT ;  /* 0x000000ff0000720c */ /* 0x000fda0003f05070 */
[----:B------:R-:W-:Y:S05]  /*03d0*/  @P0 BRA `(.L_x_198) ;  /* 0x00000000004c0947 */ /* 0x000fea0003800000 */
[----:B------:R-:W0:Y:S01]  /*03e0*/  I2F.U32.RP R2, UR6 ;  /* 0x0000000600027d06 */ /* 0x000e220008209000 */
        /* <DEDUP_REMOVED lines=16> */
[----:B------:R-:W-:Y:S01]  /*04f0*/  @!P2 LOP3.LUT R12, RZ, UR6, RZ, 0x33, !PT ;  /* 0x00000006ff0cac12 */ /* 0x000fe2000f8e33ff */
[----:B------:R-:W-:Y:S06]  /*0500*/  BRA `(.L_x_199) ;  /* 0x00000000001c7947 */ /* 0x000fec0003800000 */
.L_x_198:
[----:B------:R-:W0:Y:S01]  /*0510*/  LDCU UR4, c[0x0][0x390] ;  /* 0x00007200ff0477ac */ /* 0x000e220008000800 */
[----:B------:R-:W-:Y:S01]  /*0520*/  MOV R40, R4 ;  /* 0x0000000400287202 */ /* 0x000fe20000000f00 */
[----:B------:R-:W-:Y:S01]  /*0530*/  IMAD.U32 R15, RZ, RZ, UR11 ;  /* 0x0000000bff0f7e24 */ /* 0x000fe2000f8e00ff */
[----:B------:R-:W-:Y:S01]  /*0540*/  MOV R28, 0x570 ;  /* 0x00000570001c7802 */ /* 0x000fe20000000f00 */
[----:B0-----:R-:W-:-:S07]  /*0550*/  IMAD.U32 R14, RZ, RZ, UR4 ;  /* 0x00000004ff0e7e24 */ /* 0x001fce000f8e00ff */
[----:B------:R-:W-:Y:S05]  /*0560*/  CALL.REL.NOINC `($__internal_4_$__cuda_sm20_div_s64) ;  /* 0x0000003400687944 */ /* 0x000fea0003c00000 */
[----:B------:R-:W-:-:S07]  /*0570*/  MOV R12, R30 ;  /* 0x0000001e000c7202 */ /* 0x000fce0000000f00 */
.L_x_199:
[----:B------:R-:W-:Y:S05]  /*0580*/  BSYNC.RECONVERGENT B0 ;  /* 0x0000000000007941 */ /* 0x000fea0003800200 */
.L_x_197:
[----:B------:R-:W0:Y:S01]  /*0590*/  LDC R5, c[0x0][0x39c] ;  /* 0x0000e700ff057b82 */ /* 0x000e220000000800 */
[----:B------:R-:W-:Y:S01]  /*05a0*/  BSSY.RECONVERGENT B0, `(.L_x_200) ;  /* 0x0000020000007945 */ /* 0x000fe20003800200 */
[----:B0-----:R-:W-:-:S04]  /*05b0*/  IADD3 R40, P0, P1, R4, -0x1, R5 ;  /* 0xffffffff04287810 */ /* 0x001fc8000791e005 */
[----:B------:R-:W-:-:S04]  /*05c0*/  IADD3.X R17, PT, PT, R17, -0x1, R13, P0, P1 ;  /* 0xffffffff11117810 */ /* 0x000fc800007e240d */
        /* <DEDUP_REMOVED lines=23> */
.L_x_201:
[----:B------:R-:W0:Y:S01]  /*0740*/  LDCU UR4, c[0x0][0x390] ;  /* 0x00007200ff0477ac */ /* 0x000e220008000800 */
[----:B------:R-:W-:Y:S01]  /*0750*/  IMAD.U32 R15, RZ, RZ, UR11 ;  /* 0x0000000bff0f7e24 */ /* 0x000fe2000f8e00ff */
[----:B------:R-:W-:Y:S02]  /*0760*/  MOV R28, 0x790 ;  /* 0x00000790001c7802 */ /* 0x000fe40000000f00 */
[----:B0-----:R-:W-:-:S07]  /*0770*/  MOV R14, UR4 ;  /* 0x00000004000e7c02 */ /* 0x001fce0008000f00 */
[----:B------:R-:W-:Y:S05]  /*0780*/  CALL.REL.NOINC `($__internal_4_$__cuda_sm20_div_s64) ;  /* 0x0000003000e07944 */ /* 0x000fea0003c00000 */
[----:B------:R-:W-:-:S07]  /*0790*/  IMAD.MOV.U32 R11, RZ, RZ, R30 ;  /* 0x000000ffff0b7224 */ /* 0x000fce00078e001e */
.L_x_202:
[----:B------:R-:W-:Y:S05]  /*07a0*/  BSYNC.RECONVERGENT B0 ;  /* 0x0000000000007941 */ /* 0x000fea0003800200 */
.L_x_200:
        /* <DEDUP_REMOVED lines=16> */
.L_x_260:
[----:B------:R-:W-:-:S09]  /*08b0*/  UISETP.NE.U32.AND UP0, UPT, UR6, URZ, UPT ;  /* 0x000000ff0600728c */ /* 0x000fd2000bf05070 */
[----:B0-----:R-:W-:Y:S05]  /*08c0*/  BRA.U UP0, `(.L_x_203) ;  /* 0x0000000100607547 */ /* 0x001fea000b800000 */
[----:B------:R-:W0:Y:S02]  /*08d0*/  LDCU UR4, c[0x0][0x394] ;  /* 0x00007280ff0477ac */ /* 0x000e240008000800 */
[----:B0-----:R-:W-:-:S04]  /*08e0*/  IMAD.U32 R3, RZ, RZ, UR4 ;  /* 0x00000004ff037e24 */ /* 0x001fc8000f8e00ff */
[----:B------:R-:W0:Y:S01]  /*08f0*/  I2F.U32.RP R0, R3 ;  /* 0x0000000300007306 */ /* 0x000e220000209000 */
[----:B------:R-:W-:-:S07]  /*0900*/  ISETP.NE.U32.AND P2, PT, R3, RZ, PT ;  /* 0x000000ff0300720c */ /* 0x000fce0003f45070 */
[----:B0-----:R-:W0:Y:S02]  /*0910*/  MUFU.RCP R0, R0 ;  /* 0x0000000000007308 */ /* 0x001e240000001000 */
[----:B0-----:R-:W-:Y:S01]  /*0920*/  IADD3 R4, PT, PT, R0, 0xffffffe, RZ ;  /* 0x0ffffffe00047810 */ /* 0x001fe20007ffe0ff */
[----:B------:R-:W-:-:S05]  /*0930*/  IMAD.MOV.U32 R0, RZ, RZ, RZ ;  /* 0x000000ffff007224 */ /* 0x000fca00078e00ff */
[----:B------:R0:W2:Y:S02]  /*0940*/  F2I.FTZ.U32.TRUNC.NTZ R5, R4 ;  /* 0x0000000400057305 */ /* 0x0000a4000021f000 */
[----:B0-----:R-:W-:Y:S02]  /*0950*/  IMAD.MOV.U32 R4, RZ, RZ, RZ ;  /* 0x000000ffff047224 */ /* 0x001fe400078e00ff */
[----:B--2---:R-:W-:-:S04]  /*0960*/  IMAD R2, R5, R3, RZ ;  /* 0x0000000305027224 */ /* 0x004fc800078e02ff */
[----:B------:R-:W-:-:S04]  /*0970*/  IMAD.MOV R7, RZ, RZ, -R2 ;  /* 0x000000ffff077224 */ /* 0x000fc800078e0a02 */
[----:B------:R-:W-:-:S06]  /*0980*/  IMAD.HI.U32 R5, R5, R7, R4 ;  /* 0x0000000705057227 */ /* 0x000fcc00078e0004 */
[----:B------:R-:W-:-:S05]  /*0990*/  IMAD.HI.U32 R10, R5, R16, RZ ;  /* 0x00000010050a7227 */ /* 0x000fca00078e00ff */
[----:B------:R-:W-:-:S05]  /*09a0*/  IADD3 R2, PT, PT, -R10, RZ, RZ ;  /* 0x000000ff0a027210 */ /* 0x000fca0007ffe1ff */
[----:B------:R-:W-:-:S05]  /*09b0*/  IMAD R2, R3, R2, R16 ;  /* 0x0000000203027224 */ /* 0x000fca00078e0210 */
[----:B------:R-:W-:-:S13]  /*09c0*/  ISETP.GE.U32.AND P0, PT, R2, R3, PT ;  /* 0x000000030200720c */ /* 0x000fda0003f06070 */
[----:B------:R-:W-:Y:S02]  /*09d0*/  @P0 IMAD.IADD R2, R2, 0x1, -R3 ;  /* 0x0000000102020824 */ /* 0x000fe400078e0a03 */
[----:B------:R-:W-:-:S03]  /*09e0*/  @P0 VIADD R10, R10, 0x1 ;  /* 0x000000010a0a0836 */ /* 0x000fc60000000000 */
[----:B------:R-:W-:-:S13]  /*09f0*/  ISETP.GE.U32.AND P1, PT, R2, R3, PT ;  /* 0x000000030200720c */ /* 0x000fda0003f26070 */
[----:B------:R-:W-:Y:S02]  /*0a00*/  @P1 IADD3 R10, PT, PT, R10, 0x1, RZ ;  /* 0x000000010a0a1810 */ /* 0x000fe40007ffe0ff */
[----:B------:R-:W-:-:S05]  /*0a10*/  @!P2 LOP3.LUT R10, RZ, R3, RZ, 0x33, !PT ;  /* 0x00000003ff0aa212 */ /* 0x000fca00078e33ff */
[----:B------:R-:W-:-:S04]  /*0a20*/  IMAD.MOV R4, RZ, RZ, -R10 ;  /* 0x000000ffff047224 */ /* 0x000fc800078e0a0a */
[----:B------:R-:W-:Y:S01]  /*0a30*/  IMAD R4, R3, R4, R16 ;  /* 0x0000000403047224 */ /* 0x000fe200078e0210 */
[----:B------:R-:W-:Y:S06]  /*0a40*/  BRA `(.L_x_204) ;  /* 0x0000000000447947 */ /* 0x000fec0003800000 */
.L_x_203:
[----:B------:R-:W0:Y:S01]  /*0a50*/  LDCU UR4, c[0x0][0x394] ;  /* 0x00007280ff0477ac */ /* 0x000e220008000800 */
[----:B------:R-:W-:Y:S01]  /*0a60*/  MOV R40, R16 ;  /* 0x0000001000287202 */ /* 0x000fe20000000f00 */
[----:B------:R-:W-:Y:S01]  /*0a70*/  IMAD.MOV.U32 R17, RZ, RZ, RZ ;  /* 0x000000ffff117224 */ /* 0x000fe200078e00ff */
[----:B------:R-:W-:Y:S01]  /*0a80*/  MOV R28, 0xac0 ;  /* 0x00000ac0001c7802 */ /* 0x000fe20000000f00 */
[----:B------:R-:W-:Y:S01]  /*0a90*/  IMAD.U32 R15, RZ, RZ, UR6 ;  /* 0x00000006ff0f7e24 */ /* 0x000fe2000f8e00ff */
[----:B0-----:R-:W-:-:S07]  /*0aa0*/  MOV R14, UR4 ;  /* 0x00000004000e7c02 */ /* 0x001fce0008000f00 */
[----:B-1----:R-:W-:Y:S05]  /*0ab0*/  CALL.REL.NOINC `($__internal_4_$__cuda_sm20_div_s64) ;  /* 0x0000003000147944 */ /* 0x002fea0003c00000 */
[----:B------:R-:W0:Y:S01]  /*0ac0*/  LDCU UR4, c[0x0][0x394] ;  /* 0x00007280ff0477ac */ /* 0x000e220008000800 */
[----:B------:R-:W-:Y:S01]  /*0ad0*/  IADD3 R7, P0, PT, RZ, -R30, RZ ;  /* 0x8000001eff077210 */ /* 0x000fe20007f1e0ff */
[----:B------:R-:W-:Y:S02]  /*0ae0*/  HFMA2 R17, -RZ, RZ, 0, 0 ;  /* 0x00000000ff117431 */ /* 0x000fe400000001ff */
[----:B------:R-:W-:Y:S02]  /*0af0*/  IMAD.MOV.U32 R10, RZ, RZ, R30 ;  /* 0x000000ffff0a7224 */ /* 0x000fe400078e001e */
[----:B------:R-:W-:Y:S02]  /*0b00*/  IMAD.X R0, RZ, RZ, ~R14, P0 ;  /* 0x000000ffff007224 */ /* 0x000fe400000e0e0e */
[----:B0-----:R-:W-:-:S04]  /*0b10*/  IMAD.U32 R3, RZ, RZ, UR4 ;  /* 0x00000004ff037e24 */ /* 0x001fc8000f8e00ff */
[-C--:B------:R-:W-:Y:S02]  /*0b20*/  IMAD R0, R0, R3.reuse, RZ ;  /* 0x0000000300007224 */ /* 0x080fe400078e02ff */
[----:B------:R-:W-:-:S04]  /*0b30*/  IMAD.WIDE.U32 R4, R7, R3, R16 ;  /* 0x0000000307047225 */ /* 0x000fc800078e0010 */
[----:B------:R-:W-:-:S04]  /*0b40*/  IMAD R7, R7, UR6, R0 ;  /* 0x0000000607077c24 */ /* 0x000fc8000f8e0200 */
[----:B------:R-:W-:-:S07]  /*0b50*/  IMAD.IADD R0, R5, 0x1, R7 ;  /* 0x0000000105007824 */ /* 0x000fce00078e0207 */
.L_x_204:
        /* <DEDUP_REMOVED lines=14> */
[----:B0-----:R-:W-:Y:S01]  /*0c40*/  MOV R4, RZ ;  /* 0x000000ff00047202 */ /* 0x001fe20000000f00 */
        /* <DEDUP_REMOVED lines=13> */
.L_x_206:
[----:B------:R-:W0:Y:S01]  /*0d20*/  LDCU UR4, c[0x0][0x394] ;  /* 0x00007280ff0477ac */ /* 0x000e220008000800 */
[----:B------:R-:W-:Y:S01]  /*0d30*/  IMAD.U32 R15, RZ, RZ, UR6 ;  /* 0x00000006ff0f7e24 */ /* 0x000fe2000f8e00ff */
[----:B------:R-:W-:Y:S02]  /*0d40*/  MOV R28, 0xd70 ;  /* 0x00000d70001c7802 */ /* 0x000fe40000000f00 */
[----:B0-----:R-:W-:-:S07]  /*0d50*/  MOV R14, UR4 ;  /* 0x00000004000e7c02 */ /* 0x001fce0008000f00 */
[----:B-1----:R-:W-:Y:S05]  /*0d60*/  CALL.REL.NOINC `($__internal_4_$__cuda_sm20_div_s64) ;  /* 0x0000002c00687944 */ /* 0x002fea0003c00000 */
[----:B------:R-:W-:-:S07]  /*0d70*/  IMAD.MOV.U32 R0, RZ, RZ, R30 ;  /* 0x000000ffff007224 */ /* 0x000fce00078e001e */
.L_x_207:
[----:B-1----:R-:W-:Y:S05]  /*0d80*/  BSYNC.RECONVERGENT B0 ;  /* 0x0000000000007941 */ /* 0x002fea0003800200 */
.L_x_205:
        /* <DEDUP_REMOVED lines=32> */
.L_x_209:
[----:B------:R-:W0:Y:S01]  /*0f90*/  LDCU UR4, c[0x0][0x394] ;  /* 0x00007280ff0477ac */ /* 0x000e220008000800 */
[----:B------:R-:W-:Y:S01]  /*0fa0*/  IMAD.U32 R15, RZ, RZ, UR6 ;  /* 0x00000006ff0f7e24 */ /* 0x000fe2000f8e00ff */
[----:B------:R-:W-:Y:S02]  /*0fb0*/  MOV R28, 0xfe0 ;  /* 0x00000fe0001c7802 */ /* 0x000fe40000000f00 */
[----:B0-----:R-:W-:-:S07]  /*0fc0*/  MOV R14, UR4 ;  /* 0x00000004000e7c02 */ /* 0x001fce0008000f00 */
[----:B------:R-:W-:Y:S05]  /*0fd0*/  CALL.REL.NOINC `($__internal_4_$__cuda_sm20_div_s64) ;  /* 0x0000002800cc7944 */ /* 0x000fea0003c00000 */
[----:B------:R-:W-:-:S07]  /*0fe0*/  IMAD.MOV.U32 R0, RZ, RZ, R30 ;  /* 0x000000ffff007224 */ /* 0x000fce00078e001e */
.L_x_210:
[----:B------:R-:W-:Y:S05]  /*0ff0*/  BSYNC.RECONVERGENT B0 ;  /* 0x0000000000007941 */ /* 0x000fea0003800200 */
.L_x_208:
[----:B------:R-:W0:Y:S01]  /*1000*/  S2R R8, SR_TID.X ;  /* 0x0000000000087919 */ /* 0x000e220000002100 */
[----:B------:R-:W0:Y:S01]  /*1010*/  LDCU UR4, c[0x0][0x398] ;  /* 0x00007300ff0477ac */ /* 0x000e220008000800 */
[----:B------:R-:W-:Y:S01]  /*1020*/  BSSY.RECONVERGENT B0, `(.L_x_211) ;  /* 0x000024a000007945 */ /* 0x000fe20003800200 */
[----:B0-----:R-:W-:-:S13]  /*1030*/  ISETP.GE.AND P0, PT, R8, UR4, PT ;  /* 0x0000000408007c0c */ /* 0x001fda000bf06270 */
[----:B------:R-:W-:Y:S05]  /*1040*/  @P0 BRA `(.L_x_212) ;  /* 0x00000024001c0947 */ /* 0x000fea0003800000 */
[----:B------:R-:W-:-:S07]  /*1050*/  VIADD R9, R0, 0x1 ;  /* 0x0000000100097836 */ /* 0x000fce0000000000 */
.L_x_259:
        /* <DEDUP_REMOVED lines=22> */
[----:B------:R-:W-:-:S05]  /*11c0*/  @!P2 LOP3.LUT R7, RZ, R3, RZ, 0x33, !PT ;  /* 0x00000003ff07a212 */ /* 0x000fca00078e33ff */
[----:B------:R-:W-:-:S04]  /*11d0*/  IMAD.MOV R4, RZ, RZ, -R7 ;  /* 0x000000ffff047224 */ /* 0x000fc800078e0a07 */
[----:B------:R-:W-:Y:S01]  /*11e0*/  IMAD R4, R3, R4, R8 ;  /* 0x0000000403047224 */ /* 0x000fe200078e0208 */
[----:B------:R-:W-:Y:S06]  /*11f0*/  BRA `(.L_x_214) ;  /* 0x0000000000487947 */ /* 0x000fec0003800000 */
.L_x_213:
[----:B------:R-:W0:Y:S01]  /*1200*/  LDCU UR4, c[0x0][0x398] ;  /* 0x00007300ff0477ac */ /* 0x000e220008000800 */
[----:B------:R-:W-:Y:S01]  /*1210*/  IMAD.MOV.U32 R40, RZ, RZ, R8 ;  /* 0x000000ffff287224 */ /* 0x000fe200078e0008 */
[----:B------:R-:W-:Y:S01]  /*1220*/  MOV R15, UR9 ;  /* 0x00000009000f7c02 */ /* 0x000fe20008000f00 */
[----:B------:R-:W-:Y:S01]  /*1230*/  IMAD.MOV.U32 R17, RZ, RZ, RZ ;  /* 0x000000ffff117224 */ /* 0x000fe200078e00ff */
[----:B------:R-:W-:Y:S01]  /*1240*/  MOV R28, 0x1270 ;  /* 0x00001270001c7802 */ /* 0x000fe20000000f00 */
[----:B0-----:R-:W-:-:S07]  /*1250*/  IMAD.U32 R14, RZ, RZ, UR4 ;  /* 0x00000004ff0e7e24 */ /* 0x001fce000f8e00ff */
[----:B------:R-:W-:Y:S05]  /*1260*/  CALL.REL.NOINC `($__internal_4_$__cuda_sm20_div_s64) ;  /* 0x0000002800287944 */ /* 0x000fea0003c00000 */
[----:B------:R-:W0:Y:S01]  /*1270*/  LDCU UR4, c[0x0][0x398] ;  /* 0x00007300ff0477ac */ /* 0x000e220008000800 */
[-C--:B------:R-:W-:Y:S01]  /*1280*/  IADD3 R15, P0, PT, RZ, -R30.reuse, RZ ;  /* 0x8000001eff0f7210 */ /* 0x080fe20007f1e0ff */
[----:B------:R-:W-:Y:S01]  /*1290*/  IMAD.MOV.U32 R4, RZ, RZ, R8 ;  /* 0x000000ffff047224 */ /* 0x000fe200078e0008 */
[----:B------:R-:W-:Y:S01]  /*12a0*/  MOV R7, R30 ;  /* 0x0000001e00077202 */ /* 0x000fe20000000f00 */
[----:B------:R-:W-:Y:S02]  /*12b0*/  IMAD.MOV.U32 R5, RZ, RZ, RZ ;  /* 0x000000ffff057224 */ /* 0x000fe400078e00ff */
[----:B------:R-:W-:Y:S01]  /*12c0*/  IMAD.X R0, RZ, RZ, ~R14, P0 ;  /* 0x000000ffff007224 */ /* 0x000fe200000e0e0e */
[----:B0-----:R-:W-:-:S05]  /*12d0*/  MOV R3, UR4 ;  /* 0x0000000400037c02 */ /* 0x001fca0008000f00 */
[-C--:B------:R-:W-:Y:S02]  /*12e0*/  IMAD R0, R0, R3.reuse, RZ ;  /* 0x0000000300007224 */ /* 0x080fe400078e02ff */
[----:B------:R-:W-:-:S04]  /*12f0*/  IMAD.WIDE.U32 R4, R15, R3, R4 ;  /* 0x000000030f047225 */ /* 0x000fc800078e0004 */
[----:B------:R-:W-:-:S04]  /*1300*/  IMAD R15, R15, UR9, R0 ;  /* 0x000000090f0f7c24 */ /* 0x000fc8000f8e0200 */
[----:B------:R-:W-:-:S07]  /*1310*/  IMAD.IADD R0, R5, 0x1, R15 ;  /* 0x0000000105007824 */ /* 0x000fce00078e020f */
.L_x_214:
        /* <DEDUP_REMOVED lines=14> */
[----:B0-----:R-:W-:Y:S02]  /*1400*/  IMAD.MOV.U32 R4, RZ, RZ, RZ ;  /* 0x000000ffff047224 */ /* 0x001fe400078e00ff */
[----:B-1----:R-:W-:-:S04]  /*1410*/  IMAD.MOV R0, RZ, RZ, -R5 ;  /* 0x000000ffff007224 */ /* 0x002fc800078e0a05 */
[----:B------:R-:W-:-:S04]  /*1420*/  IMAD R15, R0, R3, RZ ;  /* 0x00000003000f7224 */ /* 0x000fc800078e02ff */
        /* <DEDUP_REMOVED lines=9> */
[----:B------:R-:W-:Y:S01]  /*14c0*/  @!P2 LOP3.LUT R6, RZ, R3, RZ, 0x33, !PT ;  /* 0x00000003ff06a212 */ /* 0x000fe200078e33ff */
[----:B------:R-:W-:Y:S06]  /*14d0*/  BRA `(.L_x_217) ;  /* 0x0000000000187947 */ /* 0x000fec0003800000 */
.L_x_216:
[----:B------:R-:W0:Y:S01]  /*14e0*/  LDCU UR4, c[0x0][0x398] ;  /* 0x00007300ff0477ac */ /* 0x000e220008000800 */
[----:B------:R-:W-:Y:S01]  /*14f0*/  IMAD.U32 R15, RZ, RZ, UR9 ;  /* 0x00000009ff0f7e24 */ /* 0x000fe2000f8e00ff */
[----:B------:R-:W-:Y:S01]  /*1500*/  MOV R28, 0x1530 ;  /* 0x00001530001c7802 */ /* 0x000fe20000000f00 */
[----:B0-----:R-:W-:-:S07]  /*1510*/  IMAD.U32 R14, RZ, RZ, UR4 ;  /* 0x00000004ff0e7e24 */ /* 0x001fce000f8e00ff */
[----:B------:R-:W-:Y:S05]  /*1520*/  CALL.REL.NOINC `($__internal_4_$__cuda_sm20_div_s64) ;  /* 0x0000002400787944 */ /* 0x000fea0003c00000 */
[----:B------:R-:W-:-:S07]  /*1530*/  MOV R6, R30 ;  /* 0x0000001e00067202 */ /* 0x000fce0000000f00 */
.L_x_217:
[----:B------:R-:W-:Y:S05]  /*1540*/  BSYNC.RECONVERGENT B1 ;  /* 0x0000000000017941 */ /* 0x000fea0003800200 */
.L_x_215:
[----:B------:R-:W0:Y:S01]  /*1550*/  LDCU UR4, c[0x0][0x3a4] ;  /* 0x00007480ff0477ac */ /* 0x000e220008000800 */
[----:B------:R-:W-:Y:S01]  /*1560*/  IMAD.U32 R3, RZ, RZ, UR8 ;  /* 0x00000008ff037e24 */ /* 0x000fe2000f8e00ff */
[----:B------:R-:W-:Y:S01]  /*1570*/  BSSY.RECONVERGENT B1, `(.L_x_218) ;  /* 0x0000024000017945 */ /* 0x000fe20003800200 */
[----:B------:R-:W-:Y:S02]  /*1580*/  IMAD R5, R8, UR8, RZ ;  /* 0x0000000808057c24 */ /* 0x000fe4000f8e02ff */
        /* <DEDUP_REMOVED lines=28> */
.L_x_219:
[----:B------:R-:W0:Y:S01]  /*1750*/  LDCU UR4, c[0x0][0x398] ;  /* 0x00007300ff0477ac */ /* 0x000e220008000800 */
[----:B------:R-:W-:Y:S01]  /*1760*/  IMAD.U32 R15, RZ, RZ, UR9 ;  /* 0x00000009ff0f7e24 */ /* 0x000fe2000f8e00ff */
[----:B------:R-:W-:Y:S01]  /*1770*/  MOV R28, 0x17a0 ;  /* 0x000017a0001c7802 */ /* 0x000fe20000000f00 */
[----:B0-----:R-:W-:-:S07]  /*1780*/  IMAD.U32 R14, RZ, RZ, UR4 ;  /* 0x00000004ff0e7e24 */ /* 0x001fce000f8e00ff */
[----:B------:R-:W-:Y:S05]  /*1790*/  CALL.REL.NOINC `($__internal_4_$__cuda_sm20_div_s64) ;  /* 0x0000002000dc7944 */ /* 0x000fea0003c00000 */
[----:B------:R-:W-:-:S07]  /*17a0*/  MOV R0, R30 ;  /* 0x0000001e00007202 */ /* 0x000fce0000000f00 */
.L_x_220:
[----:B------:R-:W-:Y:S05]  /*17b0*/  BSYNC.RECONVERGENT B1 ;  /* 0x0000000000017941 */ /* 0x000fea0003800200 */
.L_x_218:
        /* <DEDUP_REMOVED lines=10> */
[----:B0-----:R-:W-:-:S02]  /*1860*/  UIMAD UR10, UR9, UR4, URZ ;  /* 0x00000004090a72a4 */ /* 0x001fc4000f8e02ff */
[----:B--2---:R-:W-:Y:S02]  /*1870*/  UIMAD.WIDE.U32 UR4, UR14, UR4, URZ ;  /* 0x000000040e0472a5 */ /* 0x004fe4000f8e00ff */
[----:B------:R-:W-:Y:S01]  /*1880*/  IMAD R2, R16, UR14, RZ ;  /* 0x0000000e10027c24 */ /* 0x000fe2000f8e02ff */
[----:B------:R-:W-:Y:S01]  /*1890*/  UIMAD UR10, UR6, UR14, UR10 ;  /* 0x0000000e060a72a4 */ /* 0x000fe2000f8e020a */
[----:B------:R-:W0:Y:S03]  /*18a0*/  LDCU.64 UR14, c[0x0][0x380] ;  /* 0x00007000ff0e77ac */ /* 0x000e260008000a00 */
[----:B------:R-:W-:Y:S01]  /*18b0*/  SHF.R.S32.HI R3, RZ, 0x1f, R2 ;  /* 0x0000001fff037819 */ /* 0x000fe20000011402 */
[----:B------:R-:W-:Y:S01]  /*18c0*/  UIADD3 UR5, UPT, UPT, UR5, UR10, URZ ;  /* 0x0000000a05057290 */ /* 0x000fe2000fffe0ff */
[----:B-1----:R-:W-:-:S05]  /*18d0*/  IADD3 R17, P0, PT, R14, UR16, RZ ;  /* 0x000000100e117c10 */ /* 0x002fca000ff1e0ff */
[----:B------:R-:W-:Y:S02]  /*18e0*/  IMAD.X R15, RZ, RZ, R15, P0 ;  /* 0x000000ffff0f7224 */ /* 0x000fe400000e060f */
[----:B------:R-:W-:-:S04]  /*18f0*/  IMAD.WIDE.U32 R2, R17, UR4, R2 ;  /* 0x0000000411027c25 */ /* 0x000fc8000f8e0002 */
[----:B------:R-:W-:Y:S01]  /*1900*/  IMAD R4, R17, UR5, RZ ;  /* 0x0000000511047c24 */ /* 0x000fe2000f8e02ff */
[----:B------:R-:W-:-:S03]  /*1910*/  IADD3 R2, P0, PT, R8, R2, RZ ;  /* 0x0000000208027210 */ /* 0x000fc60007f1e0ff */
[----:B------:R-:W-:Y:S01]  /*1920*/  IMAD R15, R15, UR4, R4 ;  /* 0x000000040f0f7c24 */ /* 0x000fe2000f8e0204 */
[----:B0-----:R-:W-:Y:S01]  /*1930*/  LEA R20, P1, R2, UR14, 0x3 ;  /* 0x0000000e02147c11 */ /* 0x001fe2000f8218ff */
[----:B------:R-:W-:-:S03]  /*1940*/  VIADD R4, R0, 0x1 ;  /* 0x0000000100047836 */ /* 0x000fc60000000000 */
[----:B------:R-:W-:Y:S01]  /*1950*/  IADD3.X R15, PT, PT, R3, R15, RZ, P0, !PT ;  /* 0x0000000f030f7210 */ /* 0x000fe200007fe4ff */
[----:B------:R-:W-:-:S03]  /*1960*/  IMAD.MOV.U32 R3, RZ, RZ, R12 ;  /* 0x000000ffff037224 */ /* 0x000fc600078e000c */
[----:B------:R-:W-:-:S07]  /*1970*/  LEA.HI.X R21, R2, UR15, R15, 0x3, P1 ;  /* 0x0000000f02157c11 */ /* 0x000fce00088f1c0f */
.L_x_258:
        /* <DEDUP_REMOVED lines=9> */
[----:B------:R-:W-:-:S04]  /*1a10*/  IMAD.WIDE.U32 R14, R3, UR4, R14 ;  /* 0x00000004030e7c25 */ /* 0x000fc8000f8e000e */
[----:B------:R-:W-:Y:S01]  /*1a20*/  VIADD R3, R3, 0x1 ;  /* 0x0000000103037836 */ /* 0x000fe20000000000 */
[----:B------:R-:W-:-:S04]  /*1a30*/  IADD3 R40, P0, PT, R14, -0x1, RZ ;  /* 0xffffffff0e287810 */ /* 0x000fc80007f1e0ff */
[----:B------:R-:W-:-:S04]  /*1a40*/  IADD3.X R17, PT, PT, R15, -0x1, R17, P0, !PT ;  /* 0xffffffff0f117810 */ /* 0x000fc800007fe411 */
[----:B------:R-:W-:-:S04]  /*1a50*/  LOP3.LUT R0, R17, R13, RZ, 0xfc, !PT ;  /* 0x0000000d11007212 */ /* 0x000fc800078efcff */
        /* <DEDUP_REMOVED lines=8> */
[----:B0-----:R-:W-:Y:S02]  /*1ae0*/  IMAD.MOV.U32 R14, RZ, RZ, RZ ;  /* 0x000000ffff0e7224 */ /* 0x001fe400078e00ff */
[----:B-1----:R-:W-:-:S04]  /*1af0*/  IMAD.MOV R17, RZ, RZ, -R15 ;  /* 0x000000ffff117224 */ /* 0x002fc800078e0a0f */
        /* <DEDUP_REMOVED lines=12> */
.L_x_224:
[----:B------:R-:W0:Y:S01]  /*1bc0*/  LDCU UR4, c[0x0][0x39c] ;  /* 0x00007380ff0477ac */ /* 0x000e220008000800 */
[----:B------:R-:W-:Y:S01]  /*1bd0*/  IMAD.MOV.U32 R15, RZ, RZ, R13 ;  /* 0x000000ffff0f7224 */ /* 0x000fe200078e000d */
[----:B------:R-:W-:Y:S01]  /*1be0*/  MOV R28, 0x1c10 ;  /* 0x00001c10001c7802 */ /* 0x000fe20000000f00 */
[----:B0-----:R-:W-:-:S07]  /*1bf0*/  IMAD.U32 R14, RZ, RZ, UR4 ;  /* 0x00000004ff0e7e24 */ /* 0x001fce000f8e00ff */
[----:B------:R-:W-:Y:S05]  /*1c00*/  CALL.REL.NOINC `($__internal_4_$__cuda_sm20_div_s64) ;  /* 0x0000001c00c07944 */ /* 0x000fea0003c00000 */
[----:B------:R-:W-:-:S07]  /*1c10*/  MOV R2, R30 ;  /* 0x0000001e00027202 */ /* 0x000fce0000000f00 */
.L_x_225:
[----:B------:R-:W-:Y:S05]  /*1c20*/  BSYNC.RECONVERGENT B2 ;  /* 0x0000000000027941 */ /* 0x000fea0003800200 */
.L_x_223:
[----:B------:R-:W-:Y:S01]  /*1c30*/  LOP3.LUT R0, R25, R13, RZ, 0xfc, !PT ;  /* 0x0000000d19007212 */ /* 0x000fe200078efcff */
        /* <DEDUP_REMOVED lines=20> */
[----:B------:R-:W-:Y:S01]  /*1d80*/  ISETP.GE.U32.AND P2, PT, R14, R15, PT ;  /* 0x0000000f0e00720c */ /* 0x000fe20003f46070 */
[----:B------:R-:W-:-:S12]  /*1d90*/  IMAD.MOV.U32 R14, RZ, RZ, RZ ;  /* 0x000000ffff0e7224 */ /* 0x000fd800078e00ff */
[----:B------:R-:W-:Y:S01]  /*1da0*/  @P2 VIADD R0, R0, 0x1 ;  /* 0x0000000100002836 */ /* 0x000fe20000000000 */
[----:B------:R-:W-:-:S04]  /*1db0*/  @!P3 LOP3.LUT R0, RZ, R15, RZ, 0x33, !PT ;  /* 0x0000000fff00b212 */ /* 0x000fc800078e33ff */
[----:B------:R-:W-:-:S05]  /*1dc0*/  IADD3 R17, PT, PT, -R0, RZ, RZ ;  /* 0x000000ff00117210 */ /* 0x000fca0007ffe1ff */
[----:B------:R-:W-:Y:S01]  /*1dd0*/  IMAD R24, R15, R17, R24 ;  /* 0x000000110f187224 */ /* 0x000fe200078e0218 */
[----:B------:R-:W-:Y:S06]  /*1de0*/  BRA `(.L_x_228) ;  /* 0x0000000000407947 */ /* 0x000fec0003800000 */
.L_x_227:
[----:B------:R-:W0:Y:S01]  /*1df0*/  LDCU UR4, c[0x0][0x39c] ;  /* 0x00007380ff0477ac */ /* 0x000e220008000800 */
[----:B------:R-:W-:Y:S01]  /*1e00*/  IMAD.MOV.U32 R40, RZ, RZ, R24 ;  /* 0x000000ffff287224 */ /* 0x000fe200078e0018 */
[----:B------:R-:W-:Y:S01]  /*1e10*/  MOV R17, R25 ;  /* 0x0000001900117202 */ /* 0x000fe20000000f00 */
[----:B------:R-:W-:Y:S01]  /*1e20*/  IMAD.MOV.U32 R15, RZ, RZ, R13 ;  /* 0x000000ffff0f7224 */ /* 0x000fe200078e000d */
[----:B------:R-:W-:Y:S01]  /*1e30*/  MOV R28, 0x1e60 ;  /* 0x00001e60001c7802 */ /* 0x000fe20000000f00 */
[----:B0-----:R-:W-:-:S07]  /*1e40*/  IMAD.U32 R14, RZ, RZ, UR4 ;  /* 0x00000004ff0e7e24 */ /* 0x001fce000f8e00ff */
[----:B------:R-:W-:Y:S05]  /*1e50*/  CALL.REL.NOINC `($__internal_4_$__cuda_sm20_div_s64) ;  /* 0x0000001c002c7944 */ /* 0x000fea0003c00000 */
[----:B------:R-:W0:Y:S01]  /*1e60*/  LDCU UR4, c[0x0][0x39c] ;  /* 0x00007380ff0477ac */ /* 0x000e220008000800 */
[----:B------:R-:W-:-:S04]  /*1e70*/  IADD3 R17, P0, PT, RZ, -R30, RZ ;  /* 0x8000001eff117210 */ /* 0x000fc80007f1e0ff */
[----:B------:R-:W-:Y:S01]  /*1e80*/  IADD3.X R0, PT, PT, RZ, ~R14, RZ, P0, !PT ;  /* 0x8000000eff007210 */ /* 0x000fe200007fe4ff */
[----:B0-----:R-:W-:-:S04]  /*1e90*/  IMAD.U32 R15, RZ, RZ, UR4 ;  /* 0x00000004ff0f7e24 */ /* 0x001fc8000f8e00ff */
[-C--:B------:R-:W-:Y:S02]  /*1ea0*/  IMAD R0, R0, R15.reuse, RZ ;  /* 0x0000000f00007224 */ /* 0x080fe400078e02ff */
[----:B------:R-:W-:-:S04]  /*1eb0*/  IMAD.WIDE.U32 R24, R17, R15, R24 ;  /* 0x0000000f11187225 */ /* 0x000fc800078e0018 */
[----:B------:R-:W-:Y:S02]  /*1ec0*/  IMAD R17, R13, R17, R0 ;  /* 0x000000110d117224 */ /* 0x000fe400078e0200 */
[----:B------:R-:W-:-:S03]  /*1ed0*/  IMAD.MOV.U32 R0, RZ, RZ, R30 ;  /* 0x000000ffff007224 */ /* 0x000fc600078e001e */
[----:B------:R-:W-:-:S07]  /*1ee0*/  IADD3 R14, PT, PT, R25, R17, RZ ;  /* 0x00000011190e7210 */ /* 0x000fce0007ffe0ff */
.L_x_228:
[----:B------:R-:W-:Y:S05]  /*1ef0*/  BSYNC.RECONVERGENT B2 ;  /* 0x0000000000027941 */ /* 0x000fea0003800200 */
.L_x_226:
[----:B------:R-:W0:Y:S01]  /*1f00*/  LDCU UR4, c[0x0][0x390] ;  /* 0x00007200ff0477ac */ /* 0x000e220008000800 */
[----:B------:R-:W-:Y:S01]  /*1f10*/  BSSY.RECONVERGENT B2, `(.L_x_229) ;  /* 0x0000021000027945 */ /* 0x000fe20003800200 */
[----:B0-----:R-:W-:Y:S02]  /*1f20*/  IMAD R17, R14, UR4, RZ ;  /* 0x000000040e117c24 */ /* 0x001fe4000f8e02ff */
[----:B------:R-:W-:-:S04]  /*1f30*/  IMAD.WIDE.U32 R40, R24, UR4, RZ ;  /* 0x0000000418287c25 */ /* 0x000fc8000f8e00ff */
[----:B------:R-:W-:-:S04]  /*1f40*/  IMAD R17, R24, UR11, R17 ;  /* 0x0000000b18117c24 */ /* 0x000fc8000f8e0211 */
[----:B------:R-:W-:-:S05]  /*1f50*/  IMAD.IADD R17, R41, 0x1, R17 ;  /* 0x0000000129117824 */ /* 0x000fca00078e0211 */
[----:B------:R-:W-:-:S04]  /*1f60*/  LOP3.LUT R14, R17, R13, RZ, 0xfc, !PT ;  /* 0x0000000d110e7212 */ /* 0x000fc800078efcff */
        /* <DEDUP_REMOVED lines=19> */
[----:B------:R-:W-:Y:S01]  /*20a0*/  @!P3 LOP3.LUT R14, RZ, R15, RZ, 0x33, !PT ;  /* 0x0000000fff0eb212 */ /* 0x000fe200078e33ff */
[----:B------:R-:W-:Y:S06]  /*20b0*/  BRA `(.L_x_231) ;  /* 0x0000000000187947 */ /* 0x000fec0003800000 */
.L_x_230:
[----:B------:R-:W0:Y:S01]  /*20c0*/  LDCU UR4, c[0x0][0x39c] ;  /* 0x00007380ff0477ac */ /* 0x000e220008000800 */
[----:B------:R-:W-:Y:S02]  /*20d0*/  MOV R15, R13 ;  /* 0x0000000d000f7202 */ /* 0x000fe40000000f00 */
[----:B------:R-:W-:Y:S01]  /*20e0*/  MOV R28, 0x2110 ;  /* 0x00002110001c7802 */ /* 0x000fe20000000f00 */
[----:B0-----:R-:W-:-:S07]  /*20f0*/  IMAD.U32 R14, RZ, RZ, UR4 ;  /* 0x00000004ff0e7e24 */ /* 0x001fce000f8e00ff */
[----:B------:R-:W-:Y:S05]  /*2100*/  CALL.REL.NOINC `($__internal_4_$__cuda_sm20_div_s64) ;  /* 0x0000001800807944 */ /* 0x000fea0003c00000 */
[----:B------:R-:W-:-:S07]  /*2110*/  IMAD.MOV.U32 R14, RZ, RZ, R30 ;  /* 0x000000ffff0e7224 */ /* 0x000fce00078e001e */
.L_x_231:
[----:B------:R-:W-:Y:S05]  /*2120*/  BSYNC.RECONVERGENT B2 ;  /* 0x0000000000027941 */ /* 0x000fea0003800200 */
.L_x_229:
[----:B------:R-:W0:Y:S01]  /*2130*/  LDCU UR4, c[0x0][0x390] ;  /* 0x00007200ff0477ac */ /* 0x000e220008000800 */
[----:B------:R-:W-:Y:S01]  /*2140*/  ISETP.GT.AND P0, PT, R9, R10, PT ;  /* 0x0000000a0900720c */ /* 0x000fe20003f04270 */
[----:B------:R-:W-:Y:S01]  /*2150*/  BSSY.RECONVERGENT B2, `(.L_x_232) ;  /* 0x000012c000027945 */ /* 0x000fe20003800200 */
[----:B0-----:R-:W-:-:S05]  /*2160*/  IMAD R15, R0, UR4, R14 ;  /* 0x00000004000f7c24 */ /* 0x001fca000f8e020e */
[----:B------:R-:W-:-:S06]  /*2170*/  IADD3 R2, PT, PT, -R15, 0x1, R2 ;  /* 0x000000010f027810 */ /* 0x000fcc0007ffe102 */
[----:B------:R-:W-:Y:S05]  /*2180*/  @!P0 BRA `(.L_x_233) ;  /* 0x0000001000a08947 */ /* 0x000fea0003800000 */
[----:B------:R-:W-:-:S07]  /*2190*/  MOV R0, R10 ;  /* 0x0000000a00007202 */ /* 0x000fce0000000f00 */
.L_x_257:
[----:B0-----:R-:W0:Y:S01]  /*21a0*/  LDCU UR4, c[0x0][0x394] ;  /* 0x00007280ff0477ac */ /* 0x001e220008000800 */
[----:B------:R-:W-:Y:S01]  /*21b0*/  IMAD.U32 R15, RZ, RZ, UR6 ;  /* 0x00000006ff0f7e24 */ /* 0x000fe2000f8e00ff */
[----:B------:R-:W-:Y:S01]  /*21c0*/  SHF.R.S32.HI R25, RZ, 0x1f, R0 ;  /* 0x0000001fff197819 */ /* 0x000fe20000011400 */
[C---:B------:R-:W-:Y:S01]  /*21d0*/  IMAD R24, R0.reuse, UR6, RZ ;  /* 0x0000000600187c24 */ /* 0x040fe2000f8e02ff */
[----:B------:R-:W-:Y:S01]  /*21e0*/  BSSY.RECONVERGENT B3, `(.L_x_234) ;  /* 0x0000023000037945 */ /* 0x000fe20003800200 */
[----:B0-----:R-:W-:Y:S02]  /*21f0*/  IMAD.U32 R14, RZ, RZ, UR4 ;  /* 0x00000004ff0e7e24 */ /* 0x001fe4000f8e00ff */
        /* <DEDUP_REMOVED lines=27> */
.L_x_235:
[----:B------:R-:W0:Y:S01]  /*23b0*/  LDCU UR4, c[0x0][0x3a0] ;  /* 0x00007400ff0477ac */ /* 0x000e220008000800 */
[----:B------:R-:W-:Y:S01]  /*23c0*/  IMAD.U32 R15, RZ, RZ, UR7 ;  /* 0x00000007ff0f7e24 */ /* 0x000fe2000f8e00ff */
[----:B------:R-:W-:Y:S01]  /*23d0*/  MOV R28, 0x2400 ;  /* 0x00002400001c7802 */ /* 0x000fe20000000f00 */
[----:B0-----:R-:W-:-:S07]  /*23e0*/  IMAD.U32 R14, RZ, RZ, UR4 ;  /* 0x00000004ff0e7e24 */ /* 0x001fce000f8e00ff */
[----:B------:R-:W-:Y:S05]  /*23f0*/  CALL.REL.NOINC `($__internal_4_$__cuda_sm20_div_s64) ;  /* 0x0000001400c47944 */ /* 0x000fea0003c00000 */
[----:B------:R-:W-:-:S07]  /*2400*/  MOV R24, R30 ;  /* 0x0000001e00187202 */ /* 0x000fce0000000f00 */
.L_x_236:
[----:B------:R-:W-:Y:S05]  /*2410*/  BSYNC.RECONVERGENT B3 ;  /* 0x0000000000037941 */ /* 0x000fea0003800200 */
.L_x_234:
        /* <DEDUP_REMOVED lines=10> */
[----:B------:R-:W0:Y:S02]  /*24c0*/  F2I.FTZ.U32.TRUNC.NTZ R15, R15 ;  /* 0x0000000f000f7305 */ /* 0x000e24000021f000 */
[----:B0-----:R-:W-:-:S05]  /*24d0*/  IMAD R14, R15, R17, RZ ;  /* 0x000000110f0e7224 */ /* 0x001fca00078e02ff */
[----:B------:R-:W-:Y:S01]  /*24e0*/  IADD3 R25, PT, PT, -R14, RZ, RZ ;  /* 0x000000ff0e197210 */ /* 0x000fe20007ffe1ff */
[----:B------:R-:W-:-:S04]  /*24f0*/  IMAD.MOV.U32 R14, RZ, RZ, RZ ;  /* 0x000000ffff0e7224 */ /* 0x000fc800078e00ff */
[----:B------:R-:W-:-:S04]  /*2500*/  IMAD.HI.U32 R25, R15, R25, R14 ;  /* 0x000000190f197227 */ /* 0x000fc800078e000e */
[----:B------:R-:W-:Y:S02]  /*2510*/  IMAD.MOV.U32 R15, RZ, RZ, RZ ;  /* 0x000000ffff0f7224 */ /* 0x000fe400078e00ff */
        /* <DEDUP_REMOVED lines=12> */
.L_x_238:
        /* <DEDUP_REMOVED lines=8> */
[-C--:B------:R-:W-:Y:S01]  /*2660*/  IADD3 R27, P0, PT, RZ, -R30.reuse, RZ ;  /* 0x8000001eff1b7210 */ /* 0x080fe20007f1e0ff */
[----:B------:R-:W-:Y:S01]  /*2670*/  IMAD.MOV.U32 R15, RZ, RZ, R25 ;  /* 0x000000ffff0f7224 */ /* 0x000fe200078e0019 */
        /* <DEDUP_REMOVED lines=8> */
.L_x_239:
[----:B------:R-:W-:Y:S05]  /*2700*/  BSYNC.RECONVERGENT B3 ;  /* 0x0000000000037941 */ /* 0x000fea0003800200 */
.L_x_237:
        /* <DEDUP_REMOVED lines=13> */
[----:B------:R-:W0:Y:S02]  /*27e0*/  F2I.FTZ.U32.TRUNC.NTZ R15, R27 ;  /* 0x0000001b000f7305 */ /* 0x000e24000021f000 */
[----:B0-----:R-:W-:-:S05]  /*27f0*/  IADD3 R14, PT, PT, RZ, -R15, RZ ;  /* 0x8000000fff0e7210 */ /* 0x001fca0007ffe0ff */
[----:B------:R-:W-:Y:S02]  /*2800*/  IMAD R29, R14, R17, RZ ;  /* 0x000000110e1d7224 */ /* 0x000fe400078e02ff */
[----:B------:R-:W-:-:S04]  /*2810*/  IMAD.MOV.U32 R14, RZ, RZ, RZ ;  /* 0x000000ffff0e7224 */ /* 0x000fc800078e00ff */
        /* <DEDUP_REMOVED lines=11> */
.L_x_241:
[----:B------:R-:W0:Y:S01]  /*28d0*/  LDCU UR4, c[0x0][0x3a0] ;  /* 0x00007400ff0477ac */ /* 0x000e220008000800 */
[----:B------:R-:W-:Y:S01]  /*28e0*/  MOV R17, R15 ;  /* 0x0000000f00117202 */ /* 0x000fe20000000f00 */
[----:B------:R-:W-:Y:S01]  /*28f0*/  IMAD.U32 R15, RZ, RZ, UR7 ;  /* 0x00000007ff0f7e24 */ /* 0x000fe2000f8e00ff */
[----:B------:R-:W-:Y:S02]  /*2900*/  MOV R28, 0x2930 ;  /* 0x00002930001c7802 */ /* 0x000fe40000000f00 */
[----:B0-----:R-:W-:-:S07]  /*2910*/  MOV R14, UR4 ;  /* 0x00000004000e7c02 */ /* 0x001fce0008000f00 */
[----:B------:R-:W-:Y:S05]  /*2920*/  CALL.REL.NOINC `($__internal_4_$__cuda_sm20_div_s64) ;  /* 0x0000001000787944 */ /* 0x000fea0003c00000 */
[----:B------:R-:W-:-:S07]  /*2930*/  IMAD.MOV.U32 R14, RZ, RZ, R30 ;  /* 0x000000ffff0e7224 */ /* 0x000fce00078e001e */
.L_x_242:
[----:B------:R-:W-:Y:S05]  /*2940*/  BSYNC.RECONVERGENT B3 ;  /* 0x0000000000037941 */ /* 0x000fea0003800200 */
.L_x_240:
[----:B------:R-:W0:Y:S01]  /*2950*/  LDCU UR4, c[0x0][0x394] ;  /* 0x00007280ff0477ac */ /* 0x000e220008000800 */
[----:B------:R-:W-:Y:S01]  /*2960*/  ISETP.GT.AND P0, PT, R4, R5, PT ;  /* 0x000000050400720c */ /* 0x000fe20003f04270 */
[----:B------:R-:W-:Y:S01]  /*2970*/  BSSY.RECONVERGENT B3, `(.L_x_243) ;  /* 0x00000a6000037945 */ /* 0x000fe20003800200 */
[----:B0-----:R-:W-:-:S05]  /*2980*/  IMAD R25, R25, UR4, R14 ;  /* 0x0000000419197c24 */ /* 0x001fca000f8e020e */
[----:B------:R-:W-:-:S06]  /*2990*/  IADD3 R15, PT, PT, R24, 0x1, -R25 ;  /* 0x00000001180f7810 */ /* 0x000fcc0007ffe819 */
[----:B------:R-:W-:Y:S05]  /*29a0*/  @!P0 BRA `(.L_x_244) ;  /* 0x0000000800888947 */ /* 0x000fea0003800000 */
[----:B------:R0:W5:Y:S01]  /*29b0*/  LDG.E.64 R24, desc[UR12][R20.64] ;  /* 0x0000000c14187981 */ /* 0x000162000c1e1b00 */
[----:B------:R-:W1:Y:S01]  /*29c0*/  LDCU UR4, c[0x0][0x3a4] ;  /* 0x00007480ff0477ac */ /* 0x000e620008000800 */
[----:B------:R-:W-:Y:S01]  /*29d0*/  IADD3 R37, PT, PT, R0, R7, RZ ;  /* 0x0000000700257210 */ /* 0x000fe20007ffe0ff */
[----:B------:R-:W-:Y:S02]  /*29e0*/  IMAD R34, R2, R15, RZ ;  /* 0x0000000f02227224 */ /* 0x000fe400078e02ff */
[----:B------:R-:W-:Y:S02]  /*29f0*/  IMAD.MOV.U32 R35, RZ, RZ, R5 ;  /* 0x000000ffff237224 */ /* 0x000fe400078e0005 */
[----:B01----:R-:W-:-:S07]  /*2a00*/  IMAD R37, R37, UR4, R6 ;  /* 0x0000000425257c24 */ /* 0x003fce000f8e0206 */
.L_x_256:
        /* <DEDUP_REMOVED lines=33> */
.L_x_246:
[----:B------:R-:W0:Y:S01]  /*2c20*/  LDCU UR4, c[0x0][0x3a4] ;  /* 0x00007480ff0477ac */ /* 0x000e220008000800 */
[----:B------:R-:W-:Y:S01]  /*2c30*/  IMAD.U32 R15, RZ, RZ, UR8 ;  /* 0x00000008ff0f7e24 */ /* 0x000fe2000f8e00ff */
[----:B------:R-:W-:Y:S02]  /*2c40*/  MOV R28, 0x2c70 ;  /* 0x00002c70001c7802 */ /* 0x000fe40000000f00 */
[----:B0-----:R-:W-:-:S07]  /*2c50*/  MOV R14, UR4 ;  /* 0x00000004000e7c02 */ /* 0x001fce0008000f00 */
[----:B-----5:R-:W-:Y:S05]  /*2c60*/  CALL.REL.NOINC `($__internal_4_$__cuda_sm20_div_s64) ;  /* 0x0000000c00a87944 */ /* 0x020fea0003c00000 */
[----:B------:R-:W-:-:S07]  /*2c70*/  IMAD.MOV.U32 R36, RZ, RZ, R30 ;  /* 0x000000ffff247224 */ /* 0x000fce00078e001e */
.L_x_247:
[----:B------:R-:W-:Y:S05]  /*2c80*/  BSYNC.RECONVERGENT B4 ;  /* 0x0000000000047941 */ /* 0x000fea0003800200 */
.L_x_245:
        /* <DEDUP_REMOVED lines=28> */
.L_x_249:
[----:B------:R-:W0:Y:S01]  /*2e50*/  LDCU UR4, c[0x0][0x3a4] ;  /* 0x00007480ff0477ac */ /* 0x000e220008000800 */
[----:B------:R-:W-:Y:S01]  /*2e60*/  MOV R40, R35 ;  /* 0x0000002300287202 */ /* 0x000fe20000000f00 */
[----:B------:R-:W-:Y:S01]  /*2e70*/  IMAD.MOV.U32 R17, RZ, RZ, R38 ;  /* 0x000000ffff117224 */ /* 0x000fe200078e0026 */
[----:B------:R-:W-:Y:S02]  /*2e80*/  MOV R15, UR8 ;  /* 0x00000008000f7c02 */ /* 0x000fe40008000f00 */
[----:B------:R-:W-:Y:S01]  /*2e90*/  MOV R28, 0x2ec0 ;  /* 0x00002ec0001c7802 */ /* 0x000fe20000000f00 */
[----:B0-----:R-:W-:-:S07]  /*2ea0*/  IMAD.U32 R14, RZ, RZ, UR4 ;  /* 0x00000004ff0e7e24 */ /* 0x001fce000f8e00ff */
[----:B-----5:R-:W-:Y:S05]  /*2eb0*/  CALL.REL.NOINC `($__internal_4_$__cuda_sm20_div_s64) ;  /* 0x0000000c00147944 */ /* 0x020fea0003c00000 */
[----:B------:R-:W0:Y:S01]  /*2ec0*/  LDCU UR4, c[0x0][0x3a4] ;  /* 0x00007480ff0477ac */ /* 0x000e220008000800 */
[----:B------:R-:W-:Y:S02]  /*2ed0*/  IADD3 R27, P0, PT, RZ, -R30, RZ ;  /* 0x8000001eff1b7210 */ /* 0x000fe40007f1e0ff */
[----:B------:R-:W-:Y:S01]  /*2ee0*/  MOV R39, R38 ;  /* 0x0000002600277202 */ /* 0x000fe20000000f00 */
[----:B------:R-:W-:Y:S01]  /*2ef0*/  IMAD.MOV.U32 R38, RZ, RZ, R35 ;  /* 0x000000ffff267224 */ /* 0x000fe200078e0023 */
[----:B------:R-:W-:Y:S01]  /*2f00*/  IADD3.X R26, PT, PT, RZ, ~R14, RZ, P0, !PT ;  /* 0x8000000eff1a7210 */ /* 0x000fe200007fe4ff */
[----:B0-----:R-:W-:-:S04]  /*2f10*/  IMAD.U32 R17, RZ, RZ, UR4 ;  /* 0x00000004ff117e24 */ /* 0x001fc8000f8e00ff */
[-C--:B------:R-:W-:Y:S02]  /*2f20*/  IMAD R26, R26, R17.reuse, RZ ;  /* 0x000000111a1a7224 */ /* 0x080fe400078e02ff */
[----:B------:R-:W-:Y:S01]  /*2f30*/  IMAD.WIDE.U32 R14, R27, R17, R38 ;  /* 0x000000111b0e7225 */ /* 0x000fe200078e0026 */
[----:B------:R-:W-:-:S03]  /*2f40*/  MOV R38, R30 ;  /* 0x0000001e00267202 */ /* 0x000fc60000000f00 */
[----:B------:R-:W-:-:S04]  /*2f50*/  IMAD R27, R27, UR8, R26 ;  /* 0x000000081b1b7c24 */ /* 0x000fc8000f8e021a */
[----:B------:R-:W-:-:S07]  /*2f60*/  IMAD.IADD R15, R15, 0x1, R27 ;  /* 0x000000010f0f7824 */ /* 0x000fce00078e021b */
.L_x_250:
[----:B------:R-:W-:Y:S05]  /*2f70*/  BSYNC.RECONVERGENT B4 ;  /* 0x0000000000047941 */ /* 0x000fea0003800200 */
.L_x_248:
        /* <DEDUP_REMOVED lines=28> */
.L_x_252:
[----:B------:R-:W0:Y:S01]  /*3140*/  LDCU UR4, c[0x0][0x3a4] ;  /* 0x00007480ff0477ac */ /* 0x000e220008000800 */
[----:B------:R-:W-:Y:S01]  /*3150*/  MOV R17, R15 ;  /* 0x0000000f00117202 */ /* 0x000fe20000000f00 */
[----:B------:R-:W-:Y:S01]  /*3160*/  IMAD.U32 R15, RZ, RZ, UR8 ;  /* 0x00000008ff0f7e24 */ /* 0x000fe2000f8e00ff */
[----:B------:R-:W-:Y:S02]  /*3170*/  MOV R28, 0x31a0 ;  /* 0x000031a0001c7802 */ /* 0x000fe40000000f00 */
[----:B0-----:R-:W-:-:S07]  /*3180*/  MOV R14, UR4 ;  /* 0x00000004000e7c02 */ /* 0x001fce0008000f00 */
[----:B-----5:R-:W-:Y:S05]  /*3190*/  CALL.REL.NOINC `($__internal_4_$__cuda_sm20_div_s64) ;  /* 0x00000008005c7944 */ /* 0x020fea0003c00000 */
[----:B------:R-:W-:-:S07]  /*31a0*/  IMAD.MOV.U32 R14, RZ, RZ, R30 ;  /* 0x000000ffff0e7224 */ /* 0x000fce00078e001e */
.L_x_253:
[----:B------:R-:W-:Y:S05]  /*31b0*/  BSYNC.RECONVERGENT B4 ;  /* 0x0000000000047941 */ /* 0x000fea0003800200 */
.L_x_251:
[----:B------:R-:W-:Y:S01]  /*31c0*/  IMAD.WIDE R26, R37, 0x8, R22 ;  /* 0x00000008251a7825 */ /* 0x000fe200078e0216 */
[----:B------:R-:W0:Y:S05]  /*31d0*/  LDCU UR4, c[0x0][0x398] ;  /* 0x00007300ff0477ac */ /* 0x000e2a0008000800 */
[----:B------:R-:W2:Y:S01]  /*31e0*/  LDG.E.64 R26, desc[UR12][R26.64] ;  /* 0x0000000c1a1a7981 */ /* 0x000ea2000c1e1b00 */
[----:B------:R-:W-:Y:S01]  /*31f0*/  HFMA2 R28, -RZ, RZ, 0, 5.9604644775390625e-08 ;  /* 0x00000001ff1c7431 */ /* 0x000fe200000001ff */
[----:B------:R-:W-:Y:S01]  /*3200*/  BSSY.RECONVERGENT B4, `(.L_x_254) ;  /* 0x0000016000047945 */ /* 0x000fe20003800200 */
[----:B0-----:R-:W-:-:S05]  /*3210*/  IMAD R15, R38, UR4, R14 ;  /* 0x00000004260f7c24 */ /* 0x001fca000f8e020e */
[----:B------:R-:W-:-:S05]  /*3220*/  IADD3 R15, PT, PT, -R15, 0x1, R36 ;  /* 0x000000010f0f7810 */ /* 0x000fca0007ffe124 */
[----:B------:R-:W-:-:S06]  /*3230*/  IMAD R44, R34, R15, RZ ;  /* 0x0000000f222c7224 */ /* 0x000fcc00078e02ff */
[----:B------:R-:W0:Y:S08]  /*3240*/  I2F.F64 R44, R44 ;  /* 0x0000002c002c7312 */ /* 0x000e300000201c00 */
[----:B0-----:R-:W0:Y:S02]  /*3250*/  MUFU.RCP64H R29, R45 ;  /* 0x0000002d001d7308 */ /* 0x001e240000001800 */
[----:B0-----:R-:W-:-:S08]  /*3260*/  DFMA R14, -R44, R28, 1 ;  /* 0x3ff000002c0e742b */ /* 0x001fd0000000011c */
[----:B------:R-:W-:-:S08]  /*3270*/  DFMA R14, R14, R14, R14 ;  /* 0x0000000e0e0e722b */ /* 0x000fd0000000000e */
[----:B------:R-:W-:-:S08]  /*3280*/  DFMA R14, R28, R14, R28 ;  /* 0x0000000e1c0e722b */ /* 0x000fd0000000001c */
[----:B------:R-:W-:-:S08]  /*3290*/  DFMA R30, -R44, R14, 1 ;  /* 0x3ff000002c1e742b */ /* 0x000fd0000000010e */
[----:B------:R-:W-:-:S08]  /*32a0*/  DFMA R30, R14, R30, R14 ;  /* 0x0000001e0e1e722b */ /* 0x000fd0000000000e */
[----:B--2---:R-:W-:Y:S01]  /*32b0*/  DMUL R28, R26, R30 ;  /* 0x0000001e1a1c7228 */ /* 0x004fe20000000000 */
[----:B------:R-:W-:-:S07]  /*32c0*/  FSETP.GEU.AND P2, PT, |R27|, 6.5827683646048100446e-37, PT ;  /* 0x036000001b00780b */ /* 0x000fce0003f4e200 */
[----:B------:R-:W-:-:S08]  /*32d0*/  DFMA R14, -R44, R28, R26 ;  /* 0x0000001c2c0e722b */ /* 0x000fd0000000011a */
[----:B------:R-:W-:-:S10]  /*32e0*/  DFMA R14, R30, R14, R28 ;  /* 0x0000000e1e0e722b */ /* 0x000fd4000000001c */
[----:B------:R-:W-:-:S05]  /*32f0*/  FFMA R17, RZ, R45, R15 ;  /* 0x0000002dff117223 */ /* 0x000fca000000000f */
[----:B------:R-:W-:-:S13]  /*3300*/  FSETP.GT.AND P0, PT, |R17|, 1.469367938527859385e-39, PT ;  /* 0x001000001100780b */ /* 0x000fda0003f04200 */
[----:B------:R-:W-:Y:S05]  /*3310*/  @P0 BRA P2, `(.L_x_255) ;  /* 0x0000000000100947 */ /* 0x000fea0001000000 */
[----:B------:R-:W-:-:S07]  /*3320*/  MOV R36, 0x3340 ;  /* 0x0000334000247802 */ /* 0x000fce0000000f00 */
[----:B-----5:R-:W-:Y:S05]  /*3330*/  CALL.REL.NOINC `($__internal_3_$__cuda_sm20_div_rn_f64_full) ;  /* 0x0000000000807944 */ /* 0x020fea0003c00000 */
[----:B------:R-:W-:Y:S01]  /*3340*/  IMAD.MOV.U32 R14, RZ, RZ, R30 ;  /* 0x000000ffff0e7224 */ /* 0x000fe200078e001e */
[----:B------:R-:W-:-:S07]  /*3350*/  MOV R15, R31 ;  /* 0x0000001f000f7202 */ /* 0x000fce0000000f00 */
.L_x_255:
[----:B------:R-:W-:Y:S05]  /*3360*/  BSYNC.RECONVERGENT B4 ;  /* 0x0000000000047941 */ /* 0x000fea0003800200 */
.L_x_254:
[----:B-----5:R-:W-:Y:S01]  /*3370*/  DADD R24, R14, R24 ;  /* 0x000000000e187229 */ /* 0x020fe20000000018 */
[----:B------:R-:W-:Y:S01]  /*3380*/  VIADD R35, R35, 0x1 ;  /* 0x0000000123237836 */ /* 0x000fe20000000000 */
[----:B------:R-:W-:-:S04]  /*3390*/  IADD3 R37, PT, PT, R37, 0x1, RZ ;  /* 0x0000000125257810 */ /* 0x000fc80007ffe0ff */
[----:B------:R-:W-:Y:S01]  /*33a0*/  ISETP.GE.AND P0, PT, R35, R4, PT ;  /* 0x000000042300720c */ /* 0x000fe20003f06270 */
[----:B------:R0:W-:-:S12]  /*33b0*/  STG.E.64 desc[UR12][R20.64], R24 ;  /* 0x0000001814007986 */ /* 0x0001d8000c101b0c */
[----:B------:R-:W-:Y:S05]  /*33c0*/  @!P0 BRA `(.L_x_256) ;  /* 0xfffffff400908947 */ /* 0x000fea000383ffff */
.L_x_244:
[----:B------:R-:W-:Y:S05]  /*33d0*/  BSYNC.RECONVERGENT B3 ;  /* 0x0000000000037941 */ /* 0x000fea0003800200 */
.L_x_243:
[----:B------:R-:W-:-:S05]  /*33e0*/  VIADD R0, R0, 0x1 ;  /* 0x0000000100007836 */ /* 0x000fca0000000000 */
[----:B------:R-:W-:-:S13]  /*33f0*/  ISETP.GE.AND P0, PT, R0, R9, PT ;  /* 0x000000090000720c */ /* 0x000fda0003f06270 */
[----:B------:R-:W-:Y:S05]  /*3400*/  @!P0 BRA `(.L_x_257) ;  /* 0xffffffec00648947 */ /* 0x000fea000383ffff */
.L_x_233:
[----:B------:R-:W-:Y:S05]  /*3410*/  BSYNC.RECONVERGENT B2 ;  /* 0x0000000000027941 */ /* 0x000fea0003800200 */
.L_x_232:
[----:B------:R-:W1:Y:S02]  /*3420*/  LDC.64 R14, c[0x0][0x3a0] ;  /* 0x0000e800ff0e7b82 */ /* 0x000e640000000a00 */
[----:B-1----:R-:W-:-:S04]  /*3430*/  IMAD R15, R15, R14, RZ ;  /* 0x0000000e0f0f7224 */ /* 0x002fc800078e02ff */
[----:B------:R-:W-:Y:S01]  /*3440*/  IMAD.WIDE R22, R15, 0x8, R22 ;  /* 0x000000080f167825 */ /* 0x000fe200078e0216 */
[----:B------:R-:W-:Y:S06]  /*3450*/  @P1 BRA `(.L_x_258) ;  /* 0xffffffe400481947 */ /* 0x000fec000383ffff */
.L_x_222:
[----:B------:R-:W-:Y:S05]  /*3460*/  BSYNC.RECONVERGENT B1 ;  /* 0x0000000000017941 */ /* 0x000fea0003800200 */
.L_x_221:
[----:B------:R-:W1:Y:S01]  /*3470*/  LDCU UR4, c[0x0][0x360] ;  /* 0x00006c00ff0477ac */ /* 0x000e620008000800 */
[----:B------:R-:W2:Y:S01]  /*3480*/  LDCU UR5, c[0x0][0x398] ;  /* 0x00007300ff0577ac */ /* 0x000ea20008000800 */
[----:B-1----:R-:W-:-:S04]  /*3490*/  IADD3 R8, PT, PT, R8, UR4, RZ ;  /* 0x0000000408087c10 */ /* 0x002fc8000fffe0ff */
[----:B--2---:R-:W-:-:S13]  /*34a0*/  ISETP.GE.AND P0, PT, R8, UR5, PT ;  /* 0x0000000508007c0c */ /* 0x004fda000bf06270 */
[----:B------:R-:W-:Y:S05]  /*34b0*/  @!P0 BRA `(.L_x_259) ;  /* 0xffffffd800e88947 */ /* 0x000fea000383ffff */
.L_x_212:
[----:B------:R-:W-:Y:S05]  /*34c0*/  BSYNC.RECONVERGENT B0 ;  /* 0x0000000000007941 */ /* 0x000fea0003800200 */
.L_x_211:
[----:B------:R-:W1:Y:S01]  /*34d0*/  LDCU UR4, c[0x0][0x374] ;  /* 0x00006e80ff0477ac */ /* 0x000e620008000800 */
[----:B------:R-:W1:Y:S01]  /*34e0*/  LDC R3, c[0x0][0x364] ;  /* 0x0000d900ff037b82 */ /* 0x000e620000000800 */
[----:B------:R-:W2:Y:S01]  /*34f0*/  LDCU UR5, c[0x0][0x394] ;  /* 0x00007280ff0577ac */ /* 0x000ea20008000800 */
[----:B-1----:R-:W-:-:S05]  /*3500*/  IMAD R16, R3, UR4, R16 ;  /* 0x0000000403107c24 */ /* 0x002fca000f8e0210 */
[----:B--2---:R-:W-:-:S13]  /*3510*/  ISETP.GE.AND P0, PT, R16, UR5, PT ;  /* 0x0000000510007c0c */ /* 0x004fda000bf06270 */
[----:B------:R-:W-:Y:S05]  /*3520*/  @!P0 BRA `(.L_x_260) ;  /* 0xffffffd000e08947 */ /* 0x000fea000383ffff */
[----:B------:R-:W-:Y:S05]  /*3530*/  EXIT ;  /* 0x000000000000794d */ /* 0x000fea0003800000 */
        .weak           $__internal_3_$__cuda_sm20_div_rn_f64_full
        .type           $__internal_3_$__cuda_sm20_div_rn_f64_full,@function
        .size           $__internal_3_$__cuda_sm20_div_rn_f64_full,($__internal_4_$__cuda_sm20_div_s64 - $__internal_3_$__cuda_sm20_div_rn_f64_full)
$__internal_3_$__cuda_sm20_div_rn_f64_full:
[C---:B------:R-:W-:Y:S01]  /*3540*/  FSETP.GEU.AND P0, PT, |R45|.reuse, 1.469367938527859385e-39, PT ;  /* 0x001000002d00780b */ /* 0x040fe20003f0e200 */
[--C-:B------:R-:W-:Y:S01]  /*3550*/  IMAD.MOV.U32 R14, RZ, RZ, R44.reuse ;  /* 0x000000ffff0e7224 */ /* 0x100fe200078e002c */
[----:B------:R-:W-:Y:S01]  /*3560*/  LOP3.LUT R40, R45, 0x800fffff, RZ, 0xc0, !PT ;  /* 0x800fffff2d287812 */ /* 0x000fe200078ec0ff */
[----:B------:R-:W-:Y:S01]  /*3570*/  IMAD.MOV.U32 R42, RZ, RZ, 0x1ca00000 ;  /* 0x1ca00000ff2a7424 */ /* 0x000fe200078e00ff */
[----:B------:R-:W-:Y:S01]  /*3580*/  MOV R15, R45 ;  /* 0x0000002d000f7202 */ /* 0x000fe20000000f00 */
[----:B------:R-:W-:Y:S01]  /*3590*/  BSSY.RECONVERGENT B5, `(.L_x_261) ;  /* 0x0000054000057945 */ /* 0x000fe20003800200 */
[----:B------:R-:W-:Y:S01]  /*35a0*/  LOP3.LUT R41, R40, 0x3ff00000, RZ, 0xfc, !PT ;  /* 0x3ff0000028297812 */ /* 0x000fe200078efcff */
[----:B------:R-:W-:Y:S01]  /*35b0*/  IMAD.MOV.U32 R40, RZ, RZ, R44 ;  /* 0x000000ffff287224 */ /* 0x000fe200078e002c */
[----:B------:R-:W-:Y:S02]  /*35c0*/  MOV R30, 0x1 ;  /* 0x00000001001e7802 */ /* 0x000fe40000000f00 */
[----:B------:R-:W-:-:S02]  /*35d0*/  FSETP.GEU.AND P3, PT, |R27|, 1.469367938527859385e-39, PT ;  /* 0x001000001b00780b */ /* 0x000fc40003f6e200 */
[----:B------:R-:W-:Y:S01]  /*35e0*/  LOP3.LUT R17, R27, 0x7ff00000, RZ, 0xc0, !PT ;  /* 0x7ff000001b117812 */ /* 0x000fe200078ec0ff */
[----:B------:R-:W-:Y:S01]  /*35f0*/  @!P0 DMUL R40, R14, 8.98846567431157953865e+307 ;  /* 0x7fe000000e288828 */ /* 0x000fe20000000000 */
[----:B------:R-:W-:Y:S02]  /*3600*/  LOP3.LUT R44, R45, 0x7ff00000, RZ, 0xc0, !PT ;  /* 0x7ff000002d2c7812 */ /* 0x000fe400078ec0ff */
[----:B------:R-:W-:Y:S02]  /*3610*/  MOV R38, R26 ;  /* 0x0000001a00267202 */ /* 0x000fe40000000f00 */
[----:B------:R-:W-:Y:S01]  /*3620*/  ISETP.GE.U32.AND P2, PT, R17, R44, PT ;  /* 0x0000002c1100720c */ /* 0x000fe20003f46070 */
[----:B------:R-:W0:Y:S03]  /*3630*/  MUFU.RCP64H R31, R41 ;  /* 0x00000029001f7308 */ /* 0x000e260000001800 */
[----:B------:R-:W-:-:S02]  /*3640*/  SEL R39, R42, 0x63400000, !P2 ;  /* 0x634000002a277807 */ /* 0x000fc40005000000 */
[----:B------:R-:W-:Y:S02]  /*3650*/  @!P3 LOP3.LUT R32, R15, 0x7ff00000, RZ, 0xc0, !PT ;  /* 0x7ff000000f20b812 */ /* 0x000fe400078ec0ff */
[----:B------:R-:W-:Y:S02]  /*3660*/  LOP3.LUT R39, R39, 0x800fffff, R27, 0xf8, !PT ;  /* 0x800fffff27277812 */ /* 0x000fe400078ef81b */
[----:B------:R-:W-:Y:S02]  /*3670*/  @!P3 ISETP.GE.U32.AND P4, PT, R17, R32, PT ;  /* 0x000000201100b20c */ /* 0x000fe40003f86070 */
[----:B------:R-:W-:Y:S01]  /*3680*/  @!P0 LOP3.LUT R44, R41, 0x7ff00000, RZ, 0xc0, !PT ;  /* 0x7ff00000292c8812 */ /* 0x000fe200078ec0ff */
[----:B0-----:R-:W-:-:S08]  /*3690*/  DFMA R28, R30, -R40, 1 ;  /* 0x3ff000001e1c742b */ /* 0x001fd00000000828 */
[----:B------:R-:W-:-:S08]  /*36a0*/  DFMA R28, R28, R28, R28 ;  /* 0x0000001c1c1c722b */ /* 0x000fd0000000001c */
[----:B------:R-:W-:Y:S01]  /*36b0*/  DFMA R28, R30, R28, R30 ;  /* 0x0000001c1e1c722b */ /* 0x000fe2000000001e */
[----:B------:R-:W-:Y:S01]  /*36c0*/  @!P3 SEL R31, R42, 0x63400000, !P4 ;  /* 0x634000002a1fb807 */ /* 0x000fe20006000000 */
[----:B------:R-:W-:-:S03]  /*36d0*/  @!P3 IMAD.MOV.U32 R30, RZ, RZ, RZ ;  /* 0x000000ffff1eb224 */ /* 0x000fc600078e00ff */
[----:B------:R-:W-:-:S03]  /*36e0*/  @!P3 LOP3.LUT R31, R31, 0x80000000, R27, 0xf8, !PT ;  /* 0x800000001f1fb812 */ /* 0x000fc600078ef81b */
[----:B------:R-:W-:Y:S01]  /*36f0*/  DFMA R32, R28, -R40, 1 ;  /* 0x3ff000001c20742b */ /* 0x000fe20000000828 */
[----:B------:R-:W-:-:S06]  /*3700*/  @!P3 LOP3.LUT R31, R31, 0x100000, RZ, 0xfc, !PT ;  /* 0x001000001f1fb812 */ /* 0x000fcc00078efcff */
[----:B------:R-:W-:Y:S02]  /*3710*/  @!P3 DFMA R38, R38, 2, -R30 ;  /* 0x400000002626b82b */ /* 0x000fe4000000081e */
[----:B------:R-:W-:-:S08]  /*3720*/  DFMA R32, R28, R32, R28 ;  /* 0x000000201c20722b */ /* 0x000fd0000000001c */
[----:B------:R-:W-:-:S08]  /*3730*/  DMUL R30, R32, R38 ;  /* 0x00000026201e7228 */ /* 0x000fd00000000000 */
[----:B------:R-:W-:-:S08]  /*3740*/  DFMA R28, R30, -R40, R38 ;  /* 0x800000281e1c722b */ /* 0x000fd00000000026 */
[----:B------:R-:W-:Y:S01]  /*3750*/  DFMA R28, R32, R28, R30 ;  /* 0x0000001c201c722b */ /* 0x000fe2000000001e */
[----:B------:R-:W-:Y:S02]  /*3760*/  MOV R33, R17 ;  /* 0x0000001100217202 */ /* 0x000fe40000000f00 */
[----:B------:R-:W-:-:S05]  /*3770*/  @!P3 LOP3.LUT R33, R39, 0x7ff00000, RZ, 0xc0, !PT ;  /* 0x7ff000002721b812 */ /* 0x000fca00078ec0ff */
[----:B------:R-:W-:-:S05]  /*3780*/  VIADD R30, R33, 0xffffffff ;  /* 0xffffffff211e7836 */ /* 0x000fca0000000000 */
[----:B------:R-:W-:Y:S02]  /*3790*/  ISETP.GT.U32.AND P0, PT, R30, 0x7feffffe, PT ;  /* 0x7feffffe1e00780c */ /* 0x000fe40003f04070 */
[----:B------:R-:W-:-:S04]  /*37a0*/  IADD3 R30, PT, PT, R44, -0x1, RZ ;  /* 0xffffffff2c1e7810 */ /* 0x000fc80007ffe0ff */
[----:B------:R-:W-:-:S13]  /*37b0*/  ISETP.GT.U32.OR P0, PT, R30, 0x7feffffe, P0 ;  /* 0x7feffffe1e00780c */ /* 0x000fda0000704470 */
[----:B------:R-:W-:Y:S05]  /*37c0*/  @P0 BRA `(.L_x_262) ;  /* 0x00000000006c0947 */ /* 0x000fea0003800000 */
[----:B------:R-:W-:-:S04]  /*37d0*/  LOP3.LUT R30, R15, 0x7ff00000, RZ, 0xc0, !PT ;  /* 0x7ff000000f1e7812 */ /* 0x000fc800078ec0ff */
[CC--:B------:R-:W-:Y:S02]  /*37e0*/  VIADDMNMX R26, R17.reuse, -R30.reuse, 0xb9600000, !PT ;  /* 0xb9600000111a7446 */ /* 0x0c0fe4000780091e */
[----:B------:R-:W-:Y:S02]  /*37f0*/  ISETP.GE.U32.AND P0, PT, R17, R30, PT ;  /* 0x0000001e1100720c */ /* 0x000fe40003f06070 */
[----:B------:R-:W-:Y:S01]  /*3800*/  VIMNMX R17, PT, PT, R26, 0x46a00000, PT ;  /* 0x46a000001a117848 */ /* 0x000fe20003fe0100 */
[----:B------:R-:W-:Y:S01]  /*3810*/  IMAD.MOV.U32 R26, RZ, RZ, RZ ;  /* 0x000000ffff1a7224 */ /* 0x000fe200078e00ff */
[----:B------:R-:W-:-:S05]  /*3820*/  SEL R42, R42, 0x63400000, !P0 ;  /* 0x634000002a2a7807 */ /* 0x000fca0004000000 */
[----:B------:R-:W-:-:S05]  /*3830*/  IMAD.IADD R17, R17, 0x1, -R42 ;  /* 0x0000000111117824 */ /* 0x000fca00078e0a2a */
[----:B------:R-:W-:-:S06]  /*3840*/  IADD3 R27, PT, PT, R17, 0x7fe00000, RZ ;  /* 0x7fe00000111b7810 */ /* 0x000fcc0007ffe0ff */
[----:B------:R-:W-:-:S10]  /*3850*/  DMUL R30, R28, R26 ;  /* 0x0000001a1c1e7228 */ /* 0x000fd40000000000 */
[----:B------:R-:W-:-:S13]  /*3860*/  FSETP.GTU.AND P0, PT, |R31|, 1.469367938527859385e-39, PT ;  /* 0x001000001f00780b */ /* 0x000fda0003f0c200 */
[----:B------:R-:W-:Y:S05]  /*3870*/  @P0 BRA `(.L_x_263) ;  /* 0x0000000000940947 */ /* 0x000fea0003800000 */
[----:B------:R-:W-:Y:S01]  /*3880*/  DFMA R38, R28, -R40, R38 ;  /* 0x800000281c26722b */ /* 0x000fe20000000026 */
[----:B------:R-:W-:-:S09]  /*3890*/  MOV R26, RZ ;  /* 0x000000ff001a7202 */ /* 0x000fd20000000f00 */
[C---:B------:R-:W-:Y:S02]  /*38a0*/  FSETP.NEU.AND P0, PT, R39.reuse, RZ, PT ;  /* 0x000000ff2700720b */ /* 0x040fe40003f0d000 */
[----:B------:R-:W-:-:S04]  /*38b0*/  LOP3.LUT R33, R39, 0x80000000, R15, 0x48, !PT ;  /* 0x8000000027217812 */ /* 0x000fc800078e480f */
[----:B------:R-:W-:-:S07]  /*38c0*/  LOP3.LUT R27, R33, R27, RZ, 0xfc, !PT ;  /* 0x0000001b211b7212 */ /* 0x000fce00078efcff */
[----:B------:R-:W-:Y:S05]  /*38d0*/  @!P0 BRA `(.L_x_263) ;  /* 0x00000000007c8947 */ /* 0x000fea0003800000 */
[----:B------:R-:W-:Y:S01]  /*38e0*/  IMAD.MOV R15, RZ, RZ, -R17 ;  /* 0x000000ffff0f7224 */ /* 0x000fe200078e0a11 */
[----:B------:R-:W-:Y:S01]  /*38f0*/  MOV R14, RZ ;  /* 0x000000ff000e7202 */ /* 0x000fe20000000f00 */
[----:B------:R-:W-:Y:S01]  /*3900*/  DMUL.RP R26, R28, R26 ;  /* 0x0000001a1c1a7228 */ /* 0x000fe20000008000 */
[----:B------:R-:W-:-:S04]  /*3910*/  IADD3 R17, PT, PT, -R17, -0x43300000, RZ ;  /* 0xbcd0000011117810 */ /* 0x000fc80007ffe1ff */
[----:B------:R-:W-:-:S05]  /*3920*/  DFMA R14, R30, -R14, R28 ;  /* 0x8000000e1e0e722b */ /* 0x000fca000000001c */
[----:B------:R-:W-:-:S05]  /*3930*/  LOP3.LUT R33, R27, R33, RZ, 0x3c, !PT ;  /* 0x000000211b217212 */ /* 0x000fca00078e3cff */
[----:B------:R-:W-:-:S04]  /*3940*/  FSETP.NEU.AND P0, PT, |R15|, R17, PT ;  /* 0x000000110f00720b */ /* 0x000fc80003f0d200 */
[----:B------:R-:W-:Y:S02]  /*3950*/  FSEL R30, R26, R30, !P0 ;  /* 0x0000001e1a1e7208 */ /* 0x000fe40004000000 */
[----:B------:R-:W-:Y:S01]  /*3960*/  FSEL R31, R33, R31, !P0 ;  /* 0x0000001f211f7208 */ /* 0x000fe20004000000 */
[----:B------:R-:W-:Y:S06]  /*3970*/  BRA `(.L_x_263) ;  /* 0x0000000000547947 */ /* 0x000fec0003800000 */
.L_x_262:
[----:B------:R-:W-:-:S14]  /*3980*/  DSETP.NAN.AND P0, PT, R26, R26, PT ;  /* 0x0000001a1a00722a */ /* 0x000fdc0003f08000 */
[----:B------:R-:W-:Y:S05]  /*3990*/  @P0 BRA `(.L_x_264) ;  /* 0x0000000000440947 */ /* 0x000fea0003800000 */
[----:B------:R-:W-:-:S14]  /*39a0*/  DSETP.NAN.AND P0, PT, R14, R14, PT ;  /* 0x0000000e0e00722a */ /* 0x000fdc0003f08000 */
[----:B------:R-:W-:Y:S05]  /*39b0*/  @P0 BRA `(.L_x_265) ;  /* 0x0000000000300947 */ /* 0x000fea0003800000 */
[----:B------:R-:W-:Y:S01]  /*39c0*/  ISETP.NE.AND P0, PT, R33, R44, PT ;  /* 0x0000002c2100720c */ /* 0x000fe20003f05270 */
[----:B------:R-:W-:Y:S01]  /*39d0*/  IMAD.MOV.U32 R30, RZ, RZ, 0x0 ;  /* 0x00000000ff1e7424 */ /* 0x000fe200078e00ff */
[----:B------:R-:W-:-:S11]  /*39e0*/  MOV R31, 0xfff80000 ;  /* 0xfff80000001f7802 */ /* 0x000fd60000000f00 */
[----:B------:R-:W-:Y:S05]  /*39f0*/  @!P0 BRA `(.L_x_263) ;  /* 0x0000000000348947 */ /* 0x000fea0003800000 */
[----:B------:R-:W-:Y:S02]  /*3a00*/  ISETP.NE.AND P0, PT, R33, 0x7ff00000, PT ;  /* 0x7ff000002100780c */ /* 0x000fe40003f05270 */
[----:B------:R-:W-:Y:S02]  /*3a10*/  LOP3.LUT R31, R27, 0x80000000, R15, 0x48, !PT ;  /* 0x800000001b1f7812 */ /* 0x000fe400078e480f */
[----:B------:R-:W-:-:S13]  /*3a20*/  ISETP.EQ.OR P0, PT, R44, RZ, !P0 ;  /* 0x000000ff2c00720c */ /* 0x000fda0004702670 */
[----:B------:R-:W-:Y:S01]  /*3a30*/  @P0 LOP3.LUT R14, R31, 0x7ff00000, RZ, 0xfc, !PT ;  /* 0x7ff000001f0e0812 */ /* 0x000fe200078efcff */
[----:B------:R-:W-:Y:S01]  /*3a40*/  @!P0 IMAD.MOV.U32 R30, RZ, RZ, RZ ;  /* 0x000000ffff1e8224 */ /* 0x000fe200078e00ff */
[----:B------:R-:W-:-:S03]  /*3a50*/  @P0 MOV R30, RZ ;  /* 0x000000ff001e0202 */ /* 0x000fc60000000f00 */
[----:B------:R-:W-:Y:S01]  /*3a60*/  @P0 IMAD.MOV.U32 R31, RZ, RZ, R14 ;  /* 0x000000ffff1f0224 */ /* 0x000fe200078e000e */
[----:B------:R-:W-:Y:S06]  /*3a70*/  BRA `(.L_x_263) ;  /* 0x0000000000147947 */ /* 0x000fec0003800000 */
.L_x_265:
[----:B------:R-:W-:Y:S02]  /*3a80*/  LOP3.LUT R31, R15, 0x80000, RZ, 0xfc, !PT ;  /* 0x000800000f1f7812 */ /* 0x000fe400078efcff */
[----:B------:R-:W-:Y:S01]  /*3a90*/  MOV R30, R14 ;  /* 0x0000000e001e7202 */ /* 0x000fe20000000f00 */
[----:B------:R-:W-:Y:S06]  /*3aa0*/  BRA `(.L_x_263) ;  /* 0x0000000000087947 */ /* 0x000fec0003800000 */
.L_x_264:
[----:B------:R-:W-:Y:S01]  /*3ab0*/  LOP3.LUT R31, R27, 0x80000, RZ, 0xfc, !PT ;  /* 0x000800001b1f7812 */ /* 0x000fe200078efcff */
[----:B------:R-:W-:-:S07]  /*3ac0*/  IMAD.MOV.U32 R30, RZ, RZ, R26 ;  /* 0x000000ffff1e7224 */ /* 0x000fce00078e001a */
.L_x_263:
[----:B------:R-:W-:Y:S05]  /*3ad0*/  BSYNC.RECONVERGENT B5 ;  /* 0x0000000000057941 */ /* 0x000fea0003800200 */
.L_x_261:
[----:B------:R-:W-:Y:S01]  /*3ae0*/  MOV R14, R36 ;  /* 0x00000024000e7202 */ /* 0x000fe20000000f00 */
[----:B------:R-:W-:-:S04]  /*3af0*/  IMAD.MOV.U32 R15, RZ, RZ, 0x0 ;  /* 0x00000000ff0f7424 */ /* 0x000fc800078e00ff */
[----:B------:R-:W-:Y:S05]  /*3b00*/  RET.REL.NODEC R14 `(_ZN2at6native60_GLOBAL__N__aad4af22_27_AdaptiveAveragePooling3d_cu_866e08f924adaptiveaveragegradinputIddEEvPT_PKS3_iiiiiil) ;  /* 0xffffffc40e3c7950 */ /* 0x000fea0003c3ffff */
        .weak           $__internal_4_$__cuda_sm20_div_s64
        .type           $__internal_4_$__cuda_sm20_div_s64,@function
        .size           $__internal_4_$__cuda_sm20_div_s64,(.L_x_673 - $__internal_4_$__cuda_sm20_div_s64)
$__internal_4_$__cuda_sm20_div_s64:
[-C--:B------:R-:W-:Y:S02]  /*3b10*/  IADD3 R27, P2, PT, RZ, -R14.reuse, RZ ;  /* 0x8000000eff1b7210 */ /* 0x080fe40007f5e0ff */
[----:B------:R-:W-:Y:S02]  /*3b20*/  ISETP.GE.AND P0, PT, R15, RZ, PT ;  /* 0x000000ff0f00720c */ /* 0x000fe40003f06270 */
[-C--:B------:R-:W-:Y:S02]  /*3b30*/  IADD3.X R30, PT, PT, RZ, ~R15.reuse, RZ, P2, !PT ;  /* 0x8000000fff1e7210 */ /* 0x080fe400017fe4ff */
[----:B------:R-:W-:Y:S02]  /*3b40*/  SEL R26, R27, R14, !P0 ;  /* 0x0000000e1b1a7207 */ /* 0x000fe40004000000 */
[----:B------:R-:W-:Y:S02]  /*3b50*/  SEL R27, R30, R15, !P0 ;  /* 0x0000000f1e1b7207 */ /* 0x000fe40004000000 */
[----:B------:R-:W-:-:S02]  /*3b60*/  ISETP.GE.AND P4, PT, R17, RZ, PT ;  /* 0x000000ff1100720c */ /* 0x000fc40003f86270 */
[----:B------:R-:W0:Y:S01]  /*3b70*/  I2F.U64.RP R30, R26 ;  /* 0x0000001a001e7312 */ /* 0x000e220000309000 */
[----:B------:R-:W-:-:S04]  /*3b80*/  IADD3 R39, P5, PT, RZ, -R40, RZ ;  /* 0x80000028ff277210 */ /* 0x000fc80007fbe0ff */
[----:B------:R-:W-:Y:S02]  /*3b90*/  SEL R39, R39, R40, !P4 ;  /* 0x0000002827277207 */ /* 0x000fe40006000000 */
[----:B------:R-:W-:Y:S01]  /*3ba0*/  IADD3.X R40, PT, PT, RZ, ~R17, RZ, P5, !PT ;  /* 0x80000011ff287210 */ /* 0x000fe20002ffe4ff */
[----:B0-----:R-:W0:Y:S02]  /*3bb0*/  MUFU.RCP R32, R30 ;  /* 0x0000001e00207308 */ /* 0x001e240000001000 */
[----:B0-----:R-:W-:-:S06]  /*3bc0*/  VIADD R32, R32, 0x1ffffffe ;  /* 0x1ffffffe20207836 */ /* 0x001fcc0000000000 */
[----:B------:R-:W0:Y:S02]  /*3bd0*/  F2I.U64.TRUNC R32, R32 ;  /* 0x0000002000207311 */ /* 0x000e24000020d800 */
[----:B0-----:R-:W-:-:S04]  /*3be0*/  IMAD.WIDE.U32 R42, R32, R26, RZ ;  /* 0x0000001a202a7225 */ /* 0x001fc800078e00ff */
[C---:B------:R-:W-:Y:S01]  /*3bf0*/  IMAD R31, R32.reuse, R27, R43 ;  /* 0x0000001b201f7224 */ /* 0x040fe200078e022b */
[----:B------:R-:W-:Y:S01]  /*3c00*/  IADD3 R29, P0, PT, RZ, -R42, RZ ;  /* 0x8000002aff1d7210 */ /* 0x000fe20007f1e0ff */
[----:B------:R-:W-:Y:S02]  /*3c10*/  IMAD.MOV.U32 R43, RZ, RZ, R32 ;  /* 0x000000ffff2b7224 */ /* 0x000fe400078e0020 */
[----:B------:R-:W-:Y:S02]  /*3c20*/  IMAD R31, R33, R26, R31 ;  /* 0x0000001a211f7224 */ /* 0x000fe400078e021f */
[----:B------:R-:W-:-:S03]  /*3c30*/  IMAD.HI.U32 R42, R32, R29, RZ ;  /* 0x0000001d202a7227 */ /* 0x000fc600078e00ff */
[----:B------:R-:W-:-:S05]  /*3c40*/  IADD3.X R31, PT, PT, RZ, ~R31, RZ, P0, !PT ;  /* 0x8000001fff1f7210 */ /* 0x000fca00007fe4ff */
[----:B------:R-:W-:-:S04]  /*3c50*/  IMAD.WIDE.U32 R42, P0, R32, R31, R42 ;  /* 0x0000001f202a7225 */ /* 0x000fc8000780002a */
[C---:B------:R-:W-:Y:S02]  /*3c60*/  IMAD R30, R33.reuse, R31, RZ ;  /* 0x0000001f211e7224 */ /* 0x040fe400078e02ff */
[----:B------:R-:W-:-:S04]  /*3c70*/  IMAD.HI.U32 R29, P2, R33, R29, R42 ;  /* 0x0000001d211d7227 */ /* 0x000fc8000784002a */
[----:B------:R-:W-:Y:S01]  /*3c80*/  IMAD.HI.U32 R31, R33, R31, RZ ;  /* 0x0000001f211f7227 */ /* 0x000fe200078e00ff */
[----:B------:R-:W-:-:S04]  /*3c90*/  IADD3 R43, P3, PT, R30, R29, RZ ;  /* 0x0000001d1e2b7210 */ /* 0x000fc80007f7e0ff */
[----:B------:R-:W-:Y:S01]  /*3ca0*/  IADD3.X R29, PT, PT, R31, R33, RZ, P0, !PT ;  /* 0x000000211f1d7210 */ /* 0x000fe200007fe4ff */
[----:B------:R-:W-:-:S03]  /*3cb0*/  IMAD.WIDE.U32 R32, R43, R26, RZ ;  /* 0x0000001a2b207225 */ /* 0x000fc600078e00ff */
[----:B------:R-:W-:Y:S01]  /*3cc0*/  IADD3.X R29, PT, PT, RZ, RZ, R29, P3, P2 ;  /* 0x000000ffff1d7210 */ /* 0x000fe20001fe441d */
[----:B------:R-:W-:Y:S01]  /*3cd0*/  IMAD R30, R43, R27, R33 ;  /* 0x0000001b2b1e7224 */ /* 0x000fe200078e0221 */
[----:B------:R-:W-:Y:S02]  /*3ce0*/  IADD3 R32, P0, PT, RZ, -R32, RZ ;  /* 0x80000020ff207210 */ /* 0x000fe40007f1e0ff */
[----:B------:R-:W-:Y:S01]  /*3cf0*/  SEL R33, R40, R17, !P4 ;  /* 0x0000001128217207 */ /* 0x000fe20006000000 */
[----:B------:R-:W-:Y:S02]  /*3d00*/  IMAD R30, R29, R26, R30 ;  /* 0x0000001a1d1e7224 */ /* 0x000fe400078e021e */
[----:B------:R-:W-:-:S04]  /*3d10*/  IMAD.HI.U32 R42, R43, R32, RZ ;  /* 0x000000202b2a7227 */ /* 0x000fc800078e00ff */
[----:B------:R-:W-:-:S04]  /*3d20*/  IMAD.X R30, RZ, RZ, ~R30, P0 ;  /* 0x000000ffff1e7224 */ /* 0x000fc800000e0e1e */
[----:B------:R-:W-:-:S04]  /*3d30*/  IMAD.WIDE.U32 R42, P0, R43, R30, R42 ;  /* 0x0000001e2b2a7225 */ /* 0x000fc8000780002a */
[----:B------:R-:W-:-:S04]  /*3d40*/  IMAD.HI.U32 R31, P2, R29, R32, R42 ;  /* 0x000000201d1f7227 */ /* 0x000fc8000784002a */
[----:B------:R-:W-:Y:S02]  /*3d50*/  HFMA2 R43, -RZ, RZ, 0, 0 ;  /* 0x00000000ff2b7431 */ /* 0x000fe400000001ff */
[CC--:B------:R-:W-:Y:S02]  /*3d60*/  IMAD R32, R29.reuse, R30.reuse, RZ ;  /* 0x0000001e1d207224 */ /* 0x0c0fe400078e02ff */
[----:B------:R-:W-:-:S03]  /*3d70*/  IMAD.HI.U32 R30, R29, R30, RZ ;  /* 0x0000001e1d1e7227 */ /* 0x000fc600078e00ff */
[----:B------:R-:W-:Y:S01]  /*3d80*/  IADD3 R32, P3, PT, R32, R31, RZ ;  /* 0x0000001f20207210 */ /* 0x000fe20007f7e0ff */
[----:B------:R-:W-:-:S04]  /*3d90*/  IMAD.X R30, R30, 0x1, R29, P0 ;  /* 0x000000011e1e7824 */ /* 0x000fc800000e061d */
[----:B------:R-:W-:Y:S01]  /*3da0*/  IMAD.HI.U32 R42, R32, R39, RZ ;  /* 0x00000027202a7227 */ /* 0x000fe200078e00ff */
[----:B------:R-:W-:-:S03]  /*3db0*/  IADD3.X R30, PT, PT, RZ, RZ, R30, P3, P2 ;  /* 0x000000ffff1e7210 */ /* 0x000fc60001fe441e */
[----:B------:R-:W-:-:S04]  /*3dc0*/  IMAD.WIDE.U32 R42, R32, R33, R42 ;  /* 0x00000021202a7225 */ /* 0x000fc800078e002a */
[C---:B------:R-:W-:Y:S02]  /*3dd0*/  IMAD R29, R30.reuse, R33, RZ ;  /* 0x000000211e1d7224 */ /* 0x040fe400078e02ff */
[----:B------:R-:W-:-:S04]  /*3de0*/  IMAD.HI.U32 R32, P0, R30, R39, R42 ;  /* 0x000000271e207227 */ /* 0x000fc8000780002a */
[----:B------:R-:W-:Y:S01]  /*3df0*/  IMAD.HI.U32 R30, R30, R33, RZ ;  /* 0x000000211e1e7227 */ /* 0x000fe200078e00ff */
[----:B------:R-:W-:-:S03]  /*3e00*/  IADD3 R29, P2, PT, R29, R32, RZ ;  /* 0x000000201d1d7210 */ /* 0x000fc60007f5e0ff */
[----:B------:R-:W-:Y:S02]  /*3e10*/  IMAD.X R30, RZ, RZ, R30, P0 ;  /* 0x000000ffff1e7224 */ /* 0x000fe400000e061e */
[----:B------:R-:W-:-:S03]  /*3e20*/  IMAD.WIDE.U32 R40, R29, R26, RZ ;  /* 0x0000001a1d287225 */ /* 0x000fc600078e00ff */
[----:B------:R-:W-:Y:S01]  /*3e30*/  IADD3.X R31, PT, PT, RZ, R30, RZ, P2, !PT ;  /* 0x0000001eff1f7210 */ /* 0x000fe200017fe4ff */
[----:B------:R-:W-:Y:S01]  /*3e40*/  IMAD R30, R29, R27, R41 ;  /* 0x0000001b1d1e7224 */ /* 0x000fe200078e0229 */
[----:B------:R-:W-:-:S03]  /*3e50*/  IADD3 R39, P2, PT, -R40, R39, RZ ;  /* 0x0000002728277210 */ /* 0x000fc60007f5e1ff */
[-C--:B------:R-:W-:Y:S01]  /*3e60*/  IMAD R30, R31, R26.reuse, R30 ;  /* 0x0000001a1f1e7224 */ /* 0x080fe200078e021e */
[----:B------:R-:W-:-:S03]  /*3e70*/  ISETP.GE.U32.AND P0, PT, R39, R26, PT ;  /* 0x0000001a2700720c */ /* 0x000fc60003f06070 */
[----:B------:R-:W-:Y:S01]  /*3e80*/  IMAD.X R33, R33, 0x1, ~R30, P2 ;  /* 0x0000000121217824 */ /* 0x000fe200010e0e1e */
[----:B------:R-:W-:Y:S02]  /*3e90*/  IADD3 R40, P2, PT, R39, -R26, RZ ;  /* 0x8000001a27287210 */ /* 0x000fe40007f5e0ff */
[----:B------:R-:W-:Y:S02]  /*3ea0*/  IADD3 R30, P3, PT, R29, 0x1, RZ ;  /* 0x000000011d1e7810 */ /* 0x000fe40007f7e0ff */
[CC--:B------:R-:W-:Y:S02]  /*3eb0*/  ISETP.GE.U32.AND.EX P0, PT, R33.reuse, R27.reuse, PT, P0 ;  /* 0x0000001b2100720c */ /* 0x0c0fe40003f06100 */
[----:B------:R-:W-:Y:S02]  /*3ec0*/  IADD3.X R32, PT, PT, R33, ~R27, RZ, P2, !PT ;  /* 0x8000001b21207210 */ /* 0x000fe400017fe4ff */
[----:B------:R-:W-:Y:S01]  /*3ed0*/  SEL R39, R40, R39, P0 ;  /* 0x0000002728277207 */ /* 0x000fe20000000000 */
[----:B------:R-:W-:Y:S01]  /*3ee0*/  IMAD.X R40, RZ, RZ, R31, P3 ;  /* 0x000000ffff287224 */ /* 0x000fe200018e061f */
[----:B------:R-:W-:-:S02]  /*3ef0*/  SEL R33, R32, R33, P0 ;  /* 0x0000002120217207 */ /* 0x000fc40000000000 */
[----:B------:R-:W-:Y:S02]  /*3f00*/  SEL R30, R30, R29, P0 ;  /* 0x0000001d1e1e7207 */ /* 0x000fe40000000000 */
[----:B------:R-:W-:Y:S02]  /*3f10*/  ISETP.GE.U32.AND P2, PT, R39, R26, PT ;  /* 0x0000001a2700720c */ /* 0x000fe40003f46070 */
[----:B------:R-:W-:Y:S02]  /*3f20*/  SEL R40, R40, R31, P0 ;  /* 0x0000001f28287207 */ /* 0x000fe40000000000 */
[----:B------:R-:W-:Y:S02]  /*3f30*/  IADD3 R29, P3, PT, R30, 0x1, RZ ;  /* 0x000000011e1d7810 */ /* 0x000fe40007f7e0ff */
[----:B------:R-:W-:Y:S02]  /*3f40*/  ISETP.GE.U32.AND.EX P0, PT, R33, R27, PT, P2 ;  /* 0x0000001b2100720c */ /* 0x000fe40003f06120 */
[----:B------:R-:W-:-:S02]  /*3f50*/  IADD3.X R27, PT, PT, RZ, R40, RZ, P3, !PT ;  /* 0x00000028ff1b7210 */ /* 0x000fc40001ffe4ff */
[----:B------:R-:W-:Y:S02]  /*3f60*/  SEL R29, R29, R30, P0 ;  /* 0x0000001e1d1d7207 */ /* 0x000fe40000000000 */
[----:B------:R-:W-:Y:S02]  /*3f70*/  LOP3.LUT R26, R15, R17, RZ, 0x3c, !PT ;  /* 0x000000110f1a7212 */ /* 0x000fe400078e3cff */
[----:B------:R-:W-:Y:S02]  /*3f80*/  SEL R27, R27, R40, P0 ;  /* 0x000000281b1b7207 */ /* 0x000fe40000000000 */
[-C--:B------:R-:W-:Y:S02]  /*3f90*/  IADD3 R30, P3, PT, RZ, -R29.reuse, RZ ;  /* 0x8000001dff1e7210 */ /* 0x080fe40007f7e0ff */
[----:B------:R-:W-:Y:S02]  /*3fa0*/  ISETP.GE.AND P2, PT, R26, RZ, PT ;  /* 0x000000ff1a00720c */ /* 0x000fe40003f46270 */
[----:B------:R-:W-:Y:S01]  /*3fb0*/  ISETP.NE.U32.AND P0, PT, R14, RZ, PT ;  /* 0x000000ff0e00720c */ /* 0x000fe20003f05070 */
[----:B------:R-:W-:Y:S01]  /*3fc0*/  IMAD.X R14, RZ, RZ, ~R27, P3 ;  /* 0x000000ffff0e7224 */ /* 0x000fe200018e0e1b */
[----:B------:R-:W-:-:S02]  /*3fd0*/  SEL R30, R30, R29, !P2 ;  /* 0x0000001d1e1e7207 */ /* 0x000fc40005000000 */
[----:B------:R-:W-:Y:S02]  /*3fe0*/  MOV R29, 0x0 ;  /* 0x00000000001d7802 */ /* 0x000fe40000000f00 */
[----:B------:R-:W-:Y:S02]  /*3ff0*/  ISETP.NE.AND.EX P0, PT, R15, RZ, PT, P0 ;  /* 0x000000ff0f00720c */ /* 0x000fe40003f05300 */
[----:B------:R-:W-:Y:S02]  /*4000*/  SEL R14, R14, R27, !P2 ;  /* 0x0000001b0e0e7207 */ /* 0x000fe40005000000 */
[----:B------:R-:W-:Y:S02]  /*4010*/  SEL R30, R30, 0xffffffff, P0 ;  /* 0xffffffff1e1e7807 */ /* 0x000fe40000000000 */
[----:B------:R-:W-:Y:S01]  /*4020*/  SEL R14, R14, 0xffffffff, P0 ;  /* 0xffffffff0e0e7807 */ /* 0x000fe20000000000 */
[----:B------:R-:W-:Y:S06]  /*4030*/  RET.REL.NODEC R28 `(_ZN2at6native60_GLOBAL__N__aad4af22_27_AdaptiveAveragePooling3d_cu_866e08f924adaptiveaveragegradinputIddEEvPT_PKS3_iiiiiil) ;  /* 0xffffffbc1cf07950 */ /* 0x000fec0003c3ffff */
.L_x_266:
        /* <DEDUP_REMOVED lines=12> */
.L_x_673:


//--------------------- .text._ZN2at6native60_GLOBAL__N__aad4af22_27_AdaptiveAveragePooling3d_cu_866e08f930atomicadaptiveaveragegradinputIN3c108BFloat16EEEvPT_PKS5_iiiiiil --------------------------
	.section	.text._ZN2at6native60_GLOBAL__N__aad4af22_27_AdaptiveAveragePooling3d_cu_866e08f930atomicadaptiveaveragegradinputIN3c108BFloat16EEEvPT_PKS5_iiiiiil,"ax",@progbits
	.align	128
.text._ZN2at6native60_GLOBAL__N__aad4af22_27_AdaptiveAveragePooling3d_cu_866e08f930atomicadaptiveaveragegradinputIN3c108BFloat16EEEvPT_PKS5_iiiiiil:
        .type           _ZN2at6native60_GLOBAL__N__aad4af22_27_AdaptiveAveragePooling3d_cu_866e08f930atomicadaptiveaveragegradinputIN3c108BFloat16EEEvPT_PKS5_iiiiiil,@function
        .size           _ZN2at6native60_GLOBAL__N__aad4af22_27_AdaptiveAveragePooling3d_cu_866e08f930atomicadaptiveaveragegradinputIN3c108BFloat16EEEvPT_PKS5_iiiiiil,(.L_x_676 - _ZN2at6native60_GLOBAL__N__aad4af22_27_AdaptiveAveragePooling3d_cu_866e08f930atomicadaptiveaveragegradinputIN3c108BFloat16EEEvPT_PKS5_iiiiiil)
        .other          _ZN2at6native60_GLOBAL__N__aad4af22_27_AdaptiveAveragePooling3d_cu_866e08f930atomicadaptiveaveragegradinputIN3c108BFloat16EEEvPT_PKS5_iiiiiil,@"STO_CUDA_ENTRY STV_DEFAULT"
_ZN2at6native60_GLOBAL__N__aad4af22_27_AdaptiveAveragePooling3d_cu_866e08f930atomicadaptiveaveragegradinputIN3c108BFloat16EEEvPT_PKS5_iiiiiil:
[----:B------:R-:W-:Y:S08]  /*0000*/  LDC R1, c[0x0][0x37c] ;  /* 0x0000df00ff017b82 */ /* 0x000ff00000000800 */
[----:B------:R-:W0:Y:S01]  /*0010*/  S2UR UR4, SR_CTAID.X ;  /* 0x00000000000479c3 */ /* 0x000e220000002500 */
[----:B------:R-:W0:Y:S01]  /*0020*/  LDCU.64 UR6, c[0x0][0x3a8] ;  /* 0x00007500ff0677ac */ /* 0x000e220008000a00 */
[----:B------:R-:W1:Y:S01]  /*0030*/  S2R R3, SR_TID.Y ;  /* 0x0000000000037919 */ /* 0x000e620000002200 */
[----:B------:R-:W2:Y:S05]  /*0040*/  LDCU UR10, c[0x0][0x39c] ;  /* 0x00007380ff0a77ac */ /* 0x000eaa0008000800 */
[----:B------:R-:W1:Y:S01]  /*0050*/  S2UR UR5, SR_CTAID.Y ;  /* 0x00000000000579c3 */ /* 0x000e620000002600 */
[----:B------:R-:W3:Y:S07]  /*0060*/  LDCU.64 UR14, c[0x0][0x358] ;  /* 0x00006b00ff0e77ac */ /* 0x000eee0008000a00 */
[----:B------:R-:W1:Y:S01]  /*0070*/  LDC R28, c[0x0][0x364] ;  /* 0x0000d900ff1c7b82 */ /* 0x000e620000000800 */
[----:B--2---:R-:W-:-:S02]  /*0080*/  USHF.R.S32.HI UR9, URZ, 0x1f, UR10 ;  /* 0x0000001fff097899 */ /* 0x004fc4000801140a */
[----:B0-----:R-:W-:-:S04]  /*0090*/  UIADD3 UR6, UP0, UPT, UR4, UR6, URZ ;  /* 0x0000000604067290 */ /* 0x001fc8000ff1e0ff */
[----:B------:R-:W-:-:S04]  /*00a0*/  UIADD3.X UR8, UPT, UPT, URZ, UR7, URZ, UP0, !UPT ;  /* 0x00000007ff087290 */ /* 0x000fc800087fe4ff */
[----:B------:R-:W-:-:S04]  /*00b0*/  ULOP3.LUT UR4, UR8, UR9, URZ, 0xfc, !UPT ;  /* 0x0000000908047292 */ /* 0x000fc8000f8efcff */
[----:B------:R-:W-:Y:S01]  /*00c0*/  UISETP.NE.U32.AND UP0, UPT, UR4, URZ, UPT ;  /* 0x000000ff0400728c */ /* 0x000fe2000bf05070 */
[----:B-1----:R-:W-:-:S08]  /*00d0*/  IMAD R28, R28, UR5, R3 ;  /* 0x000000051c1c7c24 */ /* 0x002fd0000f8e0203 */
[----:B---3--:R-:W-:Y:S05]  /*00e0*/  BRA.U UP0, `(.L_x_267) ;  /* 0x0000000100647547 */ /* 0x008fea000b800000 */
[----:B------:R-:W0:Y:S01]  /*00f0*/  I2F.U32.RP R0, UR10 ;  /* 0x0000000a00007d06 */ /* 0x000e220008209000 */
[----:B------:R-:W-:Y:S01]  /*0100*/  UMOV UR4, URZ ;  /* 0x000000ff00047c82 */ /* 0x000fe20008000000 */
[----:B------:R-:W-:-:S06]  /*0110*/  UISETP.NE.U32.AND UP2, UPT, UR10, URZ, UPT ;  /* 0x000000ff0a00728c */ /* 0x000fcc000bf45070 */
[----:B0-----:R-:W0:Y:S02]  /*0120*/  MUFU.RCP R0, R0 ;  /* 0x0000000000007308 */ /* 0x001e240000001000 */
[----:B0-----:R-:W-:Y:S02]  /*0130*/  VIADD R2, R0, 0xffffffe ;  /* 0x0ffffffe00027836 */ /* 0x001fe40000000000 */
[----:B------:R-:W-:-:S04]  /*0140*/  IMAD.MOV.U32 R0, RZ, RZ, RZ ;  /* 0x000000ffff007224 */ /* 0x000fc800078e00ff */
[----:B------:R-:W0:Y:S02]  /*0150*/  F2I.FTZ.U32.TRUNC.NTZ R2, R2 ;  /* 0x0000000200027305 */ /* 0x000e24000021f000 */
[----:B0-----:R-:W-:-:S13]  /*0160*/  R2UR UR5, R2 ;  /* 0x00000000020572ca */ /* 0x001fda00000e0000 */
        /* <DEDUP_REMOVED lines=13> */
[----:B------:R-:W-:Y:S02]  /*0240*/  IMAD.U32 R13, RZ, RZ, UR5 ;  /* 0x00000005ff0d7e24 */ /* 0x000fe4000f8e00ff */
[----:B------:R-:W-:-:S06]  /*0250*/  UIMAD UR4, UR10, UR4, UR6 ;  /* 0x000000040a0472a4 */ /* 0x000fcc000f8e0206 */
[----:B------:R-:W-:Y:S01]  /*0260*/  MOV R2, UR4 ;  /* 0x0000000400027c02 */ /* 0x000fe20008000f00 */
[----:B------:R-:W-:Y:S06]  /*0270*/  BRA `(.L_x_268) ;  /* 0x0000000000447947 */ /* 0x000fec0003800000 */
.L_x_267:
[----:B------:R-:W0:Y:S01]  /*0280*/  LDCU UR4, c[0x0][0x39c] ;  /* 0x00007380ff0477ac */ /* 0x000e220008000800 */
[----:B------:R-:W-:Y:S01]  /*0290*/  IMAD.U32 R20, RZ, RZ, UR6 ;  /* 0x00000006ff147e24 */ /* 0x000fe2000f8e00ff */
[----:B------:R-:W-:Y:S01]  /*02a0*/  MOV R2, 0x2f0 ;  /* 0x000002f000027802 */ /* 0x000fe20000000f00 */
[----:B------:R-:W-:Y:S02]  /*02b0*/  IMAD.U32 R18, RZ, RZ, UR8 ;  /* 0x00000008ff127e24 */ /* 0x000fe4000f8e00ff */
[----:B------:R-:W-:Y:S01]  /*02c0*/  IMAD.U32 R3, RZ, RZ, UR9 ;  /* 0x00000009ff037e24 */ /* 0x000fe2000f8e00ff */
[----:B0-----:R-:W-:-:S07]  /*02d0*/  MOV R16, UR4 ;  /* 0x0000000400107c02 */ /* 0x001fce0008000f00 */
[----:B------:R-:W-:Y:S05]  /*02e0*/  CALL.REL.NOINC `($__internal_5_$__cuda_sm20_div_s64) ;  /* 0x0000002000bc7944 */ /* 0x000fea0003c00000 */
[----:B------:R-:W0:Y:S01]  /*02f0*/  LDCU UR10, c[0x0][0x39c] ;  /* 0x00007380ff0a77ac */ /* 0x000e220008000800 */
[-C--:B------:R-:W-:Y:S01]  /*0300*/  IADD3 R7, P0, PT, RZ, -R4.reuse, RZ ;  /* 0x80000004ff077210 */ /* 0x080fe20007f1e0ff */
[----:B------:R-:W-:Y:S01]  /*0310*/  IMAD.U32 R2, RZ, RZ, UR6 ;  /* 0x00000006ff027e24 */ /* 0x000fe2000f8e00ff */
[----:B------:R-:W-:Y:S01]  /*0320*/  MOV R13, R4 ;  /* 0x00000004000d7202 */ /* 0x000fe20000000f00 */
[----:B------:R-:W-:Y:S02]  /*0330*/  IMAD.U32 R3, RZ, RZ, UR8 ;  /* 0x00000008ff037e24 */ /* 0x000fe4000f8e00ff */
[----:B------:R-:W-:-:S04]  /*0340*/  IMAD.X R0, RZ, RZ, ~R5, P0 ;  /* 0x000000ffff007224 */ /* 0x000fc800000e0e05 */
[----:B0-----:R-:W-:Y:S02]  /*0350*/  IMAD R0, R0, UR10, RZ ;  /* 0x0000000a00007c24 */ /* 0x001fe4000f8e02ff */
[----:B------:R-:W-:-:S04]  /*0360*/  IMAD.WIDE.U32 R2, R7, UR10, R2 ;  /* 0x0000000a07027c25 */ /* 0x000fc8000f8e0002 */
[----:B------:R-:W-:-:S04]  /*0370*/  IMAD R5, R7, UR9, R0 ;  /* 0x0000000907057c24 */ /* 0x000fc8000f8e0200 */
[----:B------:R-:W-:-:S07]  /*0380*/  IMAD.IADD R0, R3, 0x1, R5 ;  /* 0x0000000103007824 */ /* 0x000fce00078e0205 */
.L_x_268:
        /* <DEDUP_REMOVED lines=29> */
.L_x_270:
[----:B------:R-:W0:Y:S01]  /*0560*/  LDCU UR5, c[0x0][0x39c] ;  /* 0x00007380ff0577ac */ /* 0x000e220008000800 */
[----:B------:R-:W-:Y:S01]  /*0570*/  IMAD.MOV.U32 R20, RZ, RZ, R10 ;  /* 0x000000ffff147224 */ /* 0x000fe200078e000a */
[----:B------:R-:W-:Y:S01]  /*0580*/  MOV R2, 0x5c0 ;  /* 0x000005c000027802 */ /* 0x000fe20000000f00 */
[----:B------:R-:W-:Y:S01]  /*0590*/  IMAD.U32 R3, RZ, RZ, UR9 ;  /* 0x00000009ff037e24 */ /* 0x000fe2000f8e00ff */
[----:B0-----:R-:W-:-:S07]  /*05a0*/  MOV R16, UR5 ;  /* 0x0000000500107c02 */ /* 0x001fce0008000f00 */
[----:B------:R-:W-:Y:S05]  /*05b0*/  CALL.REL.NOINC `($__internal_5_$__cuda_sm20_div_s64) ;  /* 0x0000002000087944 */ /* 0x000fea0003c00000 */
[----:B------:R-:W-:-:S07]  /*05c0*/  IMAD.MOV.U32 R24, RZ, RZ, R4 ;  /* 0x000000ffff187224 */ /* 0x000fce00078e0004 */
.L_x_271:
[----:B------:R-:W-:Y:S05]  /*05d0*/  BSYNC.RECONVERGENT B0 ;  /* 0x0000000000007941 */ /* 0x000fea0003800200 */
.L_x_269:
        /* <DEDUP_REMOVED lines=13> */
[----:B0-----:R-:W-:-:S06]  /*06b0*/  VIADD R3, R4, 0xffffffe ;  /* 0x0ffffffe04037836 */ /* 0x001fcc0000000000 */
[----:B------:R-:W0:Y:S02]  /*06c0*/  F2I.FTZ.U32.TRUNC.NTZ R3, R3 ;  /* 0x0000000300037305 */ /* 0x000e24000021f000 */
[----:B0-----:R-:W-:-:S05]  /*06d0*/  IADD3 R5, PT, PT, RZ, -R3, RZ ;  /* 0x80000003ff057210 */ /* 0x001fca0007ffe0ff */
        /* <DEDUP_REMOVED lines=12> */
.L_x_273:
[----:B------:R-:W0:Y:S01]  /*07a0*/  LDCU UR4, c[0x0][0x39c] ;  /* 0x00007380ff0477ac */ /* 0x000e220008000800 */
[----:B------:R-:W-:Y:S01]  /*07b0*/  IMAD.U32 R3, RZ, RZ, UR9 ;  /* 0x00000009ff037e24 */ /* 0x000fe2000f8e00ff */
[----:B------:R-:W-:Y:S01]  /*07c0*/  MOV R2, 0x7f0 ;  /* 0x000007f000027802 */ /* 0x000fe20000000f00 */
[----:B0-----:R-:W-:-:S07]  /*07d0*/  IMAD.U32 R16, RZ, RZ, UR4 ;  /* 0x00000004ff107e24 */ /* 0x001fce000f8e00ff */
[----:B------:R-:W-:Y:S05]  /*07e0*/  CALL.REL.NOINC `($__internal_5_$__cuda_sm20_div_s64) ;  /* 0x0000001c007c7944 */ /* 0x000fea0003c00000 */
[----:B------:R-:W-:-:S07]  /*07f0*/  MOV R0, R4 ;  /* 0x0000000400007202 */ /* 0x000fce0000000f00 */
.L_x_274:
[----:B------:R-:W-:Y:S05]  /*0800*/  BSYNC.RECONVERGENT B0 ;  /* 0x0000000000007941 */ /* 0x000fea0003800200 */
.L_x_272:
[----:B------:R-:W0:Y:S01]  /*0810*/  LDCU.64 UR12, c[0x0][0x3a0] ;  /* 0x00007400ff0c77ac */ /* 0x000e220008000a00 */
[----:B------:R-:W1:Y:S01]  /*0820*/  LDCU.64 UR16, c[0x0][0x390] ;  /* 0x00007200ff1077ac */ /* 0x000e620008000a00 */
[----:B0-----:R-:W-:Y:S01]  /*0830*/  ISETP.GE.AND P0, PT, R28, UR12, PT ;  /* 0x0000000c1c007c0c */ /* 0x001fe2000bf06270 */
[----:B-1----:R-:W-:-:S12]  /*0840*/  IMAD R13, R13, UR16, R24 ;  /* 0x000000100d0d7c24 */ /* 0x002fd8000f8e0218 */
[----:B------:R-:W-:Y:S05]  /*0850*/  @P0 EXIT ;  /* 0x000000000000094d */ /* 0x000fea0003800000 */
[----:B------:R-:W0:Y:S01]  /*0860*/  LDCU UR10, c[0x0][0x398] ;  /* 0x00007300ff0a77ac */ /* 0x000e220008000800 */
[----:B------:R-:W1:Y:S01]  /*0870*/  S2R R27, SR_TID.X ;  /* 0x00000000001b7919 */ /* 0x000e620000002100 */
[----:B------:R-:W-:Y:S01]  /*0880*/  IMAD.IADD R24, R0, 0x1, -R24 ;  /* 0x0000000100187824 */ /* 0x000fe200078e0a18 */
[----:B------:R-:W-:Y:S02]  /*0890*/  USHF.R.S32.HI UR16, URZ, 0x1f, UR13 ;  /* 0x0000001fff107899 */ /* 0x000fe4000801140d */
[----:B------:R-:W-:Y:S02]  /*08a0*/  USHF.R.S32.HI UR11, URZ, 0x1f, UR12 ;  /* 0x0000001fff0b7899 */ /* 0x000fe4000801140c */
[----:B------:R-:W-:Y:S02]  /*08b0*/  UIMAD UR7, UR16, UR12, URZ ;  /* 0x0000000c100772a4 */ /* 0x000fe4000f8e02ff */
[----:B------:R-:W-:Y:S02]  /*08c0*/  UIMAD.WIDE.U32 UR4, UR13, UR12, URZ ;  /* 0x0000000c0d0472a5 */ /* 0x000fe4000f8e00ff */
[----:B------:R-:W-:-:S02]  /*08d0*/  UIMAD UR7, UR11, UR13, UR7 ;  /* 0x0000000d0b0772a4 */ /* 0x000fc4000f8e0207 */
[----:B------:R-:W-:Y:S02]  /*08e0*/  USHF.R.S32.HI UR12, URZ, 0x1f, UR17 ;  /* 0x0000001fff0c7899 */ /* 0x000fe40008011411 */
[----:B------:R-:W-:-:S04]  /*08f0*/  UIADD3 UR5, UPT, UPT, UR5, UR7, URZ ;  /* 0x0000000705057290 */ /* 0x000fc8000fffe0ff */
[----:B------:R-:W-:Y:S02]  /*0900*/  UIMAD UR9, UR5, UR6, URZ ;  /* 0x00000006050972a4 */ /* 0x000fe4000f8e02ff */
[----:B0-----:R-:W-:Y:S02]  /*0910*/  UIMAD UR5, UR10, UR17, URZ ;  /* 0x000000110a0572a4 */ /* 0x001fe4000f8e02ff */
[----:B------:R-:W-:Y:S02]  /*0920*/  UIMAD.WIDE.U32 UR6, UR4, UR6, URZ ;  /* 0x00000006040672a5 */ /* 0x000fe4000f8e00ff */
[----:B------:R-:W-:Y:S02]  /*0930*/  UIMAD UR8, UR8, UR4, UR9 ;  /* 0x00000004080872a4 */ /* 0x000fe4000f8e0209 */
[----:B------:R-:W-:Y:S01]  /*0940*/  IMAD R26, R13, UR5, RZ ;  /* 0x000000050d1a7c24 */ /* 0x000fe2000f8e02ff */
[----:B------:R-:W-:Y:S02]  /*0950*/  USHF.R.S32.HI UR4, URZ, 0x1f, UR10 ;  /* 0x0000001fff047899 */ /* 0x000fe4000801140a */
[----:B------:R-:W-:-:S02]  /*0960*/  UIADD3 UR8, UPT, UPT, UR7, UR8, URZ ;  /* 0x0000000807087290 */ /* 0x000fc4000fffe0ff */
[----:B------:R-:W-:-:S10]  /*0970*/  SHF.R.S32.HI R22, RZ, 0x1f, R26 ;  /* 0x0000001fff167819 */ /* 0x000fd4000001141a */
.L_x_319:
[----:B------:R-:W-:-:S09]  /*0980*/  UISETP.NE.U32.AND UP0, UPT, UR11, URZ, UPT ;  /* 0x000000ff0b00728c */ /* 0x000fd2000bf05070 */
[----:B------:R-:W-:Y:S05]  /*0990*/  BRA.U UP0, `(.L_x_275) ;  /* 0x0000000100607547 */ /* 0x000fea000b800000 */
[----:B------:R-:W0:Y:S02]  /*09a0*/  LDCU UR9, c[0x0][0x3a0] ;  /* 0x00007400ff0977ac */ /* 0x000e240008000800 */
[----:B0-----:R-:W-:-:S04]  /*09b0*/  IMAD.U32 R3, RZ, RZ, UR9 ;  /* 0x00000009ff037e24 */ /* 0x001fc8000f8e00ff */
[----:B------:R-:W0:Y:S01]  /*09c0*/  I2F.U32.RP R0, R3 ;  /* 0x0000000300007306 */ /* 0x000e220000209000 */
[----:B------:R-:W-:-:S07]  /*09d0*/  ISETP.NE.U32.AND P2, PT, R3, RZ, PT ;  /* 0x000000ff0300720c */ /* 0x000fce0003f45070 */
[----:B0-----:R-:W0:Y:S02]  /*09e0*/  MUFU.RCP R0, R0 ;  /* 0x0000000000007308 */ /* 0x001e240000001000 */
[----:B0-----:R-:W-:-:S06]  /*09f0*/  VIADD R4, R0, 0xffffffe ;  /* 0x0ffffffe00047836 */ /* 0x001fcc0000000000 */
        /* <DEDUP_REMOVED lines=9> */
[----:B------:R-:W-:Y:S01]  /*0a90*/  @P0 IMAD.IADD R2, R2, 0x1, -R3 ;  /* 0x0000000102020824 */ /* 0x000fe200078e0a03 */
[----:B------:R-:W-:-:S04]  /*0aa0*/  @P0 IADD3 R0, PT, PT, R0, 0x1, RZ ;  /* 0x0000000100000810 */ /* 0x000fc80007ffe0ff */
[----:B------:R-:W-:Y:S01]  /*0ab0*/  ISETP.GE.U32.AND P1, PT, R2, R3, PT ;  /* 0x000000030200720c */ /* 0x000fe20003f26070 */
[----:B------:R-:W-:-:S12]  /*0ac0*/  IMAD.MOV.U32 R2, RZ, RZ, RZ ;  /* 0x000000ffff027224 */ /* 0x000fd800078e00ff */
[----:B------:R-:W-:Y:S01]  /*0ad0*/  @P1 VIADD R0, R0, 0x1 ;  /* 0x0000000100001836 */ /* 0x000fe20000000000 */
[----:B------:R-:W-:-:S05]  /*0ae0*/  @!P2 LOP3.LUT R0, RZ, R3, RZ, 0x33, !PT ;  /* 0x00000003ff00a212 */ /* 0x000fca00078e33ff */
[----:B------:R-:W-:-:S04]  /*0af0*/  IMAD.MOV R6, RZ, RZ, -R0 ;  /* 0x000000ffff067224 */ /* 0x000fc800078e0a00 */
[----:B------:R-:W-:Y:S01]  /*0b00*/  IMAD R6, R3, R6, R28 ;  /* 0x0000000603067224 */ /* 0x000fe200078e021c */
[----:B------:R-:W-:Y:S06]  /*0b10*/  BRA `(.L_x_276) ;  /* 0x0000000000447947 */ /* 0x000fec0003800000 */
.L_x_275:
[----:B------:R-:W0:Y:S01]  /*0b20*/  LDCU UR9, c[0x0][0x3a0] ;  /* 0x00007400ff0977ac */ /* 0x000e220008000800 */
[----:B------:R-:W-:Y:S01]  /*0b30*/  MOV R20, R28 ;  /* 0x0000001c00147202 */ /* 0x000fe20000000f00 */
[----:B------:R-:W-:Y:S01]  /*0b40*/  IMAD.MOV.U32 R18, RZ, RZ, RZ ;  /* 0x000000ffff127224 */ /* 0x000fe200078e00ff */
[----:B------:R-:W-:Y:S01]  /*0b50*/  MOV R2, 0xb90 ;  /* 0x00000b9000027802 */ /* 0x000fe20000000f00 */
[----:B------:R-:W-:Y:S02]  /*0b60*/  IMAD.U32 R3, RZ, RZ, UR11 ;  /* 0x0000000bff037e24 */ /* 0x000fe4000f8e00ff */
[----:B0-----:R-:W-:-:S07]  /*0b70*/  IMAD.U32 R16, RZ, RZ, UR9 ;  /* 0x00000009ff107e24 */ /* 0x001fce000f8e00ff */
[----:B-1----:R-:W-:Y:S05]  /*0b80*/  CALL.REL.NOINC `($__internal_5_$__cuda_sm20_div_s64) ;  /* 0x0000001800947944 */ /* 0x002fea0003c00000 */
[----:B------:R-:W0:Y:S01]  /*0b90*/  LDCU UR9, c[0x0][0x3a0] ;  /* 0x00007400ff0977ac */ /* 0x000e220008000800 */
[----:B------:R-:W-:Y:S01]  /*0ba0*/  IADD3 R9, P0, PT, RZ, -R4, RZ ;  /* 0x80000004ff097210 */ /* 0x000fe20007f1e0ff */
[----:B------:R-:W-:-:S03]  /*0bb0*/  IMAD.MOV.U32 R29, RZ, RZ, RZ ;  /* 0x000000ffff1d7224 */ /* 0x000fc600078e00ff */
[----:B------:R-:W-:Y:S01]  /*0bc0*/  IADD3.X R0, PT, PT, RZ, ~R5, RZ, P0, !PT ;  /* 0x80000005ff007210 */ /* 0x000fe200007fe4ff */
[----:B0-----:R-:W-:-:S04]  /*0bd0*/  IMAD.U32 R3, RZ, RZ, UR9 ;  /* 0x00000009ff037e24 */ /* 0x001fc8000f8e00ff */
[-C--:B------:R-:W-:Y:S02]  /*0be0*/  IMAD R0, R0, R3.reuse, RZ ;  /* 0x0000000300007224 */ /* 0x080fe400078e02ff */
[----:B------:R-:W-:-:S04]  /*0bf0*/  IMAD.WIDE.U32 R6, R9, R3, R28 ;  /* 0x0000000309067225 */ /* 0x000fc800078e001c */
[----:B------:R-:W-:Y:S02]  /*0c00*/  IMAD R5, R9, UR11, R0 ;  /* 0x0000000b09057c24 */ /* 0x000fe4000f8e0200 */
[----:B------:R-:W-:-:S03]  /*0c10*/  IMAD.MOV.U32 R0, RZ, RZ, R4 ;  /* 0x000000ffff007224 */ /* 0x000fc600078e0004 */
[----:B------:R-:W-:-:S07]  /*0c20*/  IADD3 R2, PT, PT, R7, R5, RZ ;  /* 0x0000000507027210 */ /* 0x000fce0007ffe0ff */
.L_x_276:
        /* <DEDUP_REMOVED lines=13> */
[----:B0-----:R-:W-:-:S06]  /*0d00*/  VIADD R5, R6, 0xffffffe ;  /* 0x0ffffffe06057836 */ /* 0x001fcc0000000000 */
        /* <DEDUP_REMOVED lines=8> */
[----:B------:R-:W-:Y:S02]  /*0d90*/  @P0 IMAD.IADD R20, R20, 0x1, -R3 ;  /* 0x0000000114140824 */ /* 0x000fe400078e0a03 */
[----:B------:R-:W-:-:S03]  /*0da0*/  @P0 VIADD R2, R2, 0x1 ;  /* 0x0000000102020836 */ /* 0x000fc60000000000 */
[----:B------:R-:W-:-:S13]  /*0db0*/  ISETP.GE.U32.AND P1, PT, R20, R3, PT ;  /* 0x000000031400720c */ /* 0x000fda0003f26070 */
[----:B------:R-:W-:Y:S02]  /*0dc0*/  @P1 IADD3 R2, PT, PT, R2, 0x1, RZ ;  /* 0x0000000102021810 */ /* 0x000fe40007ffe0ff */
[----:B------:R-:W-:-:S05]  /*0dd0*/  @!P2 LOP3.LUT R2, RZ, R3, RZ, 0x33, !PT ;  /* 0x00000003ff02a212 */ /* 0x000fca00078e33ff */
[----:B------:R-:W-:Y:S01]  /*0de0*/  IMAD.MOV.U32 R4, RZ, RZ, R2 ;  /* 0x000000ffff047224 */ /* 0x000fe200078e0002 */
[----:B------:R-:W-:Y:S06]  /*0df0*/  BRA `(.L_x_279) ;  /* 0x0000000000147947 */ /* 0x000fec0003800000 */
.L_x_278:
[----:B------:R-:W0:Y:S01]  /*0e00*/  LDCU UR9, c[0x0][0x3a0] ;  /* 0x00007400ff0977ac */ /* 0x000e220008000800 */
[----:B------:R-:W-:Y:S01]  /*0e10*/  IMAD.U32 R3, RZ, RZ, UR11 ;  /* 0x0000000bff037e24 */ /* 0x000fe2000f8e00ff */
[----:B------:R-:W-:Y:S01]  /*0e20*/  MOV R2, 0xe50 ;  /* 0x00000e5000027802 */ /* 0x000fe20000000f00 */
[----:B0-----:R-:W-:-:S07]  /*0e30*/  IMAD.U32 R16, RZ, RZ, UR9 ;  /* 0x00000009ff107e24 */ /* 0x001fce000f8e00ff */
[----:B-1----:R-:W-:Y:S05]  /*0e40*/  CALL.REL.NOINC `($__internal_5_$__cuda_sm20_div_s64) ;  /* 0x0000001400e47944 */ /* 0x002fea0003c00000 */
.L_x_279:
[----:B------:R-:W-:Y:S05]  /*0e50*/  BSYNC.RECONVERGENT B0 ;  /* 0x0000000000007941 */ /* 0x000fea0003800200 */
.L_x_277:
[----:B------:R-:W0:Y:S01]  /*0e60*/  LDCU UR9, c[0x0][0x394] ;  /* 0x00007280ff0977ac */ /* 0x000e220008000800 */
[----:B------:R-:W-:Y:S01]  /*0e70*/  MOV R3, UR12 ;  /* 0x0000000c00037c02 */ /* 0x000fe20008000f00 */
[----:B------:R-:W-:Y:S01]  /*0e80*/  IMAD R5, R28, UR12, RZ ;  /* 0x0000000c1c057c24 */ /* 0x000fe2000f8e02ff */
        /* <DEDUP_REMOVED lines=29> */
.L_x_281:
[----:B------:R-:W0:Y:S01]  /*1060*/  LDCU UR9, c[0x0][0x3a0] ;  /* 0x00007400ff0977ac */ /* 0x000e220008000800 */
[----:B------:R-:W-:Y:S01]  /*1070*/  IMAD.U32 R3, RZ, RZ, UR11 ;  /* 0x0000000bff037e24 */ /* 0x000fe2000f8e00ff */
[----:B------:R-:W-:Y:S01]  /*1080*/  MOV R2, 0x10b0 ;  /* 0x000010b000027802 */ /* 0x000fe20000000f00 */
[----:B0-----:R-:W-:-:S07]  /*1090*/  IMAD.U32 R16, RZ, RZ, UR9 ;  /* 0x00000009ff107e24 */ /* 0x001fce000f8e00ff */
[----:B-1----:R-:W-:Y:S05]  /*10a0*/  CALL.REL.NOINC `($__internal_5_$__cuda_sm20_div_s64) ;  /* 0x00000014004c7944 */ /* 0x002fea0003c00000 */
[----:B------:R-:W-:-:S07]  /*10b0*/  IMAD.MOV.U32 R2, RZ, RZ, R4 ;  /* 0x000000ffff027224 */ /* 0x000fce00078e0004 */
.L_x_282:
[----:B------:R-:W-:Y:S05]  /*10c0*/  BSYNC.RECONVERGENT B0 ;  /* 0x0000000000007941 */ /* 0x000fea0003800200 */
.L_x_280:
[----:B------:R-:W1:Y:S01]  /*10d0*/  LDC R13, c[0x0][0x3a4] ;  /* 0x0000e900ff0d7b82 */ /* 0x000e620000000800 */
[----:B------:R-:W-:Y:S01]  /*10e0*/  BSSY.RECONVERGENT B0, `(.L_x_283) ;  /* 0x0000148000007945 */ /* 0x000fe20003800200 */
[----:B-1----:R-:W-:-:S13]  /*10f0*/  ISETP.GE.AND P0, PT, R27, R13, PT ;  /* 0x0000000d1b00720c */ /* 0x002fda0003f06270 */
[----:B------:R-:W-:Y:S05]  /*1100*/  @P0 BRA `(.L_x_284) ;  /* 0x0000001400140947 */ /* 0x000fea0003800000 */
[----:B------:R-:W0:Y:S01]  /*1110*/  LDCU UR9, c[0x0][0x398] ;  /* 0x00007300ff0977ac */ /* 0x000e220008000800 */
[----:B------:R-:W-:Y:S01]  /*1120*/  IADD3 R3, PT, PT, R24, 0x1, RZ ;  /* 0x0000000118037810 */ /* 0x000fe20007ffe0ff */
[----:B------:R-:W-:Y:S01]  /*1130*/  IMAD R13, R28, R13, RZ ;  /* 0x0000000d1c0d7224 */ /* 0x000fe200078e02ff */
[----:B------:R-:W-:Y:S01]  /*1140*/  IADD3 R25, PT, PT, R2, 0x1, -R0 ;  /* 0x0000000102197810 */ /* 0x000fe20007ffe800 */
[----:B------:R-:W-:Y:S01]  /*1150*/  IMAD.MOV.U32 R14, RZ, RZ, R27 ;  /* 0x000000ffff0e7224 */ /* 0x000fe200078e001b */
[----:B------:R-:W-:Y:S02]  /*1160*/  I2FP.F32.S32 R4, R3 ;  /* 0x0000000300047245 */ /* 0x000fe40000201400 */
[----:B------:R-:W-:Y:S02]  /*1170*/  I2FP.F32.S32 R2, R25 ;  /* 0x0000001900027245 */ /* 0x000fe40000201400 */
[C---:B------:R-:W-:Y:S02]  /*1180*/  IADD3 R23, P1, PT, R13.reuse, UR6, RZ ;  /* 0x000000060d177c10 */ /* 0x040fe4000ff3e0ff */
[----:B------:R-:W1:Y:S02]  /*1190*/  F2F.BF16.F32 R4, R4 ;  /* 0x0000000400047304 */ /* 0x000e640000202000 */
[----:B------:R-:W-:Y:S01]  /*11a0*/  LEA.HI.X.SX32 R13, R13, UR8, 0x1, P1 ;  /* 0x000000080d0d7c11 */ /* 0x000fe200088f0eff */
[----:B0-----:R-:W-:-:S05]  /*11b0*/  IMAD R3, R0, UR9, RZ ;  /* 0x0000000900037c24 */ /* 0x001fca000f8e02ff */
[----:B------:R-:W0:Y:S01]  /*11c0*/  F2F.BF16.F32 R2, R2 ;  /* 0x0000000200027304 */ /* 0x000e220000202000 */
[----:B------:R-:W-:Y:S01]  /*11d0*/  IADD3 R15, P0, PT, R26, R3, RZ ;  /* 0x000000031a0f7210 */ /* 0x000fe20007f1e0ff */
[----:B-1----:R-:W-:-:S03]  /*11e0*/  IMAD.U32 R12, R4, 0x10000, RZ ;  /* 0x00010000040c7824 */ /* 0x002fc600078e00ff */
[----:B------:R-:W-:Y:S01]  /*11f0*/  LEA.HI.X.SX32 R10, R3, R22, 0x1, P0 ;  /* 0x00000016030a7211 */ /* 0x000fe200000f0eff */
[----:B0-----:R-:W-:-:S08]  /*1200*/  IMAD.U32 R11, R2, 0x10000, RZ ;  /* 0x00010000020b7824 */ /* 0x001fd000078e00ff */
.L_x_318:
[----:B------:R-:W-:-:S09]  /*1210*/  UISETP.NE.U32.AND UP0, UPT, UR16, URZ, UPT ;  /* 0x000000ff1000728c */ /* 0x000fd2000bf05070 */
[----:B------:R-:W-:Y:S05]  /*1220*/  BRA.U UP0, `(.L_x_285) ;  /* 0x0000000100607547 */ /* 0x000fea000b800000 */
        /* <DEDUP_REMOVED lines=8> */
[----:B-1----:R-:W-:-:S04]  /*12b0*/  IMAD R2, R5, R3, RZ ;  /* 0x0000000305027224 */ /* 0x002fc800078e02ff */
        /* <DEDUP_REMOVED lines=15> */
.L_x_285:
[----:B------:R-:W0:Y:S01]  /*13b0*/  LDCU UR9, c[0x0][0x3a4] ;  /* 0x00007480ff0977ac */ /* 0x000e220008000800 */
[----:B------:R-:W-:Y:S01]  /*13c0*/  IMAD.MOV.U32 R20, RZ, RZ, R14 ;  /* 0x000000ffff147224 */ /* 0x000fe200078e000e */
[----:B------:R-:W-:Y:S01]  /*13d0*/  MOV R3, UR16 ;  /* 0x0000001000037c02 */ /* 0x000fe20008000f00 */
[----:B------:R-:W-:Y:S01]  /*13e0*/  IMAD.MOV.U32 R18, RZ, RZ, RZ ;  /* 0x000000ffff127224 */ /* 0x000fe200078e00ff */
[----:B------:R-:W-:Y:S01]  /*13f0*/  MOV R2, 0x1420 ;  /* 0x0000142000027802 */ /* 0x000fe20000000f00 */
[----:B0-----:R-:W-:-:S07]  /*1400*/  IMAD.U32 R16, RZ, RZ, UR9 ;  /* 0x00000009ff107e24 */ /* 0x001fce000f8e00ff */
[----:B------:R-:W-:Y:S05]  /*1410*/  CALL.REL.NOINC `($__internal_5_$__cuda_sm20_div_s64) ;  /* 0x0000001000707944 */ /* 0x000fea0003c00000 */
[----:B------:R-:W0:Y:S01]  /*1420*/  LDCU UR9, c[0x0][0x3a4] ;  /* 0x00007480ff0977ac */ /* 0x000e220008000800 */
[----:B------:R-:W-:Y:S01]  /*1430*/  IADD3 R9, P0, PT, RZ, -R4, RZ ;  /* 0x80000004ff097210 */ /* 0x000fe20007f1e0ff */
[----:B------:R-:W-:Y:S01]  /*1440*/  IMAD.MOV.U32 R7, RZ, RZ, RZ ;  /* 0x000000ffff077224 */ /* 0x000fe200078e00ff */
[----:B------:R-:W-:-:S03]  /*1450*/  MOV R6, R14 ;  /* 0x0000000e00067202 */ /* 0x000fc60000000f00 */
[----:B------:R-:W-:Y:S02]  /*1460*/  IMAD.X R0, RZ, RZ, ~R5, P0 ;  /* 0x000000ffff007224 */ /* 0x000fe400000e0e05 */
[----:B0-----:R-:W-:-:S04]  /*1470*/  IMAD.U32 R3, RZ, RZ, UR9 ;  /* 0x00000009ff037e24 */ /* 0x001fc8000f8e00ff */
[-C--:B------:R-:W-:Y:S02]  /*1480*/  IMAD R0, R0, R3.reuse, RZ ;  /* 0x0000000300007224 */ /* 0x080fe400078e02ff */
[----:B------:R-:W-:-:S04]  /*1490*/  IMAD.WIDE.U32 R6, R9, R3, R6 ;  /* 0x0000000309067225 */ /* 0x000fc800078e0006 */
[----:B------:R-:W-:Y:S02]  /*14a0*/  IMAD R5, R9, UR16, R0 ;  /* 0x0000001009057c24 */ /* 0x000fe4000f8e0200 */
[----:B------:R-:W-:Y:S02]  /*14b0*/  IMAD.MOV.U32 R0, RZ, RZ, R4 ;  /* 0x000000ffff007224 */ /* 0x000fe400078e0004 */
[----:B------:R-:W-:-:S07]  /*14c0*/  IMAD.IADD R2, R7, 0x1, R5 ;  /* 0x0000000107027824 */ /* 0x000fce00078e0205 */
.L_x_286:
        /* <DEDUP_REMOVED lines=15> */
[----:B0-----:R-:W-:-:S04]  /*15c0*/  IMAD.MOV R2, RZ, RZ, -R5 ;  /* 0x000000ffff027224 */ /* 0x001fc800078e0a05 */
        /* <DEDUP_REMOVED lines=9> */
[----:B------:R-:W-:Y:S01]  /*1660*/  @P1 VIADD R2, R2, 0x1 ;  /* 0x0000000102021836 */ /* 0x000fe20000000000 */
[----:B------:R-:W-:-:S04]  /*1670*/  @!P2 LOP3.LUT R2, RZ, R3, RZ, 0x33, !PT ;  /* 0x00000003ff02a212 */ /* 0x000fc800078e33ff */
[----:B------:R-:W-:Y:S01]  /*1680*/  MOV R4, R2 ;  /* 0x0000000200047202 */ /* 0x000fe20000000f00 */
[----:B------:R-:W-:Y:S06]  /*1690*/  BRA `(.L_x_289) ;  /* 0x0000000000147947 */ /* 0x000fec0003800000 */
.L_x_288:
[----:B------:R-:W0:Y:S01]  /*16a0*/  LDCU UR9, c[0x0][0x3a4] ;  /* 0x00007480ff0977ac */ /* 0x000e220008000800 */
[----:B------:R-:W-:Y:S01]  /*16b0*/  IMAD.U32 R3, RZ, RZ, UR16 ;  /* 0x00000010ff037e24 */ /* 0x000fe2000f8e00ff */
[----:B------:R-:W-:Y:S01]  /*16c0*/  MOV R2, 0x16f0 ;  /* 0x000016f000027802 */ /* 0x000fe20000000f00 */
[----:B0-----:R-:W-:-:S07]  /*16d0*/  IMAD.U32 R16, RZ, RZ, UR9 ;  /* 0x00000009ff107e24 */ /* 0x001fce000f8e00ff */
[----:B------:R-:W-:Y:S05]  /*16e0*/  CALL.REL.NOINC `($__internal_5_$__cuda_sm20_div_s64) ;  /* 0x0000000c00bc7944 */ /* 0x000fea0003c00000 */
.L_x_289:
[----:B------:R-:W-:Y:S05]  /*16f0*/  BSYNC.RECONVERGENT B1 ;  /* 0x0000000000017941 */ /* 0x000fea0003800200 */
.L_x_287:
        /* <DEDUP_REMOVED lines=30> */
[----:B------:R-:W-:-:S05]  /*18e0*/  @!P2 LOP3.LUT R2, RZ, UR9, RZ, 0x33, !PT ;  /* 0x00000009ff02ac12 */ /* 0x000fca000f8e33ff */
[----:B------:R-:W-:Y:S01]  /*18f0*/  IMAD.MOV.U32 R4, RZ, RZ, R2 ;  /* 0x000000ffff047224 */ /* 0x000fe200078e0002 */
[----:B------:R-:W-:Y:S06]  /*1900*/  BRA `(.L_x_292) ;  /* 0x0000000000147947 */ /* 0x000fec0003800000 */
.L_x_291:
[----:B------:R-:W0:Y:S01]  /*1910*/  LDCU UR9, c[0x0][0x3a4] ;  /* 0x00007480ff0977ac */ /* 0x000e220008000800 */
[----:B------:R-:W-:Y:S02]  /*1920*/  MOV R3, UR16 ;  /* 0x0000001000037c02 */ /* 0x000fe40008000f00 */
[----:B------:R-:W-:Y:S01]  /*1930*/  MOV R2, 0x1960 ;  /* 0x0000196000027802 */ /* 0x000fe20000000f00 */
[----:B0-----:R-:W-:-:S07]  /*1940*/  IMAD.U32 R16, RZ, RZ, UR9 ;  /* 0x00000009ff107e24 */ /* 0x001fce000f8e00ff */
[----:B------:R-:W-:Y:S05]  /*1950*/  CALL.REL.NOINC `($__internal_5_$__cuda_sm20_div_s64) ;  /* 0x0000000c00207944 */ /* 0x000fea0003c00000 */
.L_x_292:
[----:B------:R-:W-:Y:S05]  /*1960*/  BSYNC.RECONVERGENT B1 ;  /* 0x0000000000017941 */ /* 0x000fea0003800200 */
.L_x_290:
[----:B------:R-:W-:Y:S01]  /*1970*/  ISETP.GT.U32.AND P0, PT, R24, 0x7ffffffe, PT ;  /* 0x7ffffffe1800780c */ /* 0x000fe20003f04070 */
[----:B------:R-:W-:-:S12]  /*1980*/  BSSY.RECONVERGENT B5, `(.L_x_293) ;  /* 0x00000b8000057945 */ /* 0x000fd80003800200 */
[----:B------:R-:W-:Y:S05]  /*1990*/  @P0 BRA `(.L_x_294) ;  /* 0x0000000800d80947 */ /* 0x000fea0003800000 */
[----:B------:R-:W0:Y:S01]  /*19a0*/  LDCU.128 UR20, c[0x0][0x380] ;  /* 0x00007000ff1477ac */ /* 0x000e220008000c00 */
[----:B------:R-:W-:-:S05]  /*19b0*/  IADD3 R3, P0, PT, R14, R23, RZ ;  /* 0x000000170e037210 */ /* 0x000fca0007f1e0ff */
[----:B------:R-:W-:Y:S01]  /*19c0*/  IMAD.X R6, RZ, RZ, R13, P0 ;  /* 0x000000ffff067224 */ /* 0x000fe200000e060d */
[----:B0-----:R-:W-:-:S04]  /*19d0*/  LEA R2, P1, R3, UR22, 0x1 ;  /* 0x0000001603027c11 */ /* 0x001fc8000f8208ff */
[----:B------:R-:W-:-:S05]  /*19e0*/  LEA.HI.X R3, R3, UR23, R6, 0x1, P1 ;  /* 0x0000001703037c11 */ /* 0x000fca00088f0c06 */
[----:B------:R-:W2:Y:S01]  /*19f0*/  LDG.E.U16 R2, desc[UR14][R2.64] ;  /* 0x0000000e02027981 */ /* 0x000ea2000c1e1500 */
[----:B------:R-:W0:Y:S01]  /*1a00*/  MUFU.RCP R6, R12 ;  /* 0x0000000c00067308 */ /* 0x000e220000001000 */
[----:B------:R-:W-:Y:S01]  /*1a10*/  IMAD.IADD R9, R4, 0x1, -R0 ;  /* 0x0000000104097824 */ /* 0x000fe200078e0a00 */
[----:B------:R-:W-:-:S03]  /*1a20*/  IADD3 R19, P0, PT, R15, R0, RZ ;  /* 0x000000000f137210 */ /* 0x000fc60007f1e0ff */
[----:B------:R-:W-:Y:S01]  /*1a30*/  VIADD R8, R9, 0x1 ;  /* 0x0000000109087836 */ /* 0x000fe20000000000 */
[----:B------:R-:W-:Y:S02]  /*1a40*/  LEA R18, P1, R19, UR20, 0x1 ;  /* 0x0000001413127c11 */ /* 0x000fe4000f8208ff */
[----:B------:R-:W-:Y:S01]  /*1a50*/  MUFU.RCP R7, R11 ;  /* 0x0000000b00077308 */ /* 0x000fe20000001000 */
[----:B------:R-:W-:-:S04]  /*1a60*/  LEA.HI.X.SX32 R0, R0, R10, 0x1, P0 ;  /* 0x0000000a00007211 */ /* 0x000fc800000f0eff */
[----:B------:R-:W-:Y:S02]  /*1a70*/  LEA.HI.X R19, R19, UR21, R0, 0x1, P1 ;  /* 0x0000001513137c11 */ /* 0x000fe400088f0c00 */
[----:B--2---:R-:W-:-:S05]  /*1a80*/  SHF.L.U32 R5, R2, 0x10, RZ ;  /* 0x0000001002057819 */ /* 0x004fca00000006ff */
[----:B0-----:R-:W-:Y:S01]  /*1a90*/  FMUL.FTZ R5, R5, R6 ;  /* 0x0000000605057220 */ /* 0x001fe20000410000 */
[----:B------:R-:W-:-:S05]  /*1aa0*/  I2FP.F32.S32 R6, R8 ;  /* 0x0000000800067245 */ /* 0x000fca0000201400 */
[----:B------:R-:W0:Y:S08]  /*1ab0*/  F2F.BF16.F32 R5, R5 ;  /* 0x0000000500057304 */ /* 0x000e300000202000 */
[----:B------:R-:W1:Y:S01]  /*1ac0*/  F2F.BF16.F32 R6, R6 ;  /* 0x0000000600067304 */ /* 0x000e620000202000 */
[----:B0-----:R-:W-:Y:S01]  /*1ad0*/  SHF.L.U32 R4, R5, 0x10, RZ ;  /* 0x0000001005047819 */ /* 0x001fe200000006ff */
[----:B------:R-:W-:-:S04]  /*1ae0*/  HFMA2 R5, -RZ, RZ, 0, 0 ;  /* 0x00000000ff057431 */ /* 0x000fc800000001ff */
[----:B------:R-:W-:Y:S01]  /*1af0*/  FMUL.FTZ R4, R4, R7 ;  /* 0x0000000704047220 */ /* 0x000fe20000410000 */
[----:B------:R-:W-:Y:S01]  /*1b00*/  LOP3.LUT R7, R8, 0x7ffffffc, RZ, 0xc0, !PT ;  /* 0x7ffffffc08077812 */ /* 0x000fe200078ec0ff */
[----:B-1----:R-:W-:-:S04]  /*1b10*/  IMAD.U32 R3, R6, 0x10000, RZ ;  /* 0x0001000006037824 */ /* 0x002fc800078e00ff */
[----:B------:R-:W0:Y:S08]  /*1b20*/  F2F.BF16.F32 R4, R4 ;  /* 0x0000000400047304 */ /* 0x000e300000202000 */
[----:B------:R-:W1:Y:S01]  /*1b30*/  MUFU.RCP R3, R3 ;  /* 0x0000000300037308 */ /* 0x000e620000001000 */
[----:B0-----:R-:W-:Y:S01]  /*1b40*/  IMAD.U32 R2, R4, 0x10000, RZ ;  /* 0x0001000004027824 */ /* 0x001fe200078e00ff */
[----:B------:R-:W-:-:S03]  /*1b50*/  LOP3.LUT R4, R8, 0x3, RZ, 0xc0, !PT ;  /* 0x0000000308047812 */ /* 0x000fc600078ec0ff */
[----:B-1----:R-:W-:Y:S01]  /*1b60*/  FMUL.FTZ R2, R2, R3 ;  /* 0x0000000302027220 */ /* 0x002fe20000410000 */
[----:B------:R-:W-:-:S04]  /*1b70*/  IMAD.MOV R3, RZ, RZ, -R7 ;  /* 0x000000ffff037224 */ /* 0x000fc800078e0a07 */
[----:B------:R-:W-:-:S07]  /*1b80*/  F2FP.BF16.F32.PACK_AB R6, RZ, R2 ;  /* 0x00000002ff06723e */ /* 0x000fce00000010ff */
.L_x_317:
[----:B------:R-:W-:Y:S01]  /*1b90*/  ISETP.GE.AND P1, PT, R25, 0x1, PT ;  /* 0x000000011900780c */ /* 0x000fe20003f26270 */
[----:B------:R-:W-:Y:S01]  /*1ba0*/  BSSY.RECONVERGENT B4, `(.L_x_295) ;  /* 0x0000092000047945 */ /* 0x000fe20003800200 */
[C---:B------:R-:W-:Y:S01]  /*1bb0*/  ISETP.NE.AND P0, PT, R5.reuse, R24, PT ;  /* 0x000000180500720c */ /* 0x040fe20003f05270 */
[----:B------:R-:W-:-:S10]  /*1bc0*/  VIADD R5, R5, 0x1 ;  /* 0x0000000105057836 */ /* 0x000fd40000000000 */
[----:B------:R-:W-:Y:S05]  /*1bd0*/  @!P1 BRA `(.L_x_296) ;  /* 0x0000000800389947 */ /* 0x000fea0003800000 */
[----:B------:R-:W-:-:S07]  /*1be0*/  MOV R2, RZ ;  /* 0x000000ff00027202 */ /* 0x000fce0000000f00 */
.L_x_316:
[----:B------:R-:W-:Y:S01]  /*1bf0*/  ISETP.GE.AND P1, PT, R8, 0x1, PT ;  /* 0x000000010800780c */ /* 0x000fe20003f26270 */
[----:B------:R-:W-:-:S12]  /*1c00*/  BSSY.RECONVERGENT B3, `(.L_x_297) ;  /* 0x0000088000037945 */ /* 0x000fd80003800200 */
[----:B0-----:R-:W-:Y:S05]  /*1c10*/  @!P1 BRA `(.L_x_298) ;  /* 0x0000000800189947 */ /* 0x001fea0003800000 */
[----:B------:R-:W0:Y:S01]  /*1c20*/  LDCU UR9, c[0x0][0x398] ;  /* 0x00007300ff0977ac */ /* 0x000e220008000800 */
[----:B------:R-:W-:Y:S01]  /*1c30*/  ISETP.GE.U32.AND P1, PT, R9, 0x3, PT ;  /* 0x000000030900780c */ /* 0x000fe20003f26070 */
[----:B------:R-:W-:Y:S01]  /*1c40*/  BSSY.RECONVERGENT B2, `(.L_x_299) ;  /* 0x000004a000027945 */ /* 0x000fe20003800200 */
[----:B------:R-:W-:Y:S02]  /*1c50*/  IMAD.MOV.U32 R31, RZ, RZ, RZ ;  /* 0x000000ffff1f7224 */ /* 0x000fe400078e00ff */
[----:B0-----:R-:W-:-:S09]  /*1c60*/  IMAD R0, R2, UR9, RZ ;  /* 0x0000000902007c24 */ /* 0x001fd2000f8e02ff */
[----:B------:R-:W-:Y:S05]  /*1c70*/  @!P1 BRA `(.L_x_300) ;  /* 0x0000000400189947 */ /* 0x000fea0003800000 */
[----:B------:R-:W-:Y:S01]  /*1c80*/  BSSY.RECONVERGENT B1, `(.L_x_301) ;  /* 0x0000044000017945 */ /* 0x000fe20003800200 */
[----:B------:R-:W-:Y:S01]  /*1c90*/  IMAD.MOV.U32 R31, RZ, RZ, R0 ;  /* 0x000000ffff1f7224 */ /* 0x000fe200078e0000 */
[----:B------:R-:W-:-:S07]  /*1ca0*/  MOV R30, R3 ;  /* 0x00000003001e7202 */ /* 0x000fce0000000f00 */
.L_x_310:
[----:B0-----:R-:W-:Y:S01]  /*1cb0*/  IMAD.WIDE R16, R31, 0x2, R18 ;  /* 0x000000021f107825 */ /* 0x001fe200078e0212 */
[----:B------:R-:W-:Y:S03]  /*1cc0*/  BSSY.RECONVERGENT B6, `(.L_x_302) ;  /* 0x000000e000067945 */ /* 0x000fe60003800200 */
[----:B------:R-:W-:Y:S01]  /*1cd0*/  IMAD.MOV.U32 R21, RZ, RZ, R17 ;  /* 0x000000ffff157224 */ /* 0x000fe200078e0011 */
[C---:B------:R-:W-:Y:S02]  /*1ce0*/  LOP3.LUT R20, R16.reuse, 0xfffffffd, RZ, 0xc0, !PT ;  /* 0xfffffffd10147812 */ /* 0x040fe400078ec0ff */
[----:B------:R-:W-:-:S03]  /*1cf0*/  LOP3.LUT R29, R16, 0x2, RZ, 0xc0, !PT ;  /* 0x00000002101d7812 */ /* 0x000fc600078ec0ff */
[----:B------:R0:W5:Y:S01]  /*1d00*/  LD.E R33, desc[UR14][R20.64] ;  /* 0x0000000e14217980 */ /* 0x000162000c101900 */
[----:B------:R-:W-:Y:S01]  /*1d10*/  ISETP.EQ.U32.AND P1, PT, R29, RZ, PT ;  /* 0x000000ff1d00720c */ /* 0x000fe20003f22070 */
[----:B------:R-:W-:-:S05]  /*1d20*/  IMAD.MOV.U32 R29, RZ, RZ, 0x3254 ;  /* 0x00003254ff1d7424 */ /* 0x000fca00078e00ff */
[----:B------:R-:W-:-:S07]  /*1d30*/  SEL R34, R29, 0x7610, P1 ;  /* 0x000076101d227807 */ /* 0x000fce0000800000 */
.L_x_303:
[----:B-----5:R-:W-:-:S05]  /*1d40*/  HADD2.BF16_V2 R32, R33, R6.H0_H0 ;  /* 0x2000000621207230 */ /* 0x020fca0000200000 */
[----:B------:R-:W-:-:S05]  /*1d50*/  PRMT R35, R33, R34, R32 ;  /* 0x0000002221237216 */ /* 0x000fca0000000020 */
[----:B------:R-:W2:Y:S02]  /*1d60*/  ATOM.E.CAS.STRONG.GPU PT, R32, [R20], R33, R35 ;  /* 0x000000211420738b */ /* 0x000ea400001ee123 */
[----:B--2---:R-:W-:Y:S02]  /*1d70*/  ISETP.NE.U32.AND P1, PT, R32, R33, PT ;  /* 0x000000212000720c */ /* 0x004fe40003f25070 */
[----:B------:R-:W-:-:S11]  /*1d80*/  MOV R33, R32 ;  /* 0x0000002000217202 */ /* 0x000fd60000000f00 */
[----:B------:R-:W-:Y:S05]  /*1d90*/  @P1 BRA `(.L_x_303) ;  /* 0xfffffffc00e81947 */ /* 0x000fea000383ffff */
[----:B------:R-:W-:Y:S05]  /*1da0*/  BSYNC.RECONVERGENT B6 ;  /* 0x0000000000067941 */ /* 0x000fea0003800200 */
.L_x_302:
[----:B------:R-:W-:Y:S01]  /*1db0*/  IADD3 R35, P1, PT, R16, 0x2, RZ ;  /* 0x0000000210237810 */ /* 0x000fe20007f3e0ff */
[----:B------:R-:W-:Y:S03]  /*1dc0*/  BSSY.RECONVERGENT B6, `(.L_x_304) ;  /* 0x000000d000067945 */ /* 0x000fe60003800200 */
[C---:B0-----:R-:W-:Y:S01]  /*1dd0*/  LOP3.LUT R20, R35.reuse, 0xfffffffd, RZ, 0xc0, !PT ;  /* 0xfffffffd23147812 */ /* 0x041fe200078ec0ff */
[----:B------:R-:W-:Y:S01]  /*1de0*/  IMAD.X R21, RZ, RZ, R17, P1 ;  /* 0x000000ffff157224 */ /* 0x000fe200008e0611 */
[----:B------:R-:W-:-:S04]  /*1df0*/  LOP3.LUT R32, R35, 0x2, RZ, 0xc0, !PT ;  /* 0x0000000223207812 */ /* 0x000fc800078ec0ff */
[----:B------:R0:W5:Y:S01]  /*1e00*/  LD.E R33, desc[UR14][R20.64] ;  /* 0x0000000e14217980 */ /* 0x000162000c101900 */
[----:B------:R-:W-:-:S04]  /*1e10*/  ISETP.EQ.U32.AND P1, PT, R32, RZ, PT ;  /* 0x000000ff2000720c */ /* 0x000fc80003f22070 */
[----:B------:R-:W-:-:S09]  /*1e20*/  SEL R34, R29, 0x7610, P1 ;  /* 0x000076101d227807 */ /* 0x000fd20000800000 */
.L_x_305:
[----:B-----5:R-:W-:-:S05]  /*1e30*/  HADD2.BF16_V2 R32, R33, R6.H0_H0 ;  /* 0x2000000621207230 */ /* 0x020fca0000200000 */
[----:B------:R-:W-:-:S06]  /*1e40*/  PRMT R32, R33, R34, R32 ;  /* 0x0000002221207216 */ /* 0x000fcc0000000020 */
[----:B------:R-:W2:Y:S02]  /*1e50*/  ATOM.E.CAS.STRONG.GPU PT, R32, [R20], R33, R32 ;  /* 0x000000211420738b */ /* 0x000ea400001ee120 */
[----:B--2---:R-:W-:Y:S01]  /*1e60*/  ISETP.NE.U32.AND P1, PT, R32, R33, PT ;  /* 0x000000212000720c */ /* 0x004fe20003f25070 */
[----:B------:R-:W-:-:S12]  /*1e70*/  IMAD.MOV.U32 R33, RZ, RZ, R32 ;  /* 0x000000ffff217224 */ /* 0x000fd800078e0020 */
[----:B------:R-:W-:Y:S05]  /*1e80*/  @P1 BRA `(.L_x_305) ;  /* 0xfffffffc00e81947 */ /* 0x000fea000383ffff */
[----:B------:R-:W-:Y:S05]  /*1e90*/  BSYNC.RECONVERGENT B6 ;  /* 0x0000000000067941 */ /* 0x000fea0003800200 */
.L_x_304:
[----:B------:R-:W-:Y:S01]  /*1ea0*/  IADD3 R35, P1, PT, R16, 0x4, RZ ;  /* 0x0000000410237810 */ /* 0x000fe20007f3e0ff */
[----:B------:R-:W-:Y:S03]  /*1eb0*/  BSSY.RECONVERGENT B6, `(.L_x_306) ;  /* 0x000000d000067945 */ /* 0x000fe60003800200 */
[----:B0-----:R-:W-:Y:S02]  /*1ec0*/  IADD3.X R21, PT, PT, RZ, R17, RZ, P1, !PT ;  /* 0x00000011ff157210 */ /* 0x001fe40000ffe4ff */
[C---:B------:R-:W-:Y:S02]  /*1ed0*/  LOP3.LUT R20, R35.reuse, 0xfffffffd, RZ, 0xc0, !PT ;  /* 0xfffffffd23147812 */ /* 0x040fe400078ec0ff */
[----:B------:R-:W-:-:S03]  /*1ee0*/  LOP3.LUT R32, R35, 0x2, RZ, 0xc0, !PT ;  /* 0x0000000223207812 */ /* 0x000fc600078ec0ff */
[----:B------:R0:W5:Y:S01]  /*1ef0*/  LD.E R33, desc[UR14][R20.64] ;  /* 0x0000000e14217980 */ /* 0x000162000c101900 */
[----:B------:R-:W-:-:S04]  /*1f00*/  ISETP.EQ.U32.AND P1, PT, R32, RZ, PT ;  /* 0x000000ff2000720c */ /* 0x000fc80003f22070 */
[----:B------:R-:W-:-:S09]  /*1f10*/  SEL R34, R29, 0x7610, P1 ;  /* 0x000076101d227807 */ /* 0x000fd20000800000 */
.L_x_307:
[----:B-----5:R-:W-:-:S05]  /*1f20*/  HADD2.BF16_V2 R32, R33, R6.H0_H0 ;  /* 0x2000000621207230 */ /* 0x020fca0000200000 */
[----:B------:R-:W-:-:S06]  /*1f30*/  PRMT R32, R33, R34, R32 ;  /* 0x0000002221207216 */ /* 0x000fcc0000000020 */
[----:B------:R-:W2:Y:S02]  /*1f40*/  ATOM.E.CAS.STRONG.GPU PT, R32, [R20], R33, R32 ;  /* 0x000000211420738b */ /* 0x000ea400001ee120 */
[----:B--2---:R-:W-:Y:S01]  /*1f50*/  ISETP.NE.U32.AND P1, PT, R32, R33, PT ;  /* 0x000000212000720c */ /* 0x004fe20003f25070 */
[----:B------:R-:W-:-:S12]  /*1f60*/  IMAD.MOV.U32 R33, RZ, RZ, R32 ;  /* 0x000000ffff217224 */ /* 0x000fd800078e0020 */
[----:B------:R-:W-:Y:S05]  /*1f70*/  @P1 BRA `(.L_x_307) ;  /* 0xfffffffc00e81947 */ /* 0x000fea000383ffff */
[----:B------:R-:W-:Y:S05]  /*1f80*/  BSYNC.RECONVERGENT B6 ;  /* 0x0000000000067941 */ /* 0x000fea0003800200 */
.L_x_306:
[----:B0-----:R-:W-:Y:S01]  /*1f90*/  IADD3 R21, P1, PT, R16, 0x6, RZ ;  /* 0x0000000610157810 */ /* 0x001fe20007f3e0ff */
[----:B------:R-:W-:Y:S03]  /*1fa0*/  BSSY.RECONVERGENT B6, `(.L_x_308) ;  /* 0x000000d000067945 */ /* 0x000fe60003800200 */
[C---:B------:R-:W-:Y:S01]  /*1fb0*/  LOP3.LUT R16, R21.reuse, 0xfffffffd, RZ, 0xc0, !PT ;  /* 0xfffffffd15107812 */ /* 0x040fe200078ec0ff */
[----:B------:R-:W-:Y:S01]  /*1fc0*/  IMAD.X R17, RZ, RZ, R17, P1 ;  /* 0x000000ffff117224 */ /* 0x000fe200008e0611 */
[----:B------:R-:W-:-:S04]  /*1fd0*/  LOP3.LUT R20, R21, 0x2, RZ, 0xc0, !PT ;  /* 0x0000000215147812 */ /* 0x000fc800078ec0ff */
[----:B------:R0:W5:Y:S01]  /*1fe0*/  LD.E R33, desc[UR14][R16.64] ;  /* 0x0000000e10217980 */ /* 0x000162000c101900 */
[----:B------:R-:W-:-:S04]  /*1ff0*/  ISETP.EQ.U32.AND P1, PT, R20, RZ, PT ;  /* 0x000000ff1400720c */ /* 0x000fc80003f22070 */
[----:B------:R-:W-:-:S09]  /*2000*/  SEL R29, R29, 0x7610, P1 ;  /* 0x000076101d1d7807 */ /* 0x000fd20000800000 */
.L_x_309:
[----:B-----5:R-:W-:-:S05]  /*2010*/  HADD2.BF16_V2 R20, R33, R6.H0_H0 ;  /* 0x2000000621147230 */ /* 0x020fca0000200000 */
[----:B------:R-:W-:-:S06]  /*2020*/  PRMT R20, R33, R29, R20 ;  /* 0x0000001d21147216 */ /* 0x000fcc0000000014 */
[----:B------:R-:W2:Y:S02]  /*2030*/  ATOM.E.CAS.STRONG.GPU PT, R20, [R16], R33, R20 ;  /* 0x000000211014738b */ /* 0x000ea400001ee114 */
[----:B--2---:R-:W-:Y:S02]  /*2040*/  ISETP.NE.U32.AND P1, PT, R20, R33, PT ;  /* 0x000000211400720c */ /* 0x004fe40003f25070 */
[----:B------:R-:W-:-:S11]  /*2050*/  MOV R33, R20 ;  /* 0x0000001400217202 */ /* 0x000fd60000000f00 */
[----:B------:R-:W-:Y:S05]  /*2060*/  @P1 BRA `(.L_x_309) ;  /* 0xfffffffc00e81947 */ /* 0x000fea000383ffff */
[----:B------:R-:W-:Y:S05]  /*2070*/  BSYNC.RECONVERGENT B6 ;  /* 0x0000000000067941 */ /* 0x000fea0003800200 */
.L_x_308:
[----:B------:R-:W-:Y:S02]  /*2080*/  VIADD R30, R30, 0x4 ;  /* 0x000000041e1e7836 */ /* 0x000fe40000000000 */
[----:B------:R-:W-:-:S03]  /*2090*/  VIADD R31, R31, 0x4 ;  /* 0x000000041f1f7836 */ /* 0x000fc60000000000 */
[----:B------:R-:W-:-:S13]  /*20a0*/  ISETP.NE.AND P1, PT, R30, RZ, PT ;  /* 0x000000ff1e00720c */ /* 0x000fda0003f25270 */
[----:B------:R-:W-:Y:S05]  /*20b0*/  @P1 BRA `(.L_x_310) ;  /* 0xfffffff800fc1947 */ /* 0x000fea000383ffff */
[----:B------:R-:W-:Y:S05]  /*20c0*/  BSYNC.RECONVERGENT B1 ;  /* 0x0000000000017941 */ /* 0x000fea0003800200 */
.L_x_301:
[----:B------:R-:W-:-:S07]  /*20d0*/  MOV R31, R7 ;  /* 0x00000007001f7202 */ /* 0x000fce0000000f00 */
.L_x_300:
[----:B------:R-:W-:Y:S05]  /*20e0*/  BSYNC.RECONVERGENT B2 ;  /* 0x0000000000027941 */ /* 0x000fea0003800200 */
.L_x_299:
[----:B------:R-:W-:-:S13]  /*20f0*/  ISETP.NE.AND P1, PT, R4, RZ, PT ;  /* 0x000000ff0400720c */ /* 0x000fda0003f25270 */
[----:B------:R-:W-:Y:S05]  /*2100*/  @!P1 BRA `(.L_x_298) ;  /* 0x0000000000dc9947 */ /* 0x000fea0003800000 */
[----:B0-----:R-:W-:Y:S01]  /*2110*/  IMAD.IADD R17, R0, 0x1, R31 ;  /* 0x0000000100117824 */ /* 0x001fe200078e021f */
[----:B------:R-:W-:Y:S01]  /*2120*/  BSSY.RECONVERGENT B1, `(.L_x_311) ;  /* 0x0000010000017945 */ /* 0x000fe20003800200 */
[----:B------:R-:W-:Y:S02]  /*2130*/  ISETP.NE.AND P2, PT, R4, 0x1, PT ;  /* 0x000000010400780c */ /* 0x000fe40003f45270 */
[----:B------:R-:W-:-:S04]  /*2140*/  IMAD.WIDE R16, R17, 0x2, R18 ;  /* 0x0000000211107825 */ /* 0x000fc800078e0212 */
[----:B------:R-:W-:Y:S01]  /*2150*/  IMAD.MOV.U32 R21, RZ, RZ, R17 ;  /* 0x000000ffff157224 */ /* 0x000fe200078e0011 */
[C---:B------:R-:W-:Y:S02]  /*2160*/  LOP3.LUT R20, R16.reuse, 0xfffffffd, RZ, 0xc0, !PT ;  /* 0xfffffffd10147812 */ /* 0x040fe400078ec0ff */
[----:B------:R-:W-:-:S03]  /*2170*/  LOP3.LUT R29, R16, 0x2, RZ, 0xc0, !PT ;  /* 0x00000002101d7812 */ /* 0x000fc600078ec0ff */
[----:B------:R0:W5:Y:S01]  /*2180*/  LD.E R33, desc[UR14][R20.64] ;  /* 0x0000000e14217980 */ /* 0x000162000c101900 */
[----:B------:R-:W-:Y:S01]  /*2190*/  ISETP.EQ.U32.AND P1, PT, R29, RZ, PT ;  /* 0x000000ff1d00720c */ /* 0x000fe20003f22070 */
[----:B------:R-:W-:-:S05]  /*21a0*/  HFMA2 R29, -RZ, RZ, 0, 0.19775390625 ;  /* 0x00003254ff1d7431 */ /* 0x000fca00000001ff */
[----:B------:R-:W-:-:S07]  /*21b0*/  SEL R32, R29, 0x7610, P1 ;  /* 0x000076101d207807 */ /* 0x000fce0000800000 */
.L_x_312:
[----:B-----5:R-:W-:-:S05]  /*21c0*/  HADD2.BF16_V2 R30, R33, R6.H0_H0 ;  /* 0x20000006211e7230 */ /* 0x020fca0000200000 */
[----:B------:R-:W-:-:S05]  /*21d0*/  PRMT R35, R33, R32, R30 ;  /* 0x0000002021237216 */ /* 0x000fca000000001e */
[----:B------:R-:W2:Y:S02]  /*21e0*/  ATOM.E.CAS.STRONG.GPU PT, R30, [R20], R33, R35 ;  /* 0x00000021141e738b */ /* 0x000ea400001ee123 */
[----:B--2---:R-:W-:Y:S01]  /*21f0*/  ISETP.NE.U32.AND P1, PT, R30, R33, PT ;  /* 0x000000211e00720c */ /* 0x004fe20003f25070 */
[----:B------:R-:W-:-:S12]  /*2200*/  IMAD.MOV.U32 R33, RZ, RZ, R30 ;  /* 0x000000ffff217224 */ /* 0x000fd800078e001e */
[----:B------:R-:W-:Y:S05]  /*2210*/  @P1 BRA `(.L_x_312) ;  /* 0xfffffffc00e81947 */ /* 0x000fea000383ffff */
[----:B------:R-:W-:Y:S05]  /*2220*/  BSYNC.RECONVERGENT B1 ;  /* 0x0000000000017941 */ /* 0x000fea0003800200 */
.L_x_311:
[----:B------:R-:W-:Y:S05]  /*2230*/  @!P2 BRA `(.L_x_298) ;  /* 0x000000000090a947 */ /* 0x000fea0003800000 */
[----:B------:R-:W-:Y:S01]  /*2240*/  IADD3 R17, P1, PT, R0, R31, RZ ;  /* 0x0000001f00117210 */ /* 0x000fe20007f3e0ff */
[----:B------:R-:W-:Y:S01]  /*2250*/  BSSY.RECONVERGENT B1, `(.L_x_313) ;  /* 0x0000012000017945 */ /* 0x000fe20003800200 */
[----:B------:R-:W-:Y:S02]  /*2260*/  ISETP.NE.AND P2, PT, R4, 0x2, PT ;  /* 0x000000020400780c */ /* 0x000fe40003f45270 */
[----:B------:R-:W-:Y:S02]  /*2270*/  LEA.HI.X.SX32 R0, R0, RZ, 0x1, P1 ;  /* 0x000000ff00007211 */ /* 0x000fe400008f0eff */
[----:B0-----:R-:W-:-:S04]  /*2280*/  LEA R20, P1, R17, R18, 0x1 ;  /* 0x0000001211147211 */ /* 0x001fc800078208ff */
[----:B------:R-:W-:Y:S02]  /*2290*/  LEA.HI.X R30, R17, R19, R0, 0x1, P1 ;  /* 0x00000013111e7211 */ /* 0x000fe400008f0c00 */
[----:B------:R-:W-:-:S04]  /*22a0*/  IADD3 R31, P1, PT, R20, 0x2, RZ ;  /* 0x00000002141f7810 */ /* 0x000fc80007f3e0ff */
[C---:B------:R-:W-:Y:S01]  /*22b0*/  LOP3.LUT R16, R31.reuse, 0xfffffffd, RZ, 0xc0, !PT ;  /* 0xfffffffd1f107812 */ /* 0x040fe200078ec0ff */
[----:B------:R-:W-:Y:S01]  /*22c0*/  IMAD.X R17, RZ, RZ, R30, P1 ;  /* 0x000000ffff117224 */ /* 0x000fe200008e061e */
[----:B------:R-:W-:-:S04]  /*22d0*/  LOP3.LUT R0, R31, 0x2, RZ, 0xc0, !PT ;  /* 0x000000021f007812 */ /* 0x000fc800078ec0ff */
[----:B------:R0:W5:Y:S01]  /*22e0*/  LD.E R21, desc[UR14][R16.64] ;  /* 0x0000000e10157980 */ /* 0x000162000c101900 */
[----:B------:R-:W-:-:S04]  /*22f0*/  ISETP.EQ.U32.AND P1, PT, R0, RZ, PT ;  /* 0x000000ff0000720c */ /* 0x000fc80003f22070 */
[----:B------:R-:W-:-:S09]  /*2300*/  SEL R32, R29, 0x7610, P1 ;  /* 0x000076101d207807 */ /* 0x000fd20000800000 */
.L_x_314:
[----:B-----5:R-:W-:-:S05]  /*2310*/  HADD2.BF16_V2 R0, R21, R6.H0_H0 ;  /* 0x2000000615007230 */ /* 0x020fca0000200000 */
[----:B------:R-:W-:-:S06]  /*2320*/  PRMT R0, R21, R32, R0 ;  /* 0x0000002015007216 */ /* 0x000fcc0000000000 */
[----:B------:R-:W2:Y:S02]  /*2330*/  ATOM.E.CAS.STRONG.GPU PT, R0, [R16], R21, R0 ;  /* 0x000000151000738b */ /* 0x000ea400001ee100 */
[----:B--2---:R-:W-:Y:S02]  /*2340*/  ISETP.NE.U32.AND P1, PT, R0, R21, PT ;  /* 0x000000150000720c */ /* 0x004fe40003f25070 */
[----:B------:R-:W-:-:S11]  /*2350*/  MOV R21, R0 ;  /* 0x0000000000157202 */ /* 0x000fd60000000f00 */
[----:B------:R-:W-:Y:S05]  /*2360*/  @P1 BRA `(.L_x_314) ;  /* 0xfffffffc00e81947 */ /* 0x000fea000383ffff */
[----:B------:R-:W-:Y:S05]  /*2370*/  BSYNC.RECONVERGENT B1 ;  /* 0x0000000000017941 */ /* 0x000fea0003800200 */
.L_x_313:
[----:B------:R-:W-:Y:S05]  /*2380*/  @!P2 BRA `(.L_x_298) ;  /* 0x00000000003ca947 */ /* 0x000fea0003800000 */
        /* <DEDUP_REMOVED lines=8> */
.L_x_315:
[----:B-----5:R-:W-:-:S05]  /*2410*/  HADD2.BF16_V2 R0, R21, R6.H0_H0 ;  /* 0x2000000615007230 */ /* 0x020fca0000200000 */
[----:B------:R-:W-:-:S06]  /*2420*/  PRMT R0, R21, R29, R0 ;  /* 0x0000001d15007216 */ /* 0x000fcc0000000000 */
[----:B------:R-:W2:Y:S02]  /*2430*/  ATOM.E.CAS.STRONG.GPU PT, R0, [R16], R21, R0 ;  /* 0x000000151000738b */ /* 0x000ea400001ee100 */
[----:B--2---:R-:W-:Y:S01]  /*2440*/  ISETP.NE.U32.AND P1, PT, R0, R21, PT ;  /* 0x000000150000720c */ /* 0x004fe20003f25070 */
[----:B------:R-:W-:-:S12]  /*2450*/  IMAD.MOV.U32 R21, RZ, RZ, R0 ;  /* 0x000000ffff157224 */ /* 0x000fd800078e0000 */
[----:B------:R-:W-:Y:S05]  /*2460*/  @P1 BRA `(.L_x_315) ;  /* 0xfffffffc00e81947 */ /* 0x000fea000383ffff */
[----:B------:R-:W-:Y:S05]  /*2470*/  BSYNC.RECONVERGENT B1 ;  /* 0x0000000000017941 */ /* 0x000fea0003800200 */
.L_x_298:
[----:B------:R-:W-:Y:S05]  /*2480*/  BSYNC.RECONVERGENT B3 ;  /* 0x0000000000037941 */ /* 0x000fea0003800200 */
.L_x_297:
[----:B------:R-:W-:-:S04]  /*2490*/  IADD3 R2, PT, PT, R2, 0x1, RZ ;  /* 0x0000000102027810 */ /* 0x000fc80007ffe0ff */
[----:B------:R-:W-:-:S13]  /*24a0*/  ISETP.NE.AND P1, PT, R2, R25, PT ;  /* 0x000000190200720c */ /* 0x000fda0003f25270 */
[----:B------:R-:W-:Y:S05]  /*24b0*/  @P1 BRA `(.L_x_316) ;  /* 0xfffffff400cc1947 */ /* 0x000fea000383ffff */
.L_x_296:
[----:B------:R-:W-:Y:S05]  /*24c0*/  BSYNC.RECONVERGENT B4 ;  /* 0x0000000000047941 */ /* 0x000fea0003800200 */
.L_x_295:
[----:B0-----:R-:W-:-:S04]  /*24d0*/  IMAD.U32 R17, RZ, RZ, UR5 ;  /* 0x00000005ff117e24 */ /* 0x001fc8000f8e00ff */
[----:B------:R-:W-:Y:S01]  /*24e0*/  IMAD.WIDE R18, R17, 0x2, R18 ;  /* 0x0000000211127825 */ /* 0x000fe200078e0212 */
[----:B------:R-:W-:Y:S06]  /*24f0*/  @P0 BRA `(.L_x_317) ;  /* 0xfffffff400a40947 */ /* 0x000fec000383ffff */
.L_x_294:
[----:B------:R-:W-:Y:S05]  /*2500*/  BSYNC.RECONVERGENT B5 ;  /* 0x0000000000057941 */ /* 0x000fea0003800200 */
.L_x_293:
[----:B------:R-:W0:Y:S01]  /*2510*/  LDCU UR9, c[0x0][0x360] ;  /* 0x00006c00ff0977ac */ /* 0x000e220008000800 */
[----:B------:R-:W1:Y:S01]  /*2520*/  LDCU UR10, c[0x0][0x3a4] ;  /* 0x00007480ff0a77ac */ /* 0x000e620008000800 */
[----:B0-----:R-:W-:-:S05]  /*2530*/  VIADD R14, R14, UR9 ;  /* 0x000000090e0e7c36 */ /* 0x001fca0008000000 */
[----:B-1----:R-:W-:-:S13]  /*2540*/  ISETP.GE.AND P0, PT, R14, UR10, PT ;  /* 0x0000000a0e007c0c */ /* 0x002fda000bf06270 */
[----:B------:R-:W-:Y:S05]  /*2550*/  @!P0 BRA `(.L_x_318) ;  /* 0xffffffec002c8947 */ /* 0x000fea000383ffff */
.L_x_284:
[----:B------:R-:W-:Y:S05]  /*2560*/  BSYNC.RECONVERGENT B0 ;  /* 0x0000000000007941 */ /* 0x000fea0003800200 */
.L_x_283:
[----:B------:R-:W0:Y:S01]  /*2570*/  LDCU UR9, c[0x0][0x374] ;  /* 0x00006e80ff0977ac */ /* 0x000e220008000800 */
[----:B------:R-:W0:Y:S01]  /*2580*/  LDC R3, c[0x0][0x364] ;  /* 0x0000d900ff037b82 */ /* 0x000e220000000800 */
[----:B------:R-:W1:Y:S01]  /*2590*/  LDCU UR10, c[0x0][0x3a0] ;  /* 0x00007400ff0a77ac */ /* 0x000e620008000800 */
[----:B0-----:R-:W-:-:S05]  /*25a0*/  IMAD R28, R3, UR9, R28 ;  /* 0x00000009031c7c24 */ /* 0x001fca000f8e021c */
[----:B-1----:R-:W-:-:S13]  /*25b0*/  ISETP.GE.AND P0, PT, R28, UR10, PT ;  /* 0x0000000a1c007c0c */ /* 0x002fda000bf06270 */
[----:B------:R-:W-:Y:S05]  /*25c0*/  @!P0 BRA `(.L_x_319) ;  /* 0xffffffe000ec8947 */ /* 0x000fea000383ffff */
[----:B------:R-:W-:Y:S05]  /*25d0*/  EXIT ;  /* 0x000000000000794d */ /* 0x000fea0003800000 */
        .weak           $__internal_5_$__cuda_sm20_div_s64
        .type           $__internal_5_$__cuda_sm20_div_s64,@function
        .size           $__internal_5_$__cuda_sm20_div_s64,(.L_x_676 - $__internal_5_$__cuda_sm20_div_s64)
$__internal_5_$__cuda_sm20_div_s64:
[-C--:B------:R-:W-:Y:S02]  /*25e0*/  IADD3 R7, P1, PT, RZ, -R16.reuse, RZ ;  /* 0x80000010ff077210 */ /* 0x080fe40007f3e0ff */
[----:B------:R-:W-:Y:S02]  /*25f0*/  ISETP.GE.AND P0, PT, R3, RZ, PT ;  /* 0x000000ff0300720c */ /* 0x000fe40003f06270 */
[-C--:B------:R-:W-:Y:S02]  /*2600*/  IADD3.X R4, PT, PT, RZ, ~R3.reuse, RZ, P1, !PT ;  /* 0x80000003ff047210 */ /* 0x080fe40000ffe4ff */
[----:B------:R-:W-:Y:S02]  /*2610*/  SEL R6, R7, R16, !P0 ;  /* 0x0000001007067207 */ /* 0x000fe40004000000 */
[----:B------:R-:W-:Y:S02]  /*2620*/  SEL R7, R4, R3, !P0 ;  /* 0x0000000304077207 */ /* 0x000fe40004000000 */
[----:B------:R-:W-:-:S02]  /*2630*/  ISETP.GE.AND P3, PT, R18, RZ, PT ;  /* 0x000000ff1200720c */ /* 0x000fc40003f66270 */
[----:B------:R-:W0:Y:S08]  /*2640*/  I2F.U64.RP R21, R6 ;  /* 0x0000000600157312 */ /* 0x000e300000309000 */
[----:B0-----:R-:W0:Y:S02]  /*2650*/  MUFU.RCP R21, R21 ;  /* 0x0000001500157308 */ /* 0x001e240000001000 */
[----:B0-----:R-:W-:-:S06]  /*2660*/  VIADD R5, R21, 0x1ffffffe ;  /* 0x1ffffffe15057836 */ /* 0x001fcc0000000000 */
[----:B------:R-:W0:Y:S02]  /*2670*/  F2I.U64.TRUNC R4, R5 ;  /* 0x0000000500047311 */ /* 0x000e24000020d800 */
[----:B0-----:R-:W-:-:S04]  /*2680*/  IMAD.WIDE.U32 R8, R4, R6, RZ ;  /* 0x0000000604087225 */ /* 0x001fc800078e00ff */
[----:B------:R-:W-:Y:S01]  /*2690*/  IMAD R9, R4, R7, R9 ;  /* 0x0000000704097224 */ /* 0x000fe200078e0209 */
[----:B------:R-:W-:-:S03]  /*26a0*/  IADD3 R19, P0, PT, RZ, -R8, RZ ;  /* 0x80000008ff137210 */ /* 0x000fc60007f1e0ff */
[----:B------:R-:W-:Y:S02]  /*26b0*/  IMAD R9, R5, R6, R9 ;  /* 0x0000000605097224 */ /* 0x000fe400078e0209 */
[----:B------:R-:W-:-:S04]  /*26c0*/  IMAD.HI.U32 R8, R4, R19, RZ ;  /* 0x0000001304087227 */ /* 0x000fc800078e00ff */
[----:B------:R-:W-:Y:S01]  /*26d0*/  IMAD.X R17, RZ, RZ, ~R9, P0 ;  /* 0x000000ffff117224 */ /* 0x000fe200000e0e09 */
[----:B------:R-:W-:-:S03]  /*26e0*/  MOV R9, R4 ;  /* 0x0000000400097202 */ /* 0x000fc60000000f00 */
[----:B------:R-:W-:-:S04]  /*26f0*/  IMAD.WIDE.U32 R8, P0, R4, R17, R8 ;  /* 0x0000001104087225 */ /* 0x000fc80007800008 */
[C---:B------:R-:W-:Y:S02]  /*2700*/  IMAD R4, R5.reuse, R17, RZ ;  /* 0x0000001105047224 */ /* 0x040fe400078e02ff */
[----:B------:R-:W-:Y:S01]  /*2710*/  IMAD.HI.U32 R9, P1, R5, R19, R8 ;  /* 0x0000001305097227 */ /* 0x000fe20007820008 */
[----:B------:R-:W-:-:S03]  /*2720*/  IADD3 R19, P4, PT, RZ, -R20, RZ ;  /* 0x80000014ff137210 */ /* 0x000fc60007f9e0ff */
[----:B------:R-:W-:Y:S01]  /*2730*/  IMAD.HI.U32 R17, R5, R17, RZ ;  /* 0x0000001105117227 */ /* 0x000fe200078e00ff */
[----:B------:R-:W-:-:S03]  /*2740*/  IADD3 R9, P2, PT, R4, R9, RZ ;  /* 0x0000000904097210 */ /* 0x000fc60007f5e0ff */
[----:B------:R-:W-:Y:S02]  /*2750*/  IMAD.X R17, R17, 0x1, R5, P0 ;  /* 0x0000000111117824 */ /* 0x000fe400000e0605 */
[----:B------:R-:W-:-:S03]  /*2760*/  IMAD.WIDE.U32 R4, R9, R6, RZ ;  /* 0x0000000609047225 */ /* 0x000fc600078e00ff */
[----:B------:R-:W-:Y:S01]  /*2770*/  IADD3.X R17, PT, PT, RZ, RZ, R17, P2, P1 ;  /* 0x000000ffff117210 */ /* 0x000fe200017e2411 */
[----:B------:R-:W-:Y:S01]  /*2780*/  IMAD R8, R9, R7, R5 ;  /* 0x0000000709087224 */ /* 0x000fe200078e0205 */
[----:B------:R-:W-:-:S03]  /*2790*/  IADD3 R5, P0, PT, RZ, -R4, RZ ;  /* 0x80000004ff057210 */ /* 0x000fc60007f1e0ff */
[----:B------:R-:W-:Y:S02]  /*27a0*/  IMAD R4, R17, R6, R8 ;  /* 0x0000000611047224 */ /* 0x000fe400078e0208 */
[----:B------:R-:W-:-:S04]  /*27b0*/  IMAD.HI.U32 R8, R9, R5, RZ ;  /* 0x0000000509087227 */ /* 0x000fc800078e00ff */
[----:B------:R-:W-:-:S04]  /*27c0*/  IMAD.X R4, RZ, RZ, ~R4, P0 ;  /* 0x000000ffff047224 */ /* 0x000fc800000e0e04 */
[----:B------:R-:W-:-:S04]  /*27d0*/  IMAD.WIDE.U32 R8, P0, R9, R4, R8 ;  /* 0x0000000409087225 */ /* 0x000fc80007800008 */
[----:B------:R-:W-:Y:S01]  /*27e0*/  IMAD.HI.U32 R8, P1, R17, R5, R8 ;  /* 0x0000000511087227 */ /* 0x000fe20007820008 */
[----:B------:R-:W-:-:S03]  /*27f0*/  SEL R9, R19, R20, !P3 ;  /* 0x0000001413097207 */ /* 0x000fc60005800000 */
[CC--:B------:R-:W-:Y:S02]  /*2800*/  IMAD R5, R17.reuse, R4.reuse, RZ ;  /* 0x0000000411057224 */ /* 0x0c0fe400078e02ff */
[----:B------:R-:W-:-:S03]  /*2810*/  IMAD.HI.U32 R20, R17, R4, RZ ;  /* 0x0000000411147227 */ /* 0x000fc600078e00ff */
[----:B------:R-:W-:Y:S01]  /*2820*/  IADD3 R8, P2, PT, R5, R8, RZ ;  /* 0x0000000805087210 */ /* 0x000fe20007f5e0ff */
[----:B------:R-:W-:Y:S01]  /*2830*/  IMAD.X R20, R20, 0x1, R17, P0 ;  /* 0x0000000114147824 */ /* 0x000fe200000e0611 */
[----:B------:R-:W-:-:S03]  /*2840*/  IADD3.X R5, PT, PT, RZ, ~R18, RZ, P4, !PT ;  /* 0x80000012ff057210 */ /* 0x000fc600027fe4ff */
[C---:B------:R-:W-:Y:S01]  /*2850*/  IMAD.HI.U32 R4, R8.reuse, R9, RZ ;  /* 0x0000000908047227 */ /* 0x040fe200078e00ff */
[----:B------:R-:W-:Y:S02]  /*2860*/  SEL R17, R5, R18, !P3 ;  /* 0x0000001205117207 */ /* 0x000fe40005800000 */
[----:B------:R-:W-:Y:S01]  /*2870*/  IADD3.X R20, PT, PT, RZ, RZ, R20, P2, P1 ;  /* 0x000000ffff147210 */ /* 0x000fe200017e2414 */
[----:B------:R-:W-:Y:S02]  /*2880*/  IMAD.MOV.U32 R5, RZ, RZ, RZ ;  /* 0x000000ffff057224 */ /* 0x000fe400078e00ff */
[----:B------:R-:W-:-:S04]  /*2890*/  IMAD.WIDE.U32 R4, R8, R17, R4 ;  /* 0x0000001108047225 */ /* 0x000fc800078e0004 */
[C---:B------:R-:W-:Y:S02]  /*28a0*/  IMAD R19, R20.reuse, R17, RZ ;  /* 0x0000001114137224 */ /* 0x040fe400078e02ff */
[----:B------:R-:W-:-:S04]  /*28b0*/  IMAD.HI.U32 R4, P0, R20, R9, R4 ;  /* 0x0000000914047227 */ /* 0x000fc80007800004 */
[----:B------:R-:W-:Y:S01]  /*28c0*/  IMAD.HI.U32 R21, R20, R17, RZ ;  /* 0x0000001114157227 */ /* 0x000fe200078e00ff */
[----:B------:R-:W-:-:S04]  /*28d0*/  IADD3 R19, P1, PT, R19, R4, RZ ;  /* 0x0000000413137210 */ /* 0x000fc80007f3e0ff */
[----:B------:R-:W-:Y:S01]  /*28e0*/  IADD3.X R21, PT, PT, R21, RZ, RZ, P0, !PT ;  /* 0x000000ff15157210 */ /* 0x000fe200007fe4ff */
[----:B------:R-:W-:-:S04]  /*28f0*/  IMAD.WIDE.U32 R4, R19, R6, RZ ;  /* 0x0000000613047225 */ /* 0x000fc800078e00ff */
[----:B------:R-:W-:Y:S02]  /*2900*/  IMAD.X R21, RZ, RZ, R21, P1 ;  /* 0x000000ffff157224 */ /* 0x000fe400008e0615 */
[C---:B------:R-:W-:Y:S01]  /*2910*/  IMAD R8, R19.reuse, R7, R5 ;  /* 0x0000000713087224 */ /* 0x040fe200078e0205 */
[----:B------:R-:W-:Y:S02]  /*2920*/  IADD3 R5, P1, PT, -R4, R9, RZ ;  /* 0x0000000904057210 */ /* 0x000fe40007f3e1ff */
[----:B------:R-:W-:Y:S01]  /*2930*/  IADD3 R4, P2, PT, R19, 0x1, RZ ;  /* 0x0000000113047810 */ /* 0x000fe20007f5e0ff */
[-C--:B------:R-:W-:Y:S01]  /*2940*/  IMAD R8, R21, R6.reuse, R8 ;  /* 0x0000000615087224 */ /* 0x080fe200078e0208 */
[----:B------:R-:W-:-:S03]  /*2950*/  ISETP.GE.U32.AND P0, PT, R5, R6, PT ;  /* 0x000000060500720c */ /* 0x000fc60003f06070 */
[----:B------:R-:W-:Y:S01]  /*2960*/  IMAD.X R17, R17, 0x1, ~R8, P1 ;  /* 0x0000000111117824 */ /* 0x000fe200008e0e08 */
[----:B------:R-:W-:-:S04]  /*2970*/  IADD3 R8, P1, PT, R5, -R6, RZ ;  /* 0x8000000605087210 */ /* 0x000fc80007f3e0ff */
[CC--:B------:R-:W-:Y:S02]  /*2980*/  ISETP.GE.U32.AND.EX P0, PT, R17.reuse, R7.reuse, PT, P0 ;  /* 0x000000071100720c */ /* 0x0c0fe40003f06100 */
[----:B------:R-:W-:Y:S02]  /*2990*/  IADD3.X R9, PT, PT, R17, ~R7, RZ, P1, !PT ;  /* 0x8000000711097210 */ /* 0x000fe40000ffe4ff */
[----:B------:R-:W-:Y:S01]  /*29a0*/  SEL R5, R8, R5, P0 ;  /* 0x0000000508057207 */ /* 0x000fe20000000000 */
[----:B------:R-:W-:Y:S01]  /*29b0*/  IMAD.X R8, RZ, RZ, R21, P2 ;  /* 0x000000ffff087224 */ /* 0x000fe200010e0615 */
[----:B------:R-:W-:Y:S02]  /*29c0*/  SEL R19, R4, R19, P0 ;  /* 0x0000001304137207 */ /* 0x000fe40000000000 */
[----:B------:R-:W-:Y:S02]  /*29d0*/  SEL R9, R9, R17, P0 ;  /* 0x0000001109097207 */ /* 0x000fe40000000000 */
[----:B------:R-:W-:-:S02]  /*29e0*/  ISETP.GE.U32.AND P1, PT, R5, R6, PT ;  /* 0x000000060500720c */ /* 0x000fc40003f26070 */
[----:B------:R-:W-:Y:S02]  /*29f0*/  SEL R6, R8, R21, P0 ;  /* 0x0000001508067207 */ /* 0x000fe40000000000 */
[----:B------:R-:W-:Y:S02]  /*2a00*/  IADD3 R4, P2, PT, R19, 0x1, RZ ;  /* 0x0000000113047810 */ /* 0x000fe40007f5e0ff */
[----:B------:R-:W-:Y:S02]  /*2a10*/  ISETP.GE.U32.AND.EX P0, PT, R9, R7, PT, P1 ;  /* 0x000000070900720c */ /* 0x000fe40003f06110 */
[----:B------:R-:W-:Y:S01]  /*2a20*/  LOP3.LUT R8, R3, R18, RZ, 0x3c, !PT ;  /* 0x0000001203087212 */ /* 0x000fe200078e3cff */
[----:B------:R-:W-:Y:S01]  /*2a30*/  IMAD.X R5, RZ, RZ, R6, P2 ;  /* 0x000000ffff057224 */ /* 0x000fe200010e0606 */
[----:B------:R-:W-:Y:S02]  /*2a40*/  SEL R4, R4, R19, P0 ;  /* 0x0000001304047207 */ /* 0x000fe40000000000 */
[----:B------:R-:W-:-:S02]  /*2a50*/  ISETP.GE.AND P1, PT, R8, RZ, PT ;  /* 0x000000ff0800720c */ /* 0x000fc40003f26270 */
[----:B------:R-:W-:Y:S02]  /*2a60*/  SEL R5, R5, R6, P0 ;  /* 0x0000000605057207 */ /* 0x000fe40000000000 */
[-C--:B------:R-:W-:Y:S02]  /*2a70*/  IADD3 R7, P2, PT, RZ, -R4.reuse, RZ ;  /* 0x80000004ff077210 */ /* 0x080fe40007f5e0ff */
[----:B------:R-:W-:Y:S02]  /*2a80*/  ISETP.NE.U32.AND P0, PT, R16, RZ, PT ;  /* 0x000000ff1000720c */ /* 0x000fe40003f05070 */
[----:B------:R-:W-:Y:S02]  /*2a90*/  IADD3.X R6, PT, PT, RZ, ~R5, RZ, P2, !PT ;  /* 0x80000005ff067210 */ /* 0x000fe400017fe4ff */
[----:B------:R-:W-:Y:S01]  /*2aa0*/  ISETP.NE.AND.EX P0, PT, R3, RZ, PT, P0 ;  /* 0x000000ff0300720c */ /* 0x000fe20003f05300 */
[----:B------:R-:W-:Y:S01]  /*2ab0*/  IMAD.MOV.U32 R3, RZ, RZ, 0x0 ;  /* 0x00000000ff037424 */ /* 0x000fe200078e00ff */
[----:B------:R-:W-:-:S02]  /*2ac0*/  SEL R4, R7, R4, !P1 ;  /* 0x0000000407047207 */ /* 0x000fc40004800000 */
[----:B------:R-:W-:Y:S02]  /*2ad0*/  SEL R5, R6, R5, !P1 ;  /* 0x0000000506057207 */ /* 0x000fe40004800000 */
[----:B------:R-:W-:Y:S02]  /*2ae0*/  SEL R4, R4, 0xffffffff, P0 ;  /* 0xffffffff04047807 */ /* 0x000fe40000000000 */
[----:B------:R-:W-:Y:S01]  /*2af0*/  SEL R5, R5, 0xffffffff, P0 ;  /* 0xffffffff05057807 */ /* 0x000fe20000000000 */
[----:B------:R-:W-:Y:S06]  /*2b00*/  RET.REL.NODEC R2 `(_ZN2at6native60_GLOBAL__N__aad4af22_27_AdaptiveAveragePooling3d_cu_866e08f930atomicadaptiveaveragegradinputIN3c108BFloat16EEEvPT_PKS5_iiiiiil) ;  /* 0xffffffd4023c7950 */ /* 0x000fec0003c3ffff */
.L_x_320:
        /* <DEDUP_REMOVED lines=15> */
.L_x_676:


//--------------------- .text._ZN2at6native60_GLOBAL__N__aad4af22_27_AdaptiveAveragePooling3d_cu_866e08f930atomicadaptiveaveragegradinputIN3c104HalfEEEvPT_PKS5_iiiiiil --------------------------
	.section	.text._ZN2at6native60_GLOBAL__N__aad4af22_27_AdaptiveAveragePooling3d_cu_866e08f930atomicadaptiveaveragegradinputIN3c104HalfEEEvPT_PKS5_iiiiiil,"ax",@progbits
	.align	128
.text._ZN2at6native60_GLOBAL__N__aad4af22_27_AdaptiveAveragePooling3d_cu_866e08f930atomicadaptiveaveragegradinputIN3c104HalfEEEvPT_PKS5_iiiiiil:
        .type           _ZN2at6native60_GLOBAL__N__aad4af22_27_AdaptiveAveragePooling3d_cu_866e08f930atomicadaptiveaveragegradinputIN3c104HalfEEEvPT_PKS5_iiiiiil,@function
        .size           _ZN2at6native60_GLOBAL__N__aad4af22_27_AdaptiveAveragePooling3d_cu_866e08f930atomicadaptiveaveragegradinputIN3c104HalfEEEvPT_PKS5_iiiiiil,(.L_x_678 - _ZN2at6native60_GLOBAL__N__aad4af22_27_AdaptiveAveragePooling3d_cu_866e08f930atomicadaptiveaveragegradinputIN3c104HalfEEEvPT_PKS5_iiiiiil)
        .other          _ZN2at6native60_GLOBAL__N__aad4af22_27_AdaptiveAveragePooling3d_cu_866e08f930atomicadaptiveaveragegradinputIN3c104HalfEEEvPT_PKS5_iiiiiil,@"STO_CUDA_ENTRY STV_DEFAULT"
_ZN2at6native60_GLOBAL__N__aad4af22_27_AdaptiveAveragePooling3d_cu_866e08f930atomicadaptiveaveragegradinputIN3c104HalfEEEvPT_PKS5_iiiiiil:
        /* <DEDUP_REMOVED lines=40> */
.L_x_321:
[----:B------:R-:W0:Y:S01]  /*0280*/  LDCU UR4, c[0x0][0x39c] ;  /* 0x00007380ff0477ac */ /* 0x000e220008000800 */
[----:B------:R-:W-:Y:S01]  /*0290*/  IMAD.U32 R20, RZ, RZ, UR6 ;  /* 0x00000006ff147e24 */ /* 0x000fe2000f8e00ff */
[----:B------:R-:W-:Y:S01]  /*02a0*/  MOV R2, 0x2f0 ;  /* 0x000002f000027802 */ /* 0x000fe20000000f00 */
[----:B------:R-:W-:Y:S02]  /*02b0*/  IMAD.U32 R18, RZ, RZ, UR8 ;  /* 0x00000008ff127e24 */ /* 0x000fe4000f8e00ff */
[----:B------:R-:W-:Y:S01]  /*02c0*/  IMAD.U32 R3, RZ, RZ, UR9 ;  /* 0x00000009ff037e24 */ /* 0x000fe2000f8e00ff */
[----:B0-----:R-:W-:-:S07]  /*02d0*/  MOV R16, UR4 ;  /* 0x0000000400107c02 */ /* 0x001fce0008000f00 */
[----:B------:R-:W-:Y:S05]  /*02e0*/  CALL.REL.NOINC `($__internal_6_$__cuda_sm20_div_s64) ;  /* 0x0000002000b87944 */ /* 0x000fea0003c00000 */
        /* <DEDUP_REMOVED lines=10> */
.L_x_322:
        /* <DEDUP_REMOVED lines=29> */
.L_x_324:
[----:B------:R-:W0:Y:S01]  /*0560*/  LDCU UR5, c[0x0][0x39c] ;  /* 0x00007380ff0577ac */ /* 0x000e220008000800 */
[----:B------:R-:W-:Y:S01]  /*0570*/  IMAD.MOV.U32 R20, RZ, RZ, R10 ;  /* 0x000000ffff147224 */ /* 0x000fe200078e000a */
[----:B------:R-:W-:Y:S01]  /*0580*/  MOV R2, 0x5c0 ;  /* 0x000005c000027802 */ /* 0x000fe20000000f00 */
[----:B------:R-:W-:Y:S01]  /*0590*/  IMAD.U32 R3, RZ, RZ, UR9 ;  /* 0x00000009ff037e24 */ /* 0x000fe2000f8e00ff */
[----:B0-----:R-:W-:-:S07]  /*05a0*/  MOV R16, UR5 ;  /* 0x0000000500107c02 */ /* 0x001fce0008000f00 */
[----:B------:R-:W-:Y:S05]  /*05b0*/  CALL.REL.NOINC `($__internal_6_$__cuda_sm20_div_s64) ;  /* 0x0000002000047944 */ /* 0x000fea0003c00000 */
[----:B------:R-:W-:-:S07]  /*05c0*/  IMAD.MOV.U32 R24, RZ, RZ, R4 ;  /* 0x000000ffff187224 */ /* 0x000fce00078e0004 */
.L_x_325:
[----:B------:R-:W-:Y:S05]  /*05d0*/  BSYNC.RECONVERGENT B0 ;  /* 0x0000000000007941 */ /* 0x000fea0003800200 */
.L_x_323:
        /* <DEDUP_REMOVED lines=28> */
.L_x_327:
[----:B------:R-:W0:Y:S01]  /*07a0*/  LDCU UR4, c[0x0][0x39c] ;  /* 0x00007380ff0477ac */ /* 0x000e220008000800 */
[----:B------:R-:W-:Y:S01]  /*07b0*/  IMAD.U32 R3, RZ, RZ, UR9 ;  /* 0x00000009ff037e24 */ /* 0x000fe2000f8e00ff */
[----:B------:R-:W-:Y:S01]  /*07c0*/  MOV R2, 0x7f0 ;  /* 0x000007f000027802 */ /* 0x000fe20000000f00 */
[----:B0-----:R-:W-:-:S07]  /*07d0*/  IMAD.U32 R16, RZ, RZ, UR4 ;  /* 0x00000004ff107e24 */ /* 0x001fce000f8e00ff */
[----:B------:R-:W-:Y:S05]  /*07e0*/  CALL.REL.NOINC `($__internal_6_$__cuda_sm20_div_s64) ;  /* 0x0000001c00787944 */ /* 0x000fea0003c00000 */
[----:B------:R-:W-:-:S07]  /*07f0*/  MOV R0, R4 ;  /* 0x0000000400007202 */ /* 0x000fce0000000f00 */
.L_x_328:
[----:B------:R-:W-:Y:S05]  /*0800*/  BSYNC.RECONVERGENT B0 ;  /* 0x0000000000007941 */ /* 0x000fea0003800200 */
.L_x_326:
        /* <DEDUP_REMOVED lines=23> */
.L_x_373:
        /* <DEDUP_REMOVED lines=26> */
.L_x_329:
[----:B------:R-:W0:Y:S01]  /*0b20*/  LDCU UR9, c[0x0][0x3a0] ;  /* 0x00007400ff0977ac */ /* 0x000e220008000800 */
[----:B------:R-:W-:Y:S01]  /*0b30*/  MOV R20, R28 ;  /* 0x0000001c00147202 */ /* 0x000fe20000000f00 */
[----:B------:R-:W-:Y:S01]  /*0b40*/  IMAD.MOV.U32 R18, RZ, RZ, RZ ;  /* 0x000000ffff127224 */ /* 0x000fe200078e00ff */
[----:B------:R-:W-:Y:S01]  /*0b50*/  MOV R2, 0xb90 ;  /* 0x00000b9000027802 */ /* 0x000fe20000000f00 */
[----:B------:R-:W-:Y:S02]  /*0b60*/  IMAD.U32 R3, RZ, RZ, UR11 ;  /* 0x0000000bff037e24 */ /* 0x000fe4000f8e00ff */
[----:B0-----:R-:W-:-:S07]  /*0b70*/  IMAD.U32 R16, RZ, RZ, UR9 ;  /* 0x00000009ff107e24 */ /* 0x001fce000f8e00ff */
[----:B-1----:R-:W-:Y:S05]  /*0b80*/  CALL.REL.NOINC `($__internal_6_$__cuda_sm20_div_s64) ;  /* 0x0000001800907944 */ /* 0x002fea0003c00000 */
        /* <DEDUP_REMOVED lines=10> */
.L_x_330:
        /* <DEDUP_REMOVED lines=29> */
.L_x_332:
[----:B------:R-:W0:Y:S01]  /*0e00*/  LDCU UR9, c[0x0][0x3a0] ;  /* 0x00007400ff0977ac */ /* 0x000e220008000800 */
[----:B------:R-:W-:Y:S01]  /*0e10*/  IMAD.U32 R3, RZ, RZ, UR11 ;  /* 0x0000000bff037e24 */ /* 0x000fe2000f8e00ff */
[----:B------:R-:W-:Y:S01]  /*0e20*/  MOV R2, 0xe50 ;  /* 0x00000e5000027802 */ /* 0x000fe20000000f00 */
[----:B0-----:R-:W-:-:S07]  /*0e30*/  IMAD.U32 R16, RZ, RZ, UR9 ;  /* 0x00000009ff107e24 */ /* 0x001fce000f8e00ff */
[----:B-1----:R-:W-:Y:S05]  /*0e40*/  CALL.REL.NOINC `($__internal_6_$__cuda_sm20_div_s64) ;  /* 0x0000001400e07944 */ /* 0x002fea0003c00000 */
.L_x_333:
[----:B------:R-:W-:Y:S05]  /*0e50*/  BSYNC.RECONVERGENT B0 ;  /* 0x0000000000007941 */ /* 0x000fea0003800200 */
.L_x_331:
        /* <DEDUP_REMOVED lines=32> */
.L_x_335:
[----:B------:R-:W0:Y:S01]  /*1060*/  LDCU UR9, c[0x0][0x3a0] ;  /* 0x00007400ff0977ac */ /* 0x000e220008000800 */
[----:B------:R-:W-:Y:S01]  /*1070*/  IMAD.U32 R3, RZ, RZ, UR11 ;  /* 0x0000000bff037e24 */ /* 0x000fe2000f8e00ff */
[----:B------:R-:W-:Y:S01]  /*1080*/  MOV R2, 0x10b0 ;  /* 0x000010b000027802 */ /* 0x000fe20000000f00 */
[----:B0-----:R-:W-:-:S07]  /*1090*/  IMAD.U32 R16, RZ, RZ, UR9 ;  /* 0x00000009ff107e24 */ /* 0x001fce000f8e00ff */
[----:B-1----:R-:W-:Y:S05]  /*10a0*/  CALL.REL.NOINC `($__internal_6_$__cuda_sm20_div_s64) ;  /* 0x0000001400487944 */ /* 0x002fea0003c00000 */
[----:B------:R-:W-:-:S07]  /*10b0*/  IMAD.MOV.U32 R2, RZ, RZ, R4 ;  /* 0x000000ffff027224 */ /* 0x000fce00078e0004 */
.L_x_336:
[----:B------:R-:W-:Y:S05]  /*10c0*/  BSYNC.RECONVERGENT B0 ;  /* 0x0000000000007941 */ /* 0x000fea0003800200 */
.L_x_334:
        /* <DEDUP_REMOVED lines=11> */
[----:B------:R-:W-:Y:S02]  /*1180*/  F2FP.F16.F32.PACK_AB R2, RZ, R2 ;  /* 0x00000002ff02723e */ /* 0x000fe400000000ff */
[----:B------:R-:W-:-:S02]  /*1190*/  F2FP.F16.F32.PACK_AB R4, RZ, R4 ;  /* 0x00000004ff04723e */ /* 0x000fc400000000ff */
[C---:B------:R-:W-:Y:S01]  /*11a0*/  IADD3 R23, P1, PT, R11.reuse, UR6, RZ ;  /* 0x000000060b177c10 */ /* 0x040fe2000ff3e0ff */
[----:B------:R-:W-:Y:S02]  /*11b0*/  HADD2.F32 R14, -RZ, R2.H0_H0 ;  /* 0x20000002ff0e7230 */ /* 0x000fe40000004100 */
[----:B------:R-:W-:Y:S01]  /*11c0*/  HADD2.F32 R13, -RZ, R4.H0_H0 ;  /* 0x20000004ff0d7230 */ /* 0x000fe20000004100 */
[----:B------:R-:W-:Y:S01]  /*11d0*/  LEA.HI.X.SX32 R11, R11, UR8, 0x1, P1 ;  /* 0x000000080b0b7c11 */ /* 0x000fe200088f0eff */
[----:B0-----:R-:W-:-:S05]  /*11e0*/  IMAD R3, R0, UR9, RZ ;  /* 0x0000000900037c24 */ /* 0x001fca000f8e02ff */
[----:B------:R-:W-:-:S04]  /*11f0*/  IADD3 R15, P0, PT, R26, R3, RZ ;  /* 0x000000031a0f7210 */ /* 0x000fc80007f1e0ff */
[----:B------:R-:W-:-:S09]  /*1200*/  LEA.HI.X.SX32 R10, R3, R22, 0x1, P0 ;  /* 0x00000016030a7211 */ /* 0x000fd200000f0eff */
.L_x_372:
        /* <DEDUP_REMOVED lines=26> */
.L_x_339:
[----:B------:R-:W0:Y:S01]  /*13b0*/  LDCU UR9, c[0x0][0x3a4] ;  /* 0x00007480ff0977ac */ /* 0x000e220008000800 */
[----:B------:R-:W-:Y:S01]  /*13c0*/  MOV R20, R12 ;  /* 0x0000000c00147202 */ /* 0x000fe20000000f00 */
[----:B------:R-:W-:Y:S01]  /*13d0*/  IMAD.MOV.U32 R18, RZ, RZ, RZ ;  /* 0x000000ffff127224 */ /* 0x000fe200078e00ff */
[----:B------:R-:W-:Y:S01]  /*13e0*/  MOV R2, 0x1420 ;  /* 0x0000142000027802 */ /* 0x000fe20000000f00 */
[----:B------:R-:W-:Y:S02]  /*13f0*/  IMAD.U32 R3, RZ, RZ, UR16 ;  /* 0x00000010ff037e24 */ /* 0x000fe4000f8e00ff */
[----:B0-----:R-:W-:-:S07]  /*1400*/  IMAD.U32 R16, RZ, RZ, UR9 ;  /* 0x00000009ff107e24 */ /* 0x001fce000f8e00ff */
[----:B------:R-:W-:Y:S05]  /*1410*/  CALL.REL.NOINC `($__internal_6_$__cuda_sm20_div_s64) ;  /* 0x00000010006c7944 */ /* 0x000fea0003c00000 */
[----:B------:R-:W0:Y:S01]  /*1420*/  LDCU UR9, c[0x0][0x3a4] ;  /* 0x00007480ff0977ac */ /* 0x000e220008000800 */
[----:B------:R-:W-:Y:S01]  /*1430*/  IADD3 R9, P0, PT, RZ, -R4, RZ ;  /* 0x80000004ff097210 */ /* 0x000fe20007f1e0ff */
[----:B------:R-:W-:Y:S02]  /*1440*/  IMAD.MOV.U32 R6, RZ, RZ, R12 ;  /* 0x000000ffff067224 */ /* 0x000fe400078e000c */
[----:B------:R-:W-:Y:S01]  /*1450*/  IMAD.MOV.U32 R7, RZ, RZ, RZ ;  /* 0x000000ffff077224 */ /* 0x000fe200078e00ff */
[----:B------:R-:W-:Y:S01]  /*1460*/  IADD3.X R0, PT, PT, RZ, ~R5, RZ, P0, !PT ;  /* 0x80000005ff007210 */ /* 0x000fe200007fe4ff */
[----:B0-----:R-:W-:-:S04]  /*1470*/  IMAD.U32 R3, RZ, RZ, UR9 ;  /* 0x00000009ff037e24 */ /* 0x001fc8000f8e00ff */
[-C--:B------:R-:W-:Y:S02]  /*1480*/  IMAD R0, R0, R3.reuse, RZ ;  /* 0x0000000300007224 */ /* 0x080fe400078e02ff */
[----:B------:R-:W-:-:S04]  /*1490*/  IMAD.WIDE.U32 R6, R9, R3, R6 ;  /* 0x0000000309067225 */ /* 0x000fc800078e0006 */
[----:B------:R-:W-:Y:S01]  /*14a0*/  IMAD R5, R9, UR16, R0 ;  /* 0x0000001009057c24 */ /* 0x000fe2000f8e0200 */
[----:B------:R-:W-:-:S03]  /*14b0*/  MOV R0, R4 ;  /* 0x0000000400007202 */ /* 0x000fc60000000f00 */
[----:B------:R-:W-:-:S07]  /*14c0*/  IMAD.IADD R2, R7, 0x1, R5 ;  /* 0x0000000107027824 */ /* 0x000fce00078e0205 */
.L_x_340:
        /* <DEDUP_REMOVED lines=27> */
[----:B------:R-:W-:Y:S01]  /*1680*/  IMAD.MOV.U32 R4, RZ, RZ, R2 ;  /* 0x000000ffff047224 */ /* 0x000fe200078e0002 */
[----:B------:R-:W-:Y:S06]  /*1690*/  BRA `(.L_x_343) ;  /* 0x0000000000147947 */ /* 0x000fec0003800000 */
.L_x_342:
[----:B------:R-:W0:Y:S01]  /*16a0*/  LDCU UR9, c[0x0][0x3a4] ;  /* 0x00007480ff0977ac */ /* 0x000e220008000800 */
[----:B------:R-:W-:Y:S01]  /*16b0*/  IMAD.U32 R3, RZ, RZ, UR16 ;  /* 0x00000010ff037e24 */ /* 0x000fe2000f8e00ff */
[----:B------:R-:W-:Y:S02]  /*16c0*/  MOV R2, 0x16f0 ;  /* 0x000016f000027802 */ /* 0x000fe40000000f00 */
[----:B0-----:R-:W-:-:S07]  /*16d0*/  MOV R16, UR9 ;  /* 0x0000000900107c02 */ /* 0x001fce0008000f00 */
[----:B------:R-:W-:Y:S05]  /*16e0*/  CALL.REL.NOINC `($__internal_6_$__cuda_sm20_div_s64) ;  /* 0x0000000c00b87944 */ /* 0x000fea0003c00000 */
.L_x_343:
[----:B------:R-:W-:Y:S05]  /*16f0*/  BSYNC.RECONVERGENT B1 ;  /* 0x0000000000017941 */ /* 0x000fea0003800200 */
.L_x_341:
[----:B------:R-:W0:Y:S01]  /*1700*/  LDCU UR9, c[0x0][0x398] ;  /* 0x00007300ff0977ac */ /* 0x000e220008000800 */
[----:B------:R-:W-:Y:S01]  /*1710*/  IMAD.U32 R3, RZ, RZ, UR4 ;  /* 0x00000004ff037e24 */ /* 0x000fe2000f8e00ff */
[----:B------:R-:W-:Y:S01]  /*1720*/  BSSY.RECONVERGENT B1, `(.L_x_344) ;  /* 0x0000024000017945 */ /* 0x000fe20003800200 */
[----:B------:R-:W-:Y:S02]  /*1730*/  IMAD R5, R12, UR4, RZ ;  /* 0x000000040c057c24 */ /* 0x000fe4000f8e02ff */
        /* <DEDUP_REMOVED lines=27> */
[----:B------:R-:W-:Y:S01]  /*18f0*/  MOV R4, R2 ;  /* 0x0000000200047202 */ /* 0x000fe20000000f00 */
[----:B------:R-:W-:Y:S06]  /*1900*/  BRA `(.L_x_346) ;  /* 0x0000000000147947 */ /* 0x000fec0003800000 */
.L_x_345:
[----:B------:R-:W0:Y:S01]  /*1910*/  LDCU UR9, c[0x0][0x3a4] ;  /* 0x00007480ff0977ac */ /* 0x000e220008000800 */
[----:B------:R-:W-:Y:S01]  /*1920*/  IMAD.U32 R3, RZ, RZ, UR16 ;  /* 0x00000010ff037e24 */ /* 0x000fe2000f8e00ff */
[----:B------:R-:W-:Y:S01]  /*1930*/  MOV R2, 0x1960 ;  /* 0x0000196000027802 */ /* 0x000fe20000000f00 */
[----:B0-----:R-:W-:-:S07]  /*1940*/  IMAD.U32 R16, RZ, RZ, UR9 ;  /* 0x00000009ff107e24 */ /* 0x001fce000f8e00ff */
[----:B------:R-:W-:Y:S05]  /*1950*/  CALL.REL.NOINC `($__internal_6_$__cuda_sm20_div_s64) ;  /* 0x0000000c001c7944 */ /* 0x000fea0003c00000 */
.L_x_346:
[----:B------:R-:W-:Y:S05]  /*1960*/  BSYNC.RECONVERGENT B1 ;  /* 0x0000000000017941 */ /* 0x000fea0003800200 */
.L_x_344:
[----:B------:R-:W-:Y:S01]  /*1970*/  ISETP.GT.U32.AND P0, PT, R24, 0x7ffffffe, PT ;  /* 0x7ffffffe1800780c */ /* 0x000fe20003f04070 */
[----:B------:R-:W-:-:S12]  /*1980*/  BSSY.RECONVERGENT B5, `(.L_x_347) ;  /* 0x00000b7000057945 */ /* 0x000fd80003800200 */
[----:B------:R-:W-:Y:S05]  /*1990*/  @P0 BRA `(.L_x_348) ;  /* 0x0000000800d40947 */ /* 0x000fea0003800000 */
[----:B------:R-:W0:Y:S01]  /*19a0*/  LDCU.128 UR20, c[0x0][0x380] ;  /* 0x00007000ff1477ac */ /* 0x000e220008000c00 */
[----:B------:R-:W-:-:S04]  /*19b0*/  IADD3 R3, P0, PT, R12, R23, RZ ;  /* 0x000000170c037210 */ /* 0x000fc80007f1e0ff */
[----:B------:R-:W-:Y:S02]  /*19c0*/  IADD3.X R6, PT, PT, RZ, R11, RZ, P0, !PT ;  /* 0x0000000bff067210 */ /* 0x000fe400007fe4ff */
[----:B0-----:R-:W-:-:S04]  /*19d0*/  LEA R2, P1, R3, UR22, 0x1 ;  /* 0x0000001603027c11 */ /* 0x001fc8000f8208ff */
[----:B------:R-:W-:-:S05]  /*19e0*/  LEA.HI.X R3, R3, UR23, R6, 0x1, P1 ;  /* 0x0000001703037c11 */ /* 0x000fca00088f0c06 */
[----:B------:R0:W2:Y:S01]  /*19f0*/  LDG.E.U16 R2, desc[UR14][R2.64] ;  /* 0x0000000e02027981 */ /* 0x0000a2000c1e1500 */
[----:B------:R-:W1:Y:S01]  /*1a00*/  MUFU.RCP R6, R14 ;  /* 0x0000000e00067308 */ /* 0x000e620000001000 */
[----:B------:R-:W-:Y:S01]  /*1a10*/  IMAD.IADD R9, R4, 0x1, -R0 ;  /* 0x0000000104097824 */ /* 0x000fe200078e0a00 */
[----:B------:R-:W-:-:S03]  /*1a20*/  IADD3 R19, P0, PT, R15, R0, RZ ;  /* 0x000000000f137210 */ /* 0x000fc60007f1e0ff */
[----:B------:R-:W-:Y:S01]  /*1a30*/  VIADD R8, R9, 0x1 ;  /* 0x0000000109087836 */ /* 0x000fe20000000000 */
[C---:B------:R-:W-:Y:S02]  /*1a40*/  LEA R18, P1, R19.reuse, UR20, 0x1 ;  /* 0x0000001413127c11 */ /* 0x040fe4000f8208ff */
[----:B------:R-:W3:Y:S01]  /*1a50*/  MUFU.RCP R16, R13 ;  /* 0x0000000d00107308 */ /* 0x000ee20000001000 */
[----:B------:R-:W-:Y:S02]  /*1a60*/  LEA.HI.X.SX32 R0, R0, R10, 0x1, P0 ;  /* 0x0000000a00007211 */ /* 0x000fe400000f0eff */
[----:B------:R-:W-:Y:S02]  /*1a70*/  I2FP.F32.S32 R4, R8 ;  /* 0x0000000800047245 */ /* 0x000fe40000201400 */
[----:B------:R-:W-:Y:S02]  /*1a80*/  LOP3.LUT R7, R8, 0x7ffffffc, RZ, 0xc0, !PT ;  /* 0x7ffffffc08077812 */ /* 0x000fe400078ec0ff */
[----:B------:R-:W-:-:S03]  /*1a90*/  LEA.HI.X R19, R19, UR21, R0, 0x1, P1 ;  /* 0x0000001513137c11 */ /* 0x000fc600088f0c00 */
[----:B0-----:R-:W-:Y:S02]  /*1aa0*/  IMAD.MOV R3, RZ, RZ, -R7 ;  /* 0x000000ffff037224 */ /* 0x001fe400078e0a07 */
[----:B--2---:R-:W-:-:S05]  /*1ab0*/  HADD2.F32 R5, -RZ, R2.H0_H0 ;  /* 0x20000002ff057230 */ /* 0x004fca0000004100 */
[----:B-1----:R-:W-:-:S05]  /*1ac0*/  FMUL.FTZ R5, R5, R6 ;  /* 0x0000000605057220 */ /* 0x002fca0000410000 */
[----:B------:R-:W-:-:S05]  /*1ad0*/  F2FP.F16.F32.PACK_AB R5, RZ, R5 ;  /* 0x00000005ff05723e */ /* 0x000fca00000000ff */
[----:B------:R-:W-:-:S05]  /*1ae0*/  HADD2.F32 R5, -RZ, R5.H0_H0 ;  /* 0x20000005ff057230 */ /* 0x000fca0000004100 */
[----:B---3--:R-:W-:-:S05]  /*1af0*/  FMUL.FTZ R5, R5, R16 ;  /* 0x0000001005057220 */ /* 0x008fca0000410000 */
[----:B------:R-:W-:Y:S02]  /*1b00*/  F2FP.F16.F32.PACK_AB R5, R4, R5 ;  /* 0x000000050405723e */ /* 0x000fe400000000ff */
[----:B------:R-:W-:-:S03]  /*1b10*/  LOP3.LUT R4, R8, 0x3, RZ, 0xc0, !PT ;  /* 0x0000000308047812 */ /* 0x000fc600078ec0ff */
[--C-:B------:R-:W-:Y:S02]  /*1b20*/  HADD2.F32 R2, -RZ, R5.reuse.H1_H1 ;  /* 0x30000005ff027230 */ /* 0x100fe40000004100 */
[----:B------:R-:W-:-:S04]  /*1b30*/  HADD2.F32 R5, -RZ, R5.H0_H0 ;  /* 0x20000005ff057230 */ /* 0x000fc80000004100 */
[----:B------:R-:W0:Y:S02]  /*1b40*/  MUFU.RCP R2, R2 ;  /* 0x0000000200027308 */ /* 0x000e240000001000 */
[----:B0-----:R-:W-:Y:S01]  /*1b50*/  FMUL.FTZ R6, R5, R2 ;  /* 0x0000000205067220 */ /* 0x001fe20000410000 */
[----:B------:R-:W-:-:S04]  /*1b60*/  HFMA2 R5, -RZ, RZ, 0, 0 ;  /* 0x00000000ff057431 */ /* 0x000fc800000001ff */
[----:B------:R-:W-:-:S07]  /*1b70*/  F2FP.F16.F32.PACK_AB R6, RZ, R6 ;  /* 0x00000006ff06723e */ /* 0x000fce00000000ff */
.L_x_371:
[----:B------:R-:W-:Y:S01]  /*1b80*/  ISETP.GE.AND P1, PT, R25, 0x1, PT ;  /* 0x000000011900780c */ /* 0x000fe20003f26270 */
[----:B------:R-:W-:Y:S01]  /*1b90*/  BSSY.RECONVERGENT B4, `(.L_x_349) ;  /* 0x0000092000047945 */ /* 0x000fe20003800200 */
[C---:B------:R-:W-:Y:S01]  /*1ba0*/  ISETP.NE.AND P0, PT, R5.reuse, R24, PT ;  /* 0x000000180500720c */ /* 0x040fe20003f05270 */
[----:B------:R-:W-:-:S10]  /*1bb0*/  VIADD R5, R5, 0x1 ;  /* 0x0000000105057836 */ /* 0x000fd40000000000 */
[----:B------:R-:W-:Y:S05]  /*1bc0*/  @!P1 BRA `(.L_x_350) ;  /* 0x0000000800389947 */ /* 0x000fea0003800000 */
[----:B------:R-:W-:-:S07]  /*1bd0*/  MOV R2, RZ ;  /* 0x000000ff00027202 */ /* 0x000fce0000000f00 */
.L_x_370:
        /* <DEDUP_REMOVED lines=12> */
.L_x_364:
        /* <DEDUP_REMOVED lines=9> */
.L_x_357:
[----:B-----5:R-:W-:-:S05]  /*1d30*/  HADD2 R32, R33, R6.H0_H0 ;  /* 0x2000000621207230 */ /* 0x020fca0000000000 */
[----:B------:R-:W-:-:S05]  /*1d40*/  PRMT R35, R33, R34, R32 ;  /* 0x0000002221237216 */ /* 0x000fca0000000020 */
[----:B------:R-:W2:Y:S02]  /*1d50*/  ATOM.E.CAS.STRONG.GPU PT, R32, [R20], R33, R35 ;  /* 0x000000211420738b */ /* 0x000ea400001ee123 */
[----:B--2---:R-:W-:Y:S02]  /*1d60*/  ISETP.NE.U32.AND P1, PT, R32, R33, PT ;  /* 0x000000212000720c */ /* 0x004fe40003f25070 */
[----:B------:R-:W-:-:S11]  /*1d70*/  MOV R33, R32 ;  /* 0x0000002000217202 */ /* 0x000fd60000000f00 */
[----:B------:R-:W-:Y:S05]  /*1d80*/  @P1 BRA `(.L_x_357) ;  /* 0xfffffffc00e81947 */ /* 0x000fea000383ffff */
[----:B------:R-:W-:Y:S05]  /*1d90*/  BSYNC.RECONVERGENT B6 ;  /* 0x0000000000067941 */ /* 0x000fea0003800200 */
.L_x_356:
        /* <DEDUP_REMOVED lines=8> */
.L_x_359:
[----:B-----5:R-:W-:-:S05]  /*1e20*/  HADD2 R32, R33, R6.H0_H0 ;  /* 0x2000000621207230 */ /* 0x020fca0000000000 */
[----:B------:R-:W-:-:S06]  /*1e30*/  PRMT R32, R33, R34, R32 ;  /* 0x0000002221207216 */ /* 0x000fcc0000000020 */
[----:B------:R-:W2:Y:S02]  /*1e40*/  ATOM.E.CAS.STRONG.GPU PT, R32, [R20], R33, R32 ;  /* 0x000000211420738b */ /* 0x000ea400001ee120 */
[----:B--2---:R-:W-:Y:S01]  /*1e50*/  ISETP.NE.U32.AND P1, PT, R32, R33, PT ;  /* 0x000000212000720c */ /* 0x004fe20003f25070 */
[----:B------:R-:W-:-:S12]  /*1e60*/  IMAD.MOV.U32 R33, RZ, RZ, R32 ;  /* 0x000000ffff217224 */ /* 0x000fd800078e0020 */
[----:B------:R-:W-:Y:S05]  /*1e70*/  @P1 BRA `(.L_x_359) ;  /* 0xfffffffc00e81947 */ /* 0x000fea000383ffff */
[----:B------:R-:W-:Y:S05]  /*1e80*/  BSYNC.RECONVERGENT B6 ;  /* 0x0000000000067941 */ /* 0x000fea0003800200 */
.L_x_358:
        /* <DEDUP_REMOVED lines=8> */
.L_x_361:
[----:B-----5:R-:W-:-:S05]  /*1f10*/  HADD2 R32, R33, R6.H0_H0 ;  /* 0x2000000621207230 */ /* 0x020fca0000000000 */
[----:B------:R-:W-:-:S06]  /*1f20*/  PRMT R32, R33, R34, R32 ;  /* 0x0000002221207216 */ /* 0x000fcc0000000020 */
[----:B------:R-:W2:Y:S02]  /*1f30*/  ATOM.E.CAS.STRONG.GPU PT, R32, [R20], R33, R32 ;  /* 0x000000211420738b */ /* 0x000ea400001ee120 */
[----:B--2---:R-:W-:Y:S01]  /*1f40*/  ISETP.NE.U32.AND P1, PT, R32, R33, PT ;  /* 0x000000212000720c */ /* 0x004fe20003f25070 */
[----:B------:R-:W-:-:S12]  /*1f50*/  IMAD.MOV.U32 R33, RZ, RZ, R32 ;  /* 0x000000ffff217224 */ /* 0x000fd800078e0020 */
[----:B------:R-:W-:Y:S05]  /*1f60*/  @P1 BRA `(.L_x_361) ;  /* 0xfffffffc00e81947 */ /* 0x000fea000383ffff */
[----:B------:R-:W-:Y:S05]  /*1f70*/  BSYNC.RECONVERGENT B6 ;  /* 0x0000000000067941 */ /* 0x000fea0003800200 */
.L_x_360:
        /* <DEDUP_REMOVED lines=8> */
.L_x_363:
[----:B-----5:R-:W-:-:S05]  /*2000*/  HADD2 R20, R33, R6.H0_H0 ;  /* 0x2000000621147230 */ /* 0x020fca0000000000 */
[----:B------:R-:W-:-:S06]  /*2010*/  PRMT R20, R33, R29, R20 ;  /* 0x0000001d21147216 */ /* 0x000fcc0000000014 */
[----:B------:R-:W2:Y:S02]  /*2020*/  ATOM.E.CAS.STRONG.GPU PT, R20, [R16], R33, R20 ;  /* 0x000000211014738b */ /* 0x000ea400001ee114 */
[----:B--2---:R-:W-:Y:S02]  /*2030*/  ISETP.NE.U32.AND P1, PT, R20, R33, PT ;  /* 0x000000211400720c */ /* 0x004fe40003f25070 */
[----:B------:R-:W-:-:S11]  /*2040*/  MOV R33, R20 ;  /* 0x0000001400217202 */ /* 0x000fd60000000f00 */
[----:B------:R-:W-:Y:S05]  /*2050*/  @P1 BRA `(.L_x_363) ;  /* 0xfffffffc00e81947 */ /* 0x000fea000383ffff */
[----:B------:R-:W-:Y:S05]  /*2060*/  BSYNC.RECONVERGENT B6 ;  /* 0x0000000000067941 */ /* 0x000fea0003800200 */
.L_x_362:
[----:B------:R-:W-:Y:S02]  /*2070*/  VIADD R30, R30, 0x4 ;  /* 0x000000041e1e7836 */ /* 0x000fe40000000000 */
[----:B------:R-:W-:-:S03]  /*2080*/  VIADD R31, R31, 0x4 ;  /* 0x000000041f1f7836 */ /* 0x000fc60000000000 */
[----:B------:R-:W-:-:S13]  /*2090*/  ISETP.NE.AND P1, PT, R30, RZ, PT ;  /* 0x000000ff1e00720c */ /* 0x000fda0003f25270 */
[----:B------:R-:W-:Y:S05]  /*20a0*/  @P1 BRA `(.L_x_364) ;  /* 0xfffffff800fc1947 */ /* 0x000fea000383ffff */
[----:B------:R-:W-:Y:S05]  /*20b0*/  BSYNC.RECONVERGENT B1 ;  /* 0x0000000000017941 */ /* 0x000fea0003800200 */
.L_x_355:
[----:B------:R-:W-:-:S07]  /*20c0*/  MOV R31, R7 ;  /* 0x00000007001f7202 */ /* 0x000fce0000000f00 */
.L_x_354:
[----:B------:R-:W-:Y:S05]  /*20d0*/  BSYNC.RECONVERGENT B2 ;  /* 0x0000000000027941 */ /* 0x000fea0003800200 */
.L_x_353:
        /* <DEDUP_REMOVED lines=13> */
.L_x_366:
[----:B-----5:R-:W-:-:S05]  /*21b0*/  HADD2 R30, R33, R6.H0_H0 ;  /* 0x20000006211e7230 */ /* 0x020fca0000000000 */
[----:B------:R-:W-:-:S05]  /*21c0*/  PRMT R35, R33, R32, R30 ;  /* 0x0000002021237216 */ /* 0x000fca000000001e */
[----:B------:R-:W2:Y:S02]  /*21d0*/  ATOM.E.CAS.STRONG.GPU PT, R30, [R20], R33, R35 ;  /* 0x00000021141e738b */ /* 0x000ea400001ee123 */
[----:B--2---:R-:W-:Y:S01]  /*21e0*/  ISETP.NE.U32.AND P1, PT, R30, R33, PT ;  /* 0x000000211e00720c */ /* 0x004fe20003f25070 */
[----:B------:R-:W-:-:S12]  /*21f0*/  IMAD.MOV.U32 R33, RZ, RZ, R30 ;  /* 0x000000ffff217224 */ /* 0x000fd800078e001e */
[----:B------:R-:W-:Y:S05]  /*2200*/  @P1 BRA `(.L_x_366) ;  /* 0xfffffffc00e81947 */ /* 0x000fea000383ffff */
[----:B------:R-:W-:Y:S05]  /*2210*/  BSYNC.RECONVERGENT B1 ;  /* 0x0000000000017941 */ /* 0x000fea0003800200 */
.L_x_365:
        /* <DEDUP_REMOVED lines=14> */
.L_x_368:
[----:B-----5:R-:W-:-:S05]  /*2300*/  HADD2 R0, R21, R6.H0_H0 ;  /* 0x2000000615007230 */ /* 0x020fca0000000000 */
[----:B------:R-:W-:-:S06]  /*2310*/  PRMT R0, R21, R32, R0 ;  /* 0x0000002015007216 */ /* 0x000fcc0000000000 */
[----:B------:R-:W2:Y:S02]  /*2320*/  ATOM.E.CAS.STRONG.GPU PT, R0, [R16], R21, R0 ;  /* 0x000000151000738b */ /* 0x000ea400001ee100 */
[----:B--2---:R-:W-:Y:S02]  /*2330*/  ISETP.NE.U32.AND P1, PT, R0, R21, PT ;  /* 0x000000150000720c */ /* 0x004fe40003f25070 */
[----:B------:R-:W-:-:S11]  /*2340*/  MOV R21, R0 ;  /* 0x0000000000157202 */ /* 0x000fd60000000f00 */
[----:B------:R-:W-:Y:S05]  /*2350*/  @P1 BRA `(.L_x_368) ;  /* 0xfffffffc00e81947 */ /* 0x000fea000383ffff */
[----:B------:R-:W-:Y:S05]  /*2360*/  BSYNC.RECONVERGENT B1 ;  /* 0x0000000000017941 */ /* 0x000fea0003800200 */
.L_x_367:
        /* <DEDUP_REMOVED lines=9> */
.L_x_369:
[----:B-----5:R-:W-:-:S05]  /*2400*/  HADD2 R0, R21, R6.H0_H0 ;  /* 0x2000000615007230 */ /* 0x020fca0000000000 */
[----:B------:R-:W-:-:S06]  /*2410*/  PRMT R0, R21, R29, R0 ;  /* 0x0000001d15007216 */ /* 0x000fcc0000000000 */
[----:B------:R-:W2:Y:S02]  /*2420*/  ATOM.E.CAS.STRONG.GPU PT, R0, [R16], R21, R0 ;  /* 0x000000151000738b */ /* 0x000ea400001ee100 */
[----:B--2---:R-:W-:Y:S01]  /*2430*/  ISETP.NE.U32.AND P1, PT, R0, R21, PT ;  /* 0x000000150000720c */ /* 0x004fe20003f25070 */
[----:B------:R-:W-:-:S12]  /*2440*/  IMAD.MOV.U32 R21, RZ, RZ, R0 ;  /* 0x000000ffff157224 */ /* 0x000fd800078e0000 */
[----:B------:R-:W-:Y:S05]  /*2450*/  @P1 BRA `(.L_x_369) ;  /* 0xfffffffc00e81947 */ /* 0x000fea000383ffff */
[----:B------:R-:W-:Y:S05]  /*2460*/  BSYNC.RECONVERGENT B1 ;  /* 0x0000000000017941 */ /* 0x000fea0003800200 */
.L_x_352:
[----:B------:R-:W-:Y:S05]  /*2470*/  BSYNC.RECONVERGENT B3 ;  /* 0x0000000000037941 */ /* 0x000fea0003800200 */
.L_x_351:
[----:B------:R-:W-:-:S04]  /*2480*/  IADD3 R2, PT, PT, R2, 0x1, RZ ;  /* 0x0000000102027810 */ /* 0x000fc80007ffe0ff */
[----:B------:R-:W-:-:S13]  /*2490*/  ISETP.NE.AND P1, PT, R2, R25, PT ;  /* 0x000000190200720c */ /* 0x000fda0003f25270 */
[----:B------:R-:W-:Y:S05]  /*24a0*/  @P1 BRA `(.L_x_370) ;  /* 0xfffffff400cc1947 */ /* 0x000fea000383ffff */
.L_x_350:
[----:B------:R-:W-:Y:S05]  /*24b0*/  BSYNC.RECONVERGENT B4 ;  /* 0x0000000000047941 */ /* 0x000fea0003800200 */
.L_x_349:
[----:B0-----:R-:W-:-:S04]  /*24c0*/  IMAD.U32 R17, RZ, RZ, UR5 ;  /* 0x00000005ff117e24 */ /* 0x001fc8000f8e00ff */
[----:B------:R-:W-:Y:S01]  /*24d0*/  IMAD.WIDE R18, R17, 0x2, R18 ;  /* 0x0000000211127825 */ /* 0x000fe200078e0212 */
[----:B------:R-:W-:Y:S06]  /*24e0*/  @P0 BRA `(.L_x_371) ;  /* 0xfffffff400a40947 */ /* 0x000fec000383ffff */
.L_x_348:
[----:B------:R-:W-:Y:S05]  /*24f0*/  BSYNC.RECONVERGENT B5 ;  /* 0x0000000000057941 */ /* 0x000fea0003800200 */
.L_x_347:
[----:B------:R-:W0:Y:S01]  /*2500*/  LDCU UR9, c[0x0][0x360] ;  /* 0x00006c00ff0977ac */ /* 0x000e220008000800 */
[----:B------:R-:W1:Y:S01]  /*2510*/  LDCU UR10, c[0x0][0x3a4] ;  /* 0x00007480ff0a77ac */ /* 0x000e620008000800 */
[----:B0-----:R-:W-:-:S05]  /*2520*/  VIADD R12, R12, UR9 ;  /* 0x000000090c0c7c36 */ /* 0x001fca0008000000 */
[----:B-1----:R-:W-:-:S13]  /*2530*/  ISETP.GE.AND P0, PT, R12, UR10, PT ;  /* 0x0000000a0c007c0c */ /* 0x002fda000bf06270 */
[----:B------:R-:W-:Y:S05]  /*2540*/  @!P0 BRA `(.L_x_372) ;  /* 0xffffffec00308947 */ /* 0x000fea000383ffff */
.L_x_338:
[----:B------:R-:W-:Y:S05]  /*2550*/  BSYNC.RECONVERGENT B0 ;  /* 0x0000000000007941 */ /* 0x000fea0003800200 */
.L_x_337:
[----:B------:R-:W0:Y:S01]  /*2560*/  LDCU UR9, c[0x0][0x374] ;  /* 0x00006e80ff0977ac */ /* 0x000e220008000800 */
[----:B------:R-:W0:Y:S01]  /*2570*/  LDC R3, c[0x0][0x364] ;  /* 0x0000d900ff037b82 */ /* 0x000e220000000800 */
[----:B------:R-:W1:Y:S01]  /*2580*/  LDCU UR10, c[0x0][0x3a0] ;  /* 0x00007400ff0a77ac */ /* 0x000e620008000800 */
[----:B0-----:R-:W-:-:S05]  /*2590*/  IMAD R28, R3, UR9, R28 ;  /* 0x00000009031c7c24 */ /* 0x001fca000f8e021c */
[----:B-1----:R-:W-:-:S13]  /*25a0*/  ISETP.GE.AND P0, PT, R28, UR10, PT ;  /* 0x0000000a1c007c0c */ /* 0x002fda000bf06270 */
[----:B------:R-:W-:Y:S05]  /*25b0*/  @!P0 BRA `(.L_x_373) ;  /* 0xffffffe000f08947 */ /* 0x000fea000383ffff */
[----:B------:R-:W-:Y:S05]  /*25c0*/  EXIT ;  /* 0x000000000000794d */ /* 0x000fea0003800000 */
        .weak           $__internal_6_$__cuda_sm20_div_s64
        .type           $__internal_6_$__cuda_sm20_div_s64,@function
        .size           $__internal_6_$__cuda_sm20_div_s64,(.L_x_678 - $__internal_6_$__cuda_sm20_div_s64)
$__internal_6_$__cuda_sm20_div_s64:
        /* <DEDUP_REMOVED lines=82> */
[----:B------:R-:W-:Y:S06]  /*2af0*/  RET.REL.NODEC R2 `(_ZN2at6native60_GLOBAL__N__aad4af22_27_AdaptiveAveragePooling3d_cu_866e08f930atomicadaptiveaveragegradinputIN3c104HalfEEEvPT_PKS5_iiiiiil) ;  /* 0xffffffd402407950 */ /* 0x000fec0003c3ffff */
.L_x_374:
        /* <DEDUP_REMOVED lines=16> */
.L_x_678:


//--------------------- .text._ZN2at6native60_GLOBAL__N__aad4af22_27_AdaptiveAveragePooling3d_cu_866e08f930atomicadaptiveaveragegradinputIfEEvPT_PKS3_iiiiiil --------------------------
	.section	.text._ZN2at6native60_GLOBAL__N__aad4af22_27_AdaptiveAveragePooling3d_cu_866e08f930atomicadaptiveaveragegradinputIfEEvPT_PKS3_iiiiiil,"ax",@progbits
	.align	128
.text._ZN2at6native60_GLOBAL__N__aad4af22_27_AdaptiveAveragePooling3d_cu_866e08f930atomicadaptiveaveragegradinputIfEEvPT_PKS3_iiiiiil:
        .type           _ZN2at6native60_GLOBAL__N__aad4af22_27_AdaptiveAveragePooling3d_cu_866e08f930atomicadaptiveaveragegradinputIfEEvPT_PKS3_iiiiiil,@function
        .size           _ZN2at6native60_GLOBAL__N__aad4af22_27_AdaptiveAveragePooling3d_cu_866e08f930atomicadaptiveaveragegradinputIfEEvPT_PKS3_iiiiiil,(.L_x_680 - _ZN2at6native60_GLOBAL__N__aad4af22_27_AdaptiveAveragePooling3d_cu_866e08f930atomicadaptiveaveragegradinputIfEEvPT_PKS3_iiiiiil)
        .other          _ZN2at6native60_GLOBAL__N__aad4af22_27_AdaptiveAveragePooling3d_cu_866e08f930atomicadaptiveaveragegradinputIfEEvPT_PKS3_iiiiiil,@"STO_CUDA_ENTRY STV_DEFAULT"
_ZN2at6native60_GLOBAL__N__aad4af22_27_AdaptiveAveragePooling3d_cu_866e08f930atomicadaptiveaveragegradinputIfEEvPT_PKS3_iiiiiil:
        /* <DEDUP_REMOVED lines=40> */
.L_x_375:
[----:B------:R-:W0:Y:S01]  /*0280*/  LDCU UR4, c[0x0][0x39c] ;  /* 0x00007380ff0477ac */ /* 0x000e220008000800 */
[----:B------:R-:W-:Y:S01]  /*0290*/  IMAD.U32 R24, RZ, RZ, UR6 ;  /* 0x00000006ff187e24 */ /* 0x000fe2000f8e00ff */
[----:B------:R-:W-:Y:S01]  /*02a0*/  MOV R19, UR8 ;  /* 0x0000000800137c02 */ /* 0x000fe20008000f00 */
[----:B------:R-:W-:Y:S01]  /*02b0*/  IMAD.U32 R16, RZ, RZ, UR9 ;  /* 0x00000009ff107e24 */ /* 0x000fe2000f8e00ff */
[----:B------:R-:W-:Y:S01]  /*02c0*/  MOV R2, 0x2f0 ;  /* 0x000002f000027802 */ /* 0x000fe20000000f00 */
[----:B0-----:R-:W-:-:S07]  /*02d0*/  IMAD.U32 R17, RZ, RZ, UR4 ;  /* 0x00000004ff117e24 */ /* 0x001fce000f8e00ff */
[----:B------:R-:W-:Y:S05]  /*02e0*/  CALL.REL.NOINC `($__internal_7_$__cuda_sm20_div_s64) ;  /* 0x0000001c00007944 */ /* 0x000fea0003c00000 */
[----:B------:R-:W0:Y:S01]  /*02f0*/  LDCU UR10, c[0x0][0x39c] ;  /* 0x00007380ff0a77ac */ /* 0x000e220008000800 */
[----:B------:R-:W-:Y:S01]  /*0300*/  IADD3 R5, P0, PT, RZ, -R16, RZ ;  /* 0x80000010ff057210 */ /* 0x000fe20007f1e0ff */
[----:B------:R-:W-:Y:S02]  /*0310*/  IMAD.U32 R2, RZ, RZ, UR6 ;  /* 0x00000006ff027e24 */ /* 0x000fe4000f8e00ff */
[----:B------:R-:W-:Y:S01]  /*0320*/  IMAD.U32 R3, RZ, RZ, UR8 ;  /* 0x00000008ff037e24 */ /* 0x000fe2000f8e00ff */
[----:B------:R-:W-:-:S05]  /*0330*/  IADD3.X R4, PT, PT, RZ, ~R17, RZ, P0, !PT ;  /* 0x80000011ff047210 */ /* 0x000fca00007fe4ff */
[----:B0-----:R-:W-:Y:S02]  /*0340*/  IMAD R4, R4, UR10, RZ ;  /* 0x0000000a04047c24 */ /* 0x001fe4000f8e02ff */
[----:B------:R-:W-:-:S04]  /*0350*/  IMAD.WIDE.U32 R2, R5, UR10, R2 ;  /* 0x0000000a05027c25 */ /* 0x000fc8000f8e0002 */
[----:B------:R-:W-:Y:S01]  /*0360*/  IMAD R5, R5, UR9, R4 ;  /* 0x0000000905057c24 */ /* 0x000fe2000f8e0204 */
[----:B------:R-:W-:-:S03]  /*0370*/  MOV R4, R16 ;  /* 0x0000001000047202 */ /* 0x000fc60000000f00 */
[----:B------:R-:W-:-:S07]  /*0380*/  IMAD.IADD R3, R3, 0x1, R5 ;  /* 0x0000000103037824 */ /* 0x000fce00078e0205 */
.L_x_376:
        /* <DEDUP_REMOVED lines=29> */
.L_x_378:
[----:B------:R-:W0:Y:S01]  /*0560*/  LDCU UR5, c[0x0][0x39c] ;  /* 0x00007380ff0577ac */ /* 0x000e220008000800 */
[----:B------:R-:W-:Y:S01]  /*0570*/  IMAD.MOV.U32 R24, RZ, RZ, R6 ;  /* 0x000000ffff187224 */ /* 0x000fe200078e0006 */
[----:B------:R-:W-:Y:S01]  /*0580*/  MOV R2, 0x5c0 ;  /* 0x000005c000027802 */ /* 0x000fe20000000f00 */
[----:B------:R-:W-:Y:S01]  /*0590*/  IMAD.U32 R16, RZ, RZ, UR9 ;  /* 0x00000009ff107e24 */ /* 0x000fe2000f8e00ff */
[----:B0-----:R-:W-:-:S07]  /*05a0*/  MOV R17, UR5 ;  /* 0x0000000500117c02 */ /* 0x001fce0008000f00 */
[----:B------:R-:W-:Y:S05]  /*05b0*/  CALL.REL.NOINC `($__internal_7_$__cuda_sm20_div_s64) ;  /* 0x00000018004c7944 */ /* 0x000fea0003c00000 */
[----:B------:R-:W-:-:S07]  /*05c0*/  IMAD.MOV.U32 R5, RZ, RZ, R16 ;  /* 0x000000ffff057224 */ /* 0x000fce00078e0010 */
.L_x_379:
[----:B------:R-:W-:Y:S05]  /*05d0*/  BSYNC.RECONVERGENT B0 ;  /* 0x0000000000007941 */ /* 0x000fea0003800200 */
.L_x_377:
        /* <DEDUP_REMOVED lines=28> */
.L_x_381:
[----:B------:R-:W0:Y:S01]  /*07a0*/  LDCU UR4, c[0x0][0x39c] ;  /* 0x00007380ff0477ac */ /* 0x000e220008000800 */
[----:B------:R-:W-:Y:S01]  /*07b0*/  IMAD.U32 R16, RZ, RZ, UR9 ;  /* 0x00000009ff107e24 */ /* 0x000fe2000f8e00ff */
[----:B------:R-:W-:Y:S01]  /*07c0*/  MOV R2, 0x7f0 ;  /* 0x000007f000027802 */ /* 0x000fe20000000f00 */
[----:B0-----:R-:W-:-:S07]  /*07d0*/  IMAD.U32 R17, RZ, RZ, UR4 ;  /* 0x00000004ff117e24 */ /* 0x001fce000f8e00ff */
[----:B------:R-:W-:Y:S05]  /*07e0*/  CALL.REL.NOINC `($__internal_7_$__cuda_sm20_div_s64) ;  /* 0x0000001400c07944 */ /* 0x000fea0003c00000 */
[----:B------:R-:W-:-:S07]  /*07f0*/  MOV R2, R16 ;  /* 0x0000001000027202 */ /* 0x000fce0000000f00 */
.L_x_382:
[----:B------:R-:W-:Y:S05]  /*0800*/  BSYNC.RECONVERGENT B0 ;  /* 0x0000000000007941 */ /* 0x000fea0003800200 */
.L_x_380:
        /* <DEDUP_REMOVED lines=23> */
.L_x_414:
[----:B------:R-:W-:-:S09]  /*0980*/  UISETP.NE.U32.AND UP0, UPT, UR11, URZ, UPT ;  /* 0x000000ff0b00728c */ /* 0x000fd2000bf05070 */
[----:B01----:R-:W-:Y:S05]  /*0990*/  BRA.U UP0, `(.L_x_383) ;  /* 0x0000000100607547 */ /* 0x003fea000b800000 */
        /* <DEDUP_REMOVED lines=24> */
.L_x_383:
[----:B------:R-:W0:Y:S01]  /*0b20*/  LDCU UR9, c[0x0][0x3a0] ;  /* 0x00007400ff0977ac */ /* 0x000e220008000800 */
[----:B------:R-:W-:Y:S01]  /*0b30*/  MOV R24, R0 ;  /* 0x0000000000187202 */ /* 0x000fe20000000f00 */
[----:B------:R-:W-:Y:S01]  /*0b40*/  IMAD.MOV.U32 R19, RZ, RZ, RZ ;  /* 0x000000ffff137224 */ /* 0x000fe200078e00ff */
[----:B------:R-:W-:Y:S01]  /*0b50*/  MOV R2, 0xb90 ;  /* 0x00000b9000027802 */ /* 0x000fe20000000f00 */
[----:B------:R-:W-:Y:S01]  /*0b60*/  IMAD.U32 R16, RZ, RZ, UR11 ;  /* 0x0000000bff107e24 */ /* 0x000fe2000f8e00ff */
[----:B0-----:R-:W-:-:S07]  /*0b70*/  MOV R17, UR9 ;  /* 0x0000000900117c02 */ /* 0x001fce0008000f00 */
[----:B-1----:R-:W-:Y:S05]  /*0b80*/  CALL.REL.NOINC `($__internal_7_$__cuda_sm20_div_s64) ;  /* 0x0000001000d87944 */ /* 0x002fea0003c00000 */
[----:B------:R-:W0:Y:S01]  /*0b90*/  LDCU UR9, c[0x0][0x3a0] ;  /* 0x00007400ff0977ac */ /* 0x000e220008000800 */
[----:B------:R-:W-:Y:S01]  /*0ba0*/  IADD3 R13, P0, PT, RZ, -R16, RZ ;  /* 0x80000010ff0d7210 */ /* 0x000fe20007f1e0ff */
[----:B------:R-:W-:Y:S01]  /*0bb0*/  IMAD.MOV.U32 R11, RZ, RZ, RZ ;  /* 0x000000ffff0b7224 */ /* 0x000fe200078e00ff */
[----:B------:R-:W-:Y:S01]  /*0bc0*/  MOV R10, R0 ;  /* 0x00000000000a7202 */ /* 0x000fe20000000f00 */
[----:B------:R-:W-:Y:S02]  /*0bd0*/  IMAD.MOV.U32 R7, RZ, RZ, R16 ;  /* 0x000000ffff077224 */ /* 0x000fe400078e0010 */
[----:B------:R-:W-:Y:S02]  /*0be0*/  IMAD.X R2, RZ, RZ, ~R17, P0 ;  /* 0x000000ffff027224 */ /* 0x000fe400000e0e11 */
[----:B0-----:R-:W-:-:S04]  /*0bf0*/  IMAD.U32 R9, RZ, RZ, UR9 ;  /* 0x00000009ff097e24 */ /* 0x001fc8000f8e00ff */
[-C--:B------:R-:W-:Y:S02]  /*0c00*/  IMAD R2, R2, R9.reuse, RZ ;  /* 0x0000000902027224 */ /* 0x080fe400078e02ff */
[----:B------:R-:W-:-:S04]  /*0c10*/  IMAD.WIDE.U32 R10, R13, R9, R10 ;  /* 0x000000090d0a7225 */ /* 0x000fc800078e000a */
[----:B------:R-:W-:-:S05]  /*0c20*/  IMAD R13, R13, UR11, R2 ;  /* 0x0000000b0d0d7c24 */ /* 0x000fca000f8e0202 */
[----:B------:R-:W-:-:S07]  /*0c30*/  IADD3 R2, PT, PT, R11, R13, RZ ;  /* 0x0000000d0b027210 */ /* 0x000fce0007ffe0ff */
.L_x_384:
        /* <DEDUP_REMOVED lines=14> */
[----:B0-----:R-:W-:Y:S01]  /*0d20*/  IMAD.MOV.U32 R10, RZ, RZ, RZ ;  /* 0x000000ffff0a7224 */ /* 0x001fe200078e00ff */
[----:B--2---:R-:W-:-:S05]  /*0d30*/  IADD3 R2, PT, PT, RZ, -R11, RZ ;  /* 0x8000000bff027210 */ /* 0x004fca0007ffe0ff */
        /* <DEDUP_REMOVED lines=12> */
.L_x_386:
[----:B------:R-:W0:Y:S01]  /*0e00*/  LDCU UR9, c[0x0][0x3a0] ;  /* 0x00007400ff0977ac */ /* 0x000e220008000800 */
[----:B------:R-:W-:Y:S02]  /*0e10*/  MOV R16, UR11 ;  /* 0x0000000b00107c02 */ /* 0x000fe40008000f00 */
[----:B------:R-:W-:Y:S01]  /*0e20*/  MOV R2, 0xe50 ;  /* 0x00000e5000027802 */ /* 0x000fe20000000f00 */
[----:B0-----:R-:W-:-:S07]  /*0e30*/  IMAD.U32 R17, RZ, RZ, UR9 ;  /* 0x00000009ff117e24 */ /* 0x001fce000f8e00ff */
[----:B-1----:R-:W-:Y:S05]  /*0e40*/  CALL.REL.NOINC `($__internal_7_$__cuda_sm20_div_s64) ;  /* 0x0000001000287944 */ /* 0x002fea0003c00000 */
[----:B------:R-:W-:-:S07]  /*0e50*/  IMAD.MOV.U32 R2, RZ, RZ, R16 ;  /* 0x000000ffff027224 */ /* 0x000fce00078e0010 */
.L_x_387:
[----:B------:R-:W-:Y:S05]  /*0e60*/  BSYNC.RECONVERGENT B0 ;  /* 0x0000000000007941 */ /* 0x000fea0003800200 */
.L_x_385:
[----:B------:R-:W0:Y:S01]  /*0e70*/  LDCU UR9, c[0x0][0x394] ;  /* 0x00007280ff0977ac */ /* 0x000e220008000800 */
[----:B------:R-:W-:Y:S01]  /*0e80*/  MOV R9, UR12 ;  /* 0x0000000c00097c02 */ /* 0x000fe20008000f00 */
        /* <DEDUP_REMOVED lines=30> */
.L_x_389:
[----:B------:R-:W0:Y:S01]  /*1070*/  LDCU UR9, c[0x0][0x3a0] ;  /* 0x00007400ff0977ac */ /* 0x000e220008000800 */
[----:B------:R-:W-:Y:S02]  /*1080*/  MOV R16, UR11 ;  /* 0x0000000b00107c02 */ /* 0x000fe40008000f00 */
[----:B------:R-:W-:Y:S01]  /*1090*/  MOV R2, 0x10c0 ;  /* 0x000010c000027802 */ /* 0x000fe20000000f00 */
[----:B0-----:R-:W-:-:S07]  /*10a0*/  IMAD.U32 R17, RZ, RZ, UR9 ;  /* 0x00000009ff117e24 */ /* 0x001fce000f8e00ff */
[----:B-1----:R-:W-:Y:S05]  /*10b0*/  CALL.REL.NOINC `($__internal_7_$__cuda_sm20_div_s64) ;  /* 0x0000000c008c7944 */ /* 0x002fea0003c00000 */
[----:B------:R-:W-:-:S07]  /*10c0*/  IMAD.MOV.U32 R2, RZ, RZ, R16 ;  /* 0x000000ffff027224 */ /* 0x000fce00078e0010 */
.L_x_390:
[----:B------:R-:W-:Y:S05]  /*10d0*/  BSYNC.RECONVERGENT B0 ;  /* 0x0000000000007941 */ /* 0x000fea0003800200 */
.L_x_388:
[----:B------:R-:W1:Y:S01]  /*10e0*/  LDC R12, c[0x0][0x3a4] ;  /* 0x0000e900ff0c7b82 */ /* 0x000e620000000800 */
[----:B------:R-:W-:Y:S01]  /*10f0*/  BSSY.RECONVERGENT B0, `(.L_x_391) ;  /* 0x00000d8000007945 */ /* 0x000fe20003800200 */
[----:B-1----:R-:W-:-:S13]  /*1100*/  ISETP.GE.AND P0, PT, R3, R12, PT ;  /* 0x0000000c0300720c */ /* 0x002fda0003f06270 */
[----:B------:R-:W-:Y:S05]  /*1110*/  @P0 BRA `(.L_x_392) ;  /* 0x0000000c00540947 */ /* 0x000fea0003800000 */
[----:B------:R-:W0:Y:S01]  /*1120*/  LDCU UR9, c[0x0][0x398] ;  /* 0x00007300ff0977ac */ /* 0x000e220008000800 */
[----:B------:R-:W-:Y:S01]  /*1130*/  IMAD R12, R0, R12, RZ ;  /* 0x0000000c000c7224 */ /* 0x000fe200078e02ff */
[----:B------:R-:W-:-:S04]  /*1140*/  MOV R10, R3 ;  /* 0x00000003000a7202 */ /* 0x000fc80000000f00 */
[----:B------:R-:W-:-:S04]  /*1150*/  IADD3 R8, P1, PT, R12, UR6, RZ ;  /* 0x000000060c087c10 */ /* 0x000fc8000ff3e0ff */
[----:B------:R-:W-:Y:S01]  /*1160*/  LEA.HI.X.SX32 R12, R12, UR8, 0x1, P1 ;  /* 0x000000080c0c7c11 */ /* 0x000fe200088f0eff */
[----:B0-----:R-:W-:Y:S01]  /*1170*/  IMAD R13, R7, UR9, RZ ;  /* 0x00000009070d7c24 */ /* 0x001fe2000f8e02ff */
[----:B------:R-:W-:-:S04]  /*1180*/  IADD3 R7, PT, PT, R2, 0x1, -R7 ;  /* 0x0000000102077810 */ /* 0x000fc80007ffe807 */
[----:B------:R-:W-:Y:S02]  /*1190*/  IADD3 R9, P0, PT, R4, R13, RZ ;  /* 0x0000000d04097210 */ /* 0x000fe40007f1e0ff */
[----:B------:R-:W-:Y:S02]  /*11a0*/  I2FP.F32.S32 R11, R7 ;  /* 0x00000007000b7245 */ /* 0x000fe40000201400 */
[----:B------:R-:W-:-:S09]  /*11b0*/  LEA.HI.X.SX32 R13, R13, R6, 0x1, P0 ;  /* 0x000000060d0d7211 */ /* 0x000fd200000f0eff */
.L_x_413:
[----:B------:R-:W-:-:S09]  /*11c0*/  UISETP.NE.U32.AND UP0, UPT, UR16, URZ, UPT ;  /* 0x000000ff1000728c */ /* 0x000fd2000bf05070 */
[----:B01----:R-:W-:Y:S05]  /*11d0*/  BRA.U UP0, `(.L_x_393) ;  /* 0x0000000100607547 */ /* 0x003fea000b800000 */
[----:B------:R-:W0:Y:S02]  /*11e0*/  LDCU UR9, c[0x0][0x3a4] ;  /* 0x00007480ff0977ac */ /* 0x000e240008000800 */
[----:B0-----:R-:W-:-:S04]  /*11f0*/  IMAD.U32 R17, RZ, RZ, UR9 ;  /* 0x00000009ff117e24 */ /* 0x001fc8000f8e00ff */
        /* <DEDUP_REMOVED lines=22> */
.L_x_393:
[----:B------:R-:W0:Y:S01]  /*1360*/  LDCU UR9, c[0x0][0x3a4] ;  /* 0x00007480ff0977ac */ /* 0x000e220008000800 */
[----:B------:R-:W-:Y:S02]  /*1370*/  HFMA2 R19, -RZ, RZ, 0, 0 ;  /* 0x00000000ff137431 */ /* 0x000fe400000001ff */
[----:B------:R-:W-:Y:S01]  /*1380*/  IMAD.MOV.U32 R24, RZ, RZ, R10 ;  /* 0x000000ffff187224 */ /* 0x000fe200078e000a */
[----:B------:R-:W-:Y:S01]  /*1390*/  MOV R2, 0x13d0 ;  /* 0x000013d000027802 */ /* 0x000fe20000000f00 */
[----:B------:R-:W-:Y:S02]  /*13a0*/  IMAD.U32 R16, RZ, RZ, UR16 ;  /* 0x00000010ff107e24 */ /* 0x000fe4000f8e00ff */
[----:B0-----:R-:W-:-:S07]  /*13b0*/  IMAD.U32 R17, RZ, RZ, UR9 ;  /* 0x00000009ff117e24 */ /* 0x001fce000f8e00ff */
[----:B------:R-:W-:Y:S05]  /*13c0*/  CALL.REL.NOINC `($__internal_7_$__cuda_sm20_div_s64) ;  /* 0x0000000800c87944 */ /* 0x000fea0003c00000 */
        /* <DEDUP_REMOVED lines=11> */
.L_x_394:
        /* <DEDUP_REMOVED lines=28> */
.L_x_396:
[----:B------:R-:W0:Y:S01]  /*1640*/  LDCU UR9, c[0x0][0x3a4] ;  /* 0x00007480ff0977ac */ /* 0x000e220008000800 */
[----:B------:R-:W-:Y:S01]  /*1650*/  IMAD.U32 R16, RZ, RZ, UR16 ;  /* 0x00000010ff107e24 */ /* 0x000fe2000f8e00ff */
[----:B------:R-:W-:Y:S02]  /*1660*/  MOV R2, 0x1690 ;  /* 0x0000169000027802 */ /* 0x000fe40000000f00 */
[----:B0-----:R-:W-:-:S07]  /*1670*/  MOV R17, UR9 ;  /* 0x0000000900117c02 */ /* 0x001fce0008000f00 */
[----:B------:R-:W-:Y:S05]  /*1680*/  CALL.REL.NOINC `($__internal_7_$__cuda_sm20_div_s64) ;  /* 0x0000000800187944 */ /* 0x000fea0003c00000 */
[----:B------:R-:W-:-:S07]  /*1690*/  IMAD.MOV.U32 R2, RZ, RZ, R16 ;  /* 0x000000ffff027224 */ /* 0x000fce00078e0010 */
.L_x_397:
[----:B------:R-:W-:Y:S05]  /*16a0*/  BSYNC.RECONVERGENT B1 ;  /* 0x0000000000017941 */ /* 0x000fea0003800200 */
.L_x_395:
        /* <DEDUP_REMOVED lines=32> */
.L_x_399:
[----:B------:R-:W0:Y:S01]  /*18b0*/  LDCU UR9, c[0x0][0x3a4] ;  /* 0x00007480ff0977ac */ /* 0x000e220008000800 */
[----:B------:R-:W-:Y:S01]  /*18c0*/  IMAD.U32 R16, RZ, RZ, UR16 ;  /* 0x00000010ff107e24 */ /* 0x000fe2000f8e00ff */
[----:B------:R-:W-:Y:S02]  /*18d0*/  MOV R2, 0x1900 ;  /* 0x0000190000027802 */ /* 0x000fe40000000f00 */
[----:B0-----:R-:W-:-:S07]  /*18e0*/  MOV R17, UR9 ;  /* 0x0000000900117c02 */ /* 0x001fce0008000f00 */
[----:B------:R-:W-:Y:S05]  /*18f0*/  CALL.REL.NOINC `($__internal_7_$__cuda_sm20_div_s64) ;  /* 0x00000004007c7944 */ /* 0x000fea0003c00000 */
[----:B------:R-:W-:-:S07]  /*1900*/  IMAD.MOV.U32 R2, RZ, RZ, R16 ;  /* 0x000000ffff027224 */ /* 0x000fce00078e0010 */
.L_x_400:
[----:B------:R-:W-:Y:S05]  /*1910*/  BSYNC.RECONVERGENT B1 ;  /* 0x0000000000017941 */ /* 0x000fea0003800200 */
.L_x_398:
        /* <DEDUP_REMOVED lines=8> */
[----:B------:R-:W2:Y:S01]  /*19a0*/  LDG.E R14, desc[UR14][R14.64] ;  /* 0x0000000e0e0e7981 */ /* 0x000ea2000c1e1900 */
[----:B------:R-:W-:Y:S01]  /*19b0*/  VIADD R16, R5, 0x1 ;  /* 0x0000000105107836 */ /* 0x000fe20000000000 */
[-C--:B------:R-:W-:Y:S01]  /*19c0*/  IADD3 R20, PT, PT, R2, -R22.reuse, RZ ;  /* 0x8000001602147210 */ /* 0x080fe20007ffe0ff */
[----:B------:R-:W-:Y:S01]  /*19d0*/  MUFU.RCP R24, R11 ;  /* 0x0000000b00187308 */ /* 0x000fe20000001000 */
[----:B------:R-:W-:Y:S01]  /*19e0*/  IADD3 R21, P0, PT, R9, R22, RZ ;  /* 0x0000001609157210 */ /* 0x000fe20007f1e0ff */
[----:B------:R-:W-:Y:S01]  /*19f0*/  HFMA2 R23, -RZ, RZ, 0, 0 ;  /* 0x00000000ff177431 */ /* 0x000fe200000001ff */
[----:B------:R-:W-:Y:S01]  /*1a00*/  I2FP.F32.S32 R16, R16 ;  /* 0x0000001000107245 */ /* 0x000fe20000201400 */
[----:B------:R-:W-:Y:S01]  /*1a10*/  VIADD R2, R20, 0x1 ;  /* 0x0000000114027836 */ /* 0x000fe20000000000 */
[----:B------:R-:W-:Y:S02]  /*1a20*/  LEA R18, P1, R21, UR20, 0x2 ;  /* 0x0000001415127c11 */ /* 0x000fe4000f8210ff */
[----:B------:R-:W-:Y:S01]  /*1a30*/  LEA.HI.X.SX32 R22, R22, R13, 0x1, P0 ;  /* 0x0000000d16167211 */ /* 0x000fe200000f0eff */
[----:B------:R-:W2:Y:S01]  /*1a40*/  MUFU.RCP R17, R16 ;  /* 0x0000001000117308 */ /* 0x000ea20000001000 */
[----:B------:R-:W-:-:S07]  /*1a50*/  I2FP.F32.S32 R19, R2 ;  /* 0x0000000200137245 */ /* 0x000fce0000201400 */
[----:B------:R0:W1:Y:S02]  /*1a60*/  MUFU.RCP R26, R19 ;  /* 0x00000013001a7308 */ /* 0x0000640000001000 */
[----:B0-----:R-:W-:Y:S02]  /*1a70*/  LEA.HI.X R19, R21, UR21, R22, 0x2, P1 ;  /* 0x0000001515137c11 */ /* 0x001fe400088f1416 */
[----:B------:R-:W-:Y:S01]  /*1a80*/  LOP3.LUT R22, R2, 0x3, RZ, 0xc0, !PT ;  /* 0x0000000302167812 */ /* 0x000fe200078ec0ff */
[----:B--2---:R-:W-:-:S04]  /*1a90*/  FMUL.FTZ R17, R14, R17 ;  /* 0x000000110e117220 */ /* 0x004fc80000410000 */
[----:B------:R-:W-:Y:S01]  /*1aa0*/  FMUL.FTZ R17, R17, R24 ;  /* 0x0000001811117220 */ /* 0x000fe20000410000 */
[----:B------:R-:W-:-:S03]  /*1ab0*/  LOP3.LUT R24, R2, 0x7ffffffc, RZ, 0xc0, !PT ;  /* 0x7ffffffc02187812 */ /* 0x000fc600078ec0ff */
[----:B-1----:R-:W-:Y:S02]  /*1ac0*/  FMUL.FTZ R25, R17, R26 ;  /* 0x0000001a11197220 */ /* 0x002fe40000410000 */
[----:B------:R-:W-:-:S07]  /*1ad0*/  IMAD.MOV R21, RZ, RZ, -R24 ;  /* 0x000000ffff157224 */ /* 0x000fce00078e0a18 */
.L_x_412:
[----:B------:R-:W-:Y:S01]  /*1ae0*/  ISETP.GE.AND P1, PT, R7, 0x1, PT ;  /* 0x000000010700780c */ /* 0x000fe20003f26270 */
[----:B------:R-:W-:Y:S01]  /*1af0*/  BSSY.RECONVERGENT B2, `(.L_x_403) ;  /* 0x000002e000027945 */ /* 0x000fe20003800200 */
[C---:B------:R-:W-:Y:S02]  /*1b00*/  ISETP.NE.AND P0, PT, R23.reuse, R5, PT ;  /* 0x000000051700720c */ /* 0x040fe40003f05270 */
[----:B------:R-:W-:-:S09]  /*1b10*/  IADD3 R23, PT, PT, R23, 0x1, RZ ;  /* 0x0000000117177810 */ /* 0x000fd20007ffe0ff */
[----:B01----:R-:W-:Y:S05]  /*1b20*/  @!P1 BRA `(.L_x_404) ;  /* 0x0000000000a89947 */ /* 0x003fea0003800000 */
[----:B------:R-:W-:Y:S01]  /*1b30*/  IADD3 R14, P1, PT, R18, 0x8, RZ ;  /* 0x00000008120e7810 */ /* 0x000fe20007f3e0ff */
[----:B------:R-:W-:-:S03]  /*1b40*/  IMAD.MOV.U32 R26, RZ, RZ, RZ ;  /* 0x000000ffff1a7224 */ /* 0x000fc600078e00ff */
[----:B------:R-:W-:-:S09]  /*1b50*/  IADD3.X R15, PT, PT, RZ, R19, RZ, P1, !PT ;  /* 0x00000013ff0f7210 */ /* 0x000fd20000ffe4ff */
.L_x_411:
[----:B------:R-:W-:Y:S01]  /*1b60*/  ISETP.GE.AND P1, PT, R2, 0x1, PT ;  /* 0x000000010200780c */ /* 0x000fe20003f26270 */
[----:B------:R-:W-:-:S12]  /*1b70*/  BSSY.RECONVERGENT B3, `(.L_x_405) ;  /* 0x0000022000037945 */ /* 0x000fd80003800200 */
[----:B01----:R-:W-:Y:S05]  /*1b80*/  @!P1 BRA `(.L_x_406) ;  /* 0x0000000000809947 */ /* 0x003fea0003800000 */
[----:B------:R-:W0:Y:S01]  /*1b90*/  LDCU UR9, c[0x0][0x398] ;  /* 0x00007300ff0977ac */ /* 0x000e220008000800 */
[----:B------:R-:W-:Y:S01]  /*1ba0*/  ISETP.GE.U32.AND P1, PT, R20, 0x3, PT ;  /* 0x000000031400780c */ /* 0x000fe20003f26070 */
[----:B------:R-:W-:Y:S01]  /*1bb0*/  BSSY.RECONVERGENT B4, `(.L_x_407) ;  /* 0x0000012000047945 */ /* 0x000fe20003800200 */
[----:B------:R-:W-:Y:S02]  /*1bc0*/  IMAD.MOV.U32 R16, RZ, RZ, RZ ;  /* 0x000000ffff107224 */ /* 0x000fe400078e00ff */
[----:B0-----:R-:W-:-:S09]  /*1bd0*/  IMAD R27, R26, UR9, RZ ;  /* 0x000000091a1b7c24 */ /* 0x001fd2000f8e02ff */
[----:B------:R-:W-:Y:S05]  /*1be0*/  @!P1 BRA `(.L_x_408) ;  /* 0x0000000000389947 */ /* 0x000fea0003800000 */
[----:B------:R-:W-:Y:S01]  /*1bf0*/  BSSY.RECONVERGENT B5, `(.L_x_409) ;  /* 0x000000c000057945 */ /* 0x000fe20003800200 */
[----:B------:R-:W-:Y:S01]  /*1c00*/  MOV R29, R27 ;  /* 0x0000001b001d7202 */ /* 0x000fe20000000f00 */
[----:B------:R-:W-:-:S07]  /*1c10*/  IMAD.MOV.U32 R28, RZ, RZ, R21 ;  /* 0x000000ffff1c7224 */ /* 0x000fce00078e0015 */
.L_x_410:
[----:B------:R-:W-:Y:S01]  /*1c20*/  IADD3 R28, PT, PT, R28, 0x4, RZ ;  /* 0x000000041c1c7810 */ /* 0x000fe20007ffe0ff */
[----:B0-----:R-:W-:-:S03]  /*1c30*/  IMAD.WIDE R16, R29, 0x4, R14 ;  /* 0x000000041d107825 */ /* 0x001fc600078e020e */
[----:B------:R-:W-:Y:S02]  /*1c40*/  ISETP.NE.AND P1, PT, R28, RZ, PT ;  /* 0x000000ff1c00720c */ /* 0x000fe40003f25270 */
[----:B------:R0:W-:Y:S04]  /*1c50*/  REDG.E.ADD.F32.FTZ.RN.STRONG.GPU desc[UR14][R16.64+-0x8], R25 ;  /* 0xfffff819100079a6 */ /* 0x0001e8000c12f30e */
[----:B------:R0:W-:Y:S04]  /*1c60*/  REDG.E.ADD.F32.FTZ.RN.STRONG.GPU desc[UR14][R16.64+-0x4], R25 ;  /* 0xfffffc19100079a6 */ /* 0x0001e8000c12f30e */
[----:B------:R0:W-:Y:S01]  /*1c70*/  REDG.E.ADD.F32.FTZ.RN.STRONG.GPU desc[UR14][R16.64], R25 ;  /* 0x00000019100079a6 */ /* 0x0001e2000c12f30e */
[----:B------:R-:W-:-:S03]  /*1c80*/  VIADD R29, R29, 0x4 ;  /* 0x000000041d1d7836 */ /* 0x000fc60000000000 */
[----:B------:R0:W-:Y:S01]  /*1c90*/  REDG.E.ADD.F32.FTZ.RN.STRONG.GPU desc[UR14][R16.64+0x4], R25 ;  /* 0x00000419100079a6 */ /* 0x0001e2000c12f30e */
[----:B------:R-:W-:Y:S05]  /*1ca0*/  @P1 BRA `(.L_x_410) ;  /* 0xfffffffc00dc1947 */ /* 0x000fea000383ffff */
[----:B------:R-:W-:Y:S05]  /*1cb0*/  BSYNC.RECONVERGENT B5 ;  /* 0x0000000000057941 */ /* 0x000fea0003800200 */
.L_x_409:
[----:B0-----:R-:W-:-:S07]  /*1cc0*/  MOV R16, R24 ;  /* 0x0000001800107202 */ /* 0x001fce0000000f00 */
.L_x_408:
[----:B------:R-:W-:Y:S05]  /*1cd0*/  BSYNC.RECONVERGENT B4 ;  /* 0x0000000000047941 */ /* 0x000fea0003800200 */
.L_x_407:
[----:B------:R-:W-:-:S13]  /*1ce0*/  ISETP.NE.AND P1, PT, R22, RZ, PT ;  /* 0x000000ff1600720c */ /* 0x000fda0003f25270 */
[----:B------:R-:W-:Y:S05]  /*1cf0*/  @!P1 BRA `(.L_x_406) ;  /* 0x0000000000249947 */ /* 0x000fea0003800000 */
[----:B------:R-:W-:Y:S01]  /*1d00*/  ISETP.NE.AND P1, PT, R22, 0x1, PT ;  /* 0x000000011600780c */ /* 0x000fe20003f25270 */
[----:B------:R-:W-:-:S04]  /*1d10*/  IMAD.IADD R17, R27, 0x1, R16 ;  /* 0x000000011b117824 */ /* 0x000fc800078e0210 */
[----:B------:R-:W-:-:S05]  /*1d20*/  IMAD.WIDE R16, R17, 0x4, R18 ;  /* 0x0000000411107825 */ /* 0x000fca00078e0212 */
[----:B------:R0:W-:Y:S03]  /*1d30*/  REDG.E.ADD.F32.FTZ.RN.STRONG.GPU desc[UR14][R16.64], R25 ;  /* 0x00000019100079a6 */ /* 0x0001e6000c12f30e */
[----:B------:R-:W-:Y:S05]  /*1d40*/  @!P1 BRA `(.L_x_406) ;  /* 0x0000000000109947 */ /* 0x000fea0003800000 */
[----:B------:R-:W-:Y:S01]  /*1d50*/  ISETP.NE.AND P1, PT, R22, 0x2, PT ;  /* 0x000000021600780c */ /* 0x000fe20003f25270 */
[----:B------:R1:W-:-:S12]  /*1d60*/  REDG.E.ADD.F32.FTZ.RN.STRONG.GPU desc[UR14][R16.64+0x4], R25 ;  /* 0x00000419100079a6 */ /* 0x0003d8000c12f30e */
[----:B-1----:R-:W-:Y:S05]  /*1d70*/  @!P1 BRA `(.L_x_406) ;  /* 0x0000000000049947 */ /* 0x002fea0003800000 */
[----:B------:R1:W-:Y:S02]  /*1d80*/  REDG.E.ADD.F32.FTZ.RN.STRONG.GPU desc[UR14][R16.64+0x8], R25 ;  /* 0x00000819100079a6 */ /* 0x0003e4000c12f30e */
.L_x_406:
[----:B------:R-:W-:Y:S05]  /*1d90*/  BSYNC.RECONVERGENT B3 ;  /* 0x0000000000037941 */ /* 0x000fea0003800200 */
.L_x_405:
[----:B------:R-:W-:-:S04]  /*1da0*/  IADD3 R26, PT, PT, R26, 0x1, RZ ;  /* 0x000000011a1a7810 */ /* 0x000fc80007ffe0ff */
[----:B------:R-:W-:-:S13]  /*1db0*/  ISETP.NE.AND P1, PT, R26, R7, PT ;  /* 0x000000071a00720c */ /* 0x000fda0003f25270 */
[----:B------:R-:W-:Y:S05]  /*1dc0*/  @P1 BRA `(.L_x_411) ;  /* 0xfffffffc00641947 */ /* 0x000fea000383ffff */
.L_x_404:
[----:B------:R-:W-:Y:S05]  /*1dd0*/  BSYNC.RECONVERGENT B2 ;  /* 0x0000000000027941 */ /* 0x000fea0003800200 */
.L_x_403:
[----:B------:R-:W-:-:S04]  /*1de0*/  IMAD.U32 R15, RZ, RZ, UR5 ;  /* 0x00000005ff0f7e24 */ /* 0x000fc8000f8e00ff */
[----:B------:R-:W-:Y:S01]  /*1df0*/  IMAD.WIDE R18, R15, 0x4, R18 ;  /* 0x000000040f127825 */ /* 0x000fe200078e0212 */
[----:B------:R-:W-:Y:S06]  /*1e00*/  @P0 BRA `(.L_x_412) ;  /* 0xfffffffc00340947 */ /* 0x000fec000383ffff */
.L_x_402:
[----:B------:R-:W-:Y:S05]  /*1e10*/  BSYNC.RECONVERGENT B1 ;  /* 0x0000000000017941 */ /* 0x000fea0003800200 */
.L_x_401:
[----:B------:R-:W2:Y:S01]  /*1e20*/  LDCU UR9, c[0x0][0x360] ;  /* 0x00006c00ff0977ac */ /* 0x000ea20008000800 */
[----:B------:R-:W3:Y:S01]  /*1e30*/  LDCU UR10, c[0x0][0x3a4] ;  /* 0x00007480ff0a77ac */ /* 0x000ee20008000800 */
[----:B--2---:R-:W-:-:S04]  /*1e40*/  IADD3 R10, PT, PT, R10, UR9, RZ ;  /* 0x000000090a0a7c10 */ /* 0x004fc8000fffe0ff */
[----:B---3--:R-:W-:-:S13]  /*1e50*/  ISETP.GE.AND P0, PT, R10, UR10, PT ;  /* 0x0000000a0a007c0c */ /* 0x008fda000bf06270 */
[----:B------:R-:W-:Y:S05]  /*1e60*/  @!P0 BRA `(.L_x_413) ;  /* 0xfffffff000d48947 */ /* 0x000fea000383ffff */
.L_x_392:
[----:B------:R-:W-:Y:S05]  /*1e70*/  BSYNC.RECONVERGENT B0 ;  /* 0x0000000000007941 */ /* 0x000fea0003800200 */
.L_x_391:
[----:B------:R-:W2:Y:S01]  /*1e80*/  LDCU UR9, c[0x0][0x374] ;  /* 0x00006e80ff0977ac */ /* 0x000ea20008000800 */
[----:B------:R-:W2:Y:S01]  /*1e90*/  LDC R7, c[0x0][0x364] ;  /* 0x0000d900ff077b82 */ /* 0x000ea20000000800 */
[----:B------:R-:W3:Y:S01]  /*1ea0*/  LDCU UR10, c[0x0][0x3a0] ;  /* 0x00007400ff0a77ac */ /* 0x000ee20008000800 */
[----:B--2---:R-:W-:-:S05]  /*1eb0*/  IMAD R0, R7, UR9, R0 ;  /* 0x0000000907007c24 */ /* 0x004fca000f8e0200 */
[----:B---3--:R-:W-:-:S13]  /*1ec0*/  ISETP.GE.AND P0, PT, R0, UR10, PT ;  /* 0x0000000a00007c0c */ /* 0x008fda000bf06270 */
[----:B------:R-:W-:Y:S05]  /*1ed0*/  @!P0 BRA `(.L_x_414) ;  /* 0xffffffe800a88947 */ /* 0x000fea000383ffff */
[----:B------:R-:W-:Y:S05]  /*1ee0*/  EXIT ;  /* 0x000000000000794d */ /* 0x000fea0003800000 */
        .weak           $__internal_7_$__cuda_sm20_div_s64
        .type           $__internal_7_$__cuda_sm20_div_s64,@function
        .size           $__internal_7_$__cuda_sm20_div_s64,(.L_x_680 - $__internal_7_$__cuda_sm20_div_s64)
$__internal_7_$__cuda_sm20_div_s64:
        /* <DEDUP_REMOVED lines=10> */
[----:B0-----:R-:W-:Y:S01]  /*1f90*/  IMAD.WIDE.U32 R26, R20, R14, RZ ;  /* 0x0000000e141a7225 */ /* 0x001fe200078e00ff */
[----:B------:R-:W-:-:S03]  /*1fa0*/  MOV R29, R20 ;  /* 0x00000014001d7202 */ /* 0x000fc60000000f00 */
[----:B------:R-:W-:Y:S01]  /*1fb0*/  IMAD R23, R20, R15, R27 ;  /* 0x0000000f14177224 */ /* 0x000fe200078e021b */
[----:B------:R-:W-:-:S03]  /*1fc0*/  IADD3 R27, P0, PT, RZ, -R26, RZ ;  /* 0x8000001aff1b7210 */ /* 0x000fc60007f1e0ff */
[----:B------:R-:W-:Y:S02]  /*1fd0*/  IMAD R18, R21, R14, R23 ;  /* 0x0000000e15127224 */ /* 0x000fe400078e0217 */
[----:B------:R-:W-:-:S04]  /*1fe0*/  IMAD.HI.U32 R28, R20, R27, RZ ;  /* 0x0000001b141c7227 */ /* 0x000fc800078e00ff */
[----:B------:R-:W-:-:S04]  /*1ff0*/  IMAD.X R18, RZ, RZ, ~R18, P0 ;  /* 0x000000ffff127224 */ /* 0x000fc800000e0e12 */
[----:B------:R-:W-:-:S04]  /*2000*/  IMAD.WIDE.U32 R28, P0, R20, R18, R28 ;  /* 0x00000012141c7225 */ /* 0x000fc8000780001c */
[C---:B------:R-:W-:Y:S02]  /*2010*/  IMAD R26, R21.reuse, R18, RZ ;  /* 0x00000012151a7224 */ /* 0x040fe400078e02ff */
[----:B------:R-:W-:-:S04]  /*2020*/  IMAD.HI.U32 R27, P1, R21, R27, R28 ;  /* 0x0000001b151b7227 */ /* 0x000fc8000782001c */
        /* <DEDUP_REMOVED lines=8> */
[----:B------:R-:W-:-:S03]  /*20b0*/  IMAD.HI.U32 R26, R27, R20, RZ ;  /* 0x000000141b1a7227 */ /* 0x000fc600078e00ff */
[----:B------:R-:W-:-:S05]  /*20c0*/  IADD3.X R18, PT, PT, RZ, ~R18, RZ, P0, !PT ;  /* 0x80000012ff127210 */ /* 0x000fca00007fe4ff */
[----:B------:R-:W-:Y:S01]  /*20d0*/  IMAD.WIDE.U32 R28, P0, R27, R18, R26 ;  /* 0x000000121b1c7225 */ /* 0x000fe2000780001a */
[----:B------:R-:W-:-:S03]  /*20e0*/  IADD3 R27, P4, PT, RZ, -R24, RZ ;  /* 0x80000018ff1b7210 */ /* 0x000fc60007f9e0ff */
[----:B------:R-:W-:Y:S01]  /*20f0*/  IMAD R23, R21, R18, RZ ;  /* 0x0000001215177224 */ /* 0x000fe200078e02ff */
[----:B------:R-:W-:Y:S01]  /*2100*/  SEL R27, R27, R24, !P3 ;  /* 0x000000181b1b7207 */ /* 0x000fe20005800000 */
[----:B------:R-:W-:-:S04]  /*2110*/  IMAD.HI.U32 R20, P1, R21, R20, R28 ;  /* 0x0000001415147227 */ /* 0x000fc8000782001c */
[----:B------:R-:W-:Y:S01]  /*2120*/  IMAD.X R24, RZ, RZ, ~R19, P4 ;  /* 0x000000ffff187224 */ /* 0x000fe200020e0e13 */
[----:B------:R-:W-:Y:S01]  /*2130*/  IADD3 R20, P2, PT, R23, R20, RZ ;  /* 0x0000001417147210 */ /* 0x000fe20007f5e0ff */
[----:B------:R-:W-:-:S03]  /*2140*/  IMAD.HI.U32 R18, R21, R18, RZ ;  /* 0x0000001215127227 */ /* 0x000fc600078e00ff */
[----:B------:R-:W-:Y:S01]  /*2150*/  SEL R25, R24, R19, !P3 ;  /* 0x0000001318197207 */ /* 0x000fe20005800000 */
[----:B------:R-:W-:Y:S01]  /*2160*/  IMAD.HI.U32 R28, R20, R27, RZ ;  /* 0x0000001b141c7227 */ /* 0x000fe200078e00ff */
[----:B------:R-:W-:-:S03]  /*2170*/  IADD3.X R18, PT, PT, R18, R21, RZ, P0, !PT ;  /* 0x0000001512127210 */ /* 0x000fc600007fe4ff */
[----:B------:R-:W-:Y:S01]  /*2180*/  IMAD.MOV.U32 R29, RZ, RZ, RZ ;  /* 0x000000ffff1d7224 */ /* 0x000fe200078e00ff */
[----:B------:R-:W-:Y:S01]  /*2190*/  IADD3.X R18, PT, PT, RZ, RZ, R18, P2, P1 ;  /* 0x000000ffff127210 */ /* 0x000fe200017e2412 */
[----:B------:R-:W-:-:S04]  /*21a0*/  IMAD.WIDE.U32 R28, R20, R25, R28 ;  /* 0x00000019141c7225 */ /* 0x000fc800078e001c */
[C---:B------:R-:W-:Y:S02]  /*21b0*/  IMAD R21, R18.reuse, R25, RZ ;  /* 0x0000001912157224 */ /* 0x040fe400078e02ff */
[----:B------:R-:W-:-:S04]  /*21c0*/  IMAD.HI.U32 R20, P0, R18, R27, R28 ;  /* 0x0000001b12147227 */ /* 0x000fc8000780001c */
[----:B------:R-:W-:Y:S01]  /*21d0*/  IMAD.HI.U32 R18, R18, R25, RZ ;  /* 0x0000001912127227 */ /* 0x000fe200078e00ff */
[----:B------:R-:W-:-:S04]  /*21e0*/  IADD3 R21, P1, PT, R21, R20, RZ ;  /* 0x0000001415157210 */ /* 0x000fc80007f3e0ff */
[----:B------:R-:W-:Y:S01]  /*21f0*/  IADD3.X R18, PT, PT, R18, RZ, RZ, P0, !PT ;  /* 0x000000ff12127210 */ /* 0x000fe200007fe4ff */
[----:B------:R-:W-:-:S04]  /*2200*/  IMAD.WIDE.U32 R28, R21, R14, RZ ;  /* 0x0000000e151c7225 */ /* 0x000fc800078e00ff */
[----:B------:R-:W-:Y:S01]  /*2210*/  IMAD.X R23, RZ, RZ, R18, P1 ;  /* 0x000000ffff177224 */ /* 0x000fe200008e0612 */
[----:B------:R-:W-:Y:S01]  /*2220*/  IADD3 R27, P1, PT, -R28, R27, RZ ;  /* 0x0000001b1c1b7210 */ /* 0x000fe20007f3e1ff */
[----:B------:R-:W-:-:S03]  /*2230*/  IMAD R18, R21, R15, R29 ;  /* 0x0000000f15127224 */ /* 0x000fc600078e021d */
[-C--:B------:R-:W-:Y:S01]  /*2240*/  ISETP.GE.U32.AND P0, PT, R27, R14.reuse, PT ;  /* 0x0000000e1b00720c */ /* 0x080fe20003f06070 */
[----:B------:R-:W-:-:S05]  /*2250*/  IMAD R18, R23, R14, R18 ;  /* 0x0000000e17127224 */ /* 0x000fca00078e0212 */
[----:B------:R-:W-:Y:S02]  /*2260*/  IADD3.X R25, PT, PT, ~R18, R25, RZ, P1, !PT ;  /* 0x0000001912197210 */ /* 0x000fe40000ffe5ff */
[----:B------:R-:W-:Y:S02]  /*2270*/  IADD3 R24, P1, PT, R27, -R14, RZ ;  /* 0x8000000e1b187210 */ /* 0x000fe40007f3e0ff */
[----:B------:R-:W-:Y:S02]  /*2280*/  ISETP.GE.U32.AND.EX P0, PT, R25, R15, PT, P0 ;  /* 0x0000000f1900720c */ /* 0x000fe40003f06100 */
[----:B------:R-:W-:Y:S01]  /*2290*/  IADD3 R18, P2, PT, R21, 0x1, RZ ;  /* 0x0000000115127810 */ /* 0x000fe20007f5e0ff */
[----:B------:R-:W-:Y:S01]  /*22a0*/  IMAD.X R20, R25, 0x1, ~R15, P1 ;  /* 0x0000000119147824 */ /* 0x000fe200008e0e0f */
[----:B------:R-:W-:Y:S02]  /*22b0*/  SEL R27, R24, R27, P0 ;  /* 0x0000001b181b7207 */ /* 0x000fe40000000000 */
[----:B------:R-:W-:-:S02]  /*22c0*/  IADD3.X R24, PT, PT, RZ, R23, RZ, P2, !PT ;  /* 0x00000017ff187210 */ /* 0x000fc400017fe4ff */
[----:B------:R-:W-:Y:S02]  /*22d0*/  SEL R18, R18, R21, P0 ;  /* 0x0000001512127207 */ /* 0x000fe40000000000 */
[----:B------:R-:W-:Y:S02]  /*22e0*/  SEL R25, R20, R25, P0 ;  /* 0x0000001914197207 */ /* 0x000fe40000000000 */
[----:B------:R-:W-:Y:S02]  /*22f0*/  ISETP.GE.U32.AND P1, PT, R27, R14, PT ;  /* 0x0000000e1b00720c */ /* 0x000fe40003f26070 */
[----:B------:R-:W-:Y:S02]  /*2300*/  SEL R24, R24, R23, P0 ;  /* 0x0000001718187207 */ /* 0x000fe40000000000 */
[----:B------:R-:W-:Y:S02]  /*2310*/  IADD3 R21, P2, PT, R18, 0x1, RZ ;  /* 0x0000000112157810 */ /* 0x000fe40007f5e0ff */
[----:B------:R-:W-:-:S02]  /*2320*/  ISETP.GE.U32.AND.EX P0, PT, R25, R15, PT, P1 ;  /* 0x0000000f1900720c */ /* 0x000fc40003f06110 */
[----:B------:R-:W-:Y:S01]  /*2330*/  LOP3.LUT R14, R16, R19, RZ, 0x3c, !PT ;  /* 0x00000013100e7212 */ /* 0x000fe200078e3cff */
[----:B------:R-:W-:Y:S01]  /*2340*/  IMAD.X R15, RZ, RZ, R24, P2 ;  /* 0x000000ffff0f7224 */ /* 0x000fe200010e0618 */
[----:B------:R-:W-:Y:S02]  /*2350*/  SEL R21, R21, R18, P0 ;  /* 0x0000001215157207 */ /* 0x000fe40000000000 */
[----:B------:R-:W-:Y:S02]  /*2360*/  ISETP.GE.AND P1, PT, R14, RZ, PT ;  /* 0x000000ff0e00720c */ /* 0x000fe40003f26270 */
[----:B------:R-:W-:Y:S02]  /*2370*/  SEL R15, R15, R24, P0 ;  /* 0x000000180f0f7207 */ /* 0x000fe40000000000 */
[----:B------:R-:W-:Y:S02]  /*2380*/  IADD3 R18, P2, PT, RZ, -R21, RZ ;  /* 0x80000015ff127210 */ /* 0x000fe40007f5e0ff */
[----:B------:R-:W-:-:S02]  /*2390*/  ISETP.NE.U32.AND P0, PT, R17, RZ, PT ;  /* 0x000000ff1100720c */ /* 0x000fc40003f05070 */
[-C--:B------:R-:W-:Y:S02]  /*23a0*/  IADD3.X R14, PT, PT, RZ, ~R15.reuse, RZ, P2, !PT ;  /* 0x8000000fff0e7210 */ /* 0x080fe400017fe4ff */
[----:B------:R-:W-:Y:S02]  /*23b0*/  ISETP.NE.AND.EX P0, PT, R16, RZ, PT, P0 ;  /* 0x000000ff1000720c */ /* 0x000fe40003f05300 */
[----:B------:R-:W-:Y:S01]  /*23c0*/  SEL R17, R14, R15, !P1 ;  /* 0x0000000f0e117207 */ /* 0x000fe20004800000 */
[----:B------:R-:W-:Y:S02]  /*23d0*/  HFMA2 R15, -RZ, RZ, 0, 0 ;  /* 0x00000000ff0f7431 */ /* 0x000fe400000001ff */
[----:B------:R-:W-:Y:S01]  /*23e0*/  IMAD.MOV.U32 R14, RZ, RZ, R2 ;  /* 0x000000ffff0e7224 */ /* 0x000fe200078e0002 */
[----:B------:R-:W-:Y:S02]  /*23f0*/  SEL R16, R18, R21, !P1 ;  /* 0x0000001512107207 */ /* 0x000fe40004800000 */
[----:B------:R-:W-:-:S02]  /*2400*/  SEL R17, R17, 0xffffffff, P0 ;  /* 0xffffffff11117807 */ /* 0x000fc40000000000 */
[----:B------:R-:W-:Y:S01]  /*2410*/  SEL R16, R16, 0xffffffff, P0 ;  /* 0xffffffff10107807 */ /* 0x000fe20000000000 */
[----:B------:R-:W-:Y:S06]  /*2420*/  RET.REL.NODEC R14 `(_ZN2at6native60_GLOBAL__N__aad4af22_27_AdaptiveAveragePooling3d_cu_866e08f930atomicadaptiveaveragegradinputIfEEvPT_PKS3_iiiiiil) ;  /* 0xffffffd80ef47950 */ /* 0x000fec0003c3ffff */
.L_x_415:
        /* <DEDUP_REMOVED lines=13> */
.L_x_680:


//--------------------- .text._ZN2at6native60_GLOBAL__N__aad4af22_27_AdaptiveAveragePooling3d_cu_866e08f930atomicadaptiveaveragegradinputIdEEvPT_PKS3_iiiiiil --------------------------
	.section	.text._ZN2at6native60_GLOBAL__N__aad4af22_27_AdaptiveAveragePooling3d_cu_866e08f930atomicadaptiveaveragegradinputIdEEvPT_PKS3_iiiiiil,"ax",@progbits
	.align	128
.text._ZN2at6native60_GLOBAL__N__aad4af22_27_AdaptiveAveragePooling3d_cu_866e08f930atomicadaptiveaveragegradinputIdEEvPT_PKS3_iiiiiil:
        .type           _ZN2at6native60_GLOBAL__N__aad4af22_27_AdaptiveAveragePooling3d_cu_866e08f930atomicadaptiveaveragegradinputIdEEvPT_PKS3_iiiiiil,@function
        .size           _ZN2at6native60_GLOBAL__N__aad4af22_27_AdaptiveAveragePooling3d_cu_866e08f930atomicadaptiveaveragegradinputIdEEvPT_PKS3_iiiiiil,(.L_x_682 - _ZN2at6native60_GLOBAL__N__aad4af22_27_AdaptiveAveragePooling3d_cu_866e08f930atomicadaptiveaveragegradinputIdEEvPT_PKS3_iiiiiil)
        .other          _ZN2at6native60_GLOBAL__N__aad4af22_27_AdaptiveAveragePooling3d_cu_866e08f930atomicadaptiveaveragegradinputIdEEvPT_PKS3_iiiiiil,@"STO_CUDA_ENTRY STV_DEFAULT"
_ZN2at6native60_GLOBAL__N__aad4af22_27_AdaptiveAveragePooling3d_cu_866e08f930atomicadaptiveaveragegradinputIdEEvPT_PKS3_iiiiiil:
[----:B------:R-:W-:Y:S08]  /*0000*/  LDC R1, c[0x0][0x37c] ;  /* 0x0000df00ff017b82 */ /* 0x000ff00000000800 */
[----:B------:R-:W0:Y:S01]  /*0010*/  S2UR UR5, SR_CTAID.X ;  /* 0x00000000000579c3 */ /* 0x000e220000002500 */
[----:B------:R-:W1:Y:S01]  /*0020*/  LDCU UR6, c[0x0][0x39c] ;  /* 0x00007380ff0677ac */ /* 0x000e620008000800 */
[----:B------:R-:W2:Y:S01]  /*0030*/  S2R R3, SR_TID.Y ;  /* 0x0000000000037919 */ /* 0x000ea20000002200 */
[----:B------:R-:W3:Y:S05]  /*0040*/  LDCU.64 UR10, c[0x0][0x358] ;  /* 0x00006b00ff0a77ac */ /* 0x000eea0008000a00 */
[----:B------:R-:W0:Y:S08]  /*0050*/  LDC.64 R4, c[0x0][0x3a8] ;  /* 0x0000ea00ff047b82 */ /* 0x000e300000000a00 */
[----:B------:R-:W2:Y:S08]  /*0060*/  S2UR UR4, SR_CTAID.Y ;  /* 0x00000000000479c3 */ /* 0x000eb00000002600 */
[----:B------:R-:W2:Y:S01]  /*0070*/  LDC R2, c[0x0][0x364] ;  /* 0x0000d900ff027b82 */ /* 0x000ea20000000800 */
[----:B0-----:R-:W-:Y:S01]  /*0080*/  IADD3 R4, P0, PT, R4, UR5, RZ ;  /* 0x0000000504047c10 */ /* 0x001fe2000ff1e0ff */
[----:B-1----:R-:W-:-:S04]  /*0090*/  USHF.R.S32.HI UR5, URZ, 0x1f, UR6 ;  /* 0x0000001fff057899 */ /* 0x002fc80008011406 */
[----:B------:R-:W-:-:S05]  /*00a0*/  IMAD.X R5, RZ, RZ, R5, P0 ;  /* 0x000000ffff057224 */ /* 0x000fca00000e0605 */
[----:B------:R-:W-:-:S04]  /*00b0*/  LOP3.LUT R0, R5, UR5, RZ, 0xfc, !PT ;  /* 0x0000000505007c12 */ /* 0x000fc8000f8efcff */
[----:B------:R-:W-:Y:S01]  /*00c0*/  ISETP.NE.U32.AND P0, PT, R0, RZ, PT ;  /* 0x000000ff0000720c */ /* 0x000fe20003f05070 */
[----:B--2---:R-:W-:-:S12]  /*00d0*/  IMAD R2, R2, UR4, R3 ;  /* 0x0000000402027c24 */ /* 0x004fd8000f8e0203 */
[----:B---3--:R-:W-:Y:S05]  /*00e0*/  @P0 BRA `(.L_x_416) ;  /* 0x0000000000580947 */ /* 0x008fea0003800000 */
[----:B------:R-:W0:Y:S01]  /*00f0*/  I2F.U32.RP R0, UR6 ;  /* 0x0000000600007d06 */ /* 0x000e220008209000 */
[----:B------:R-:W-:Y:S01]  /*0100*/  ISETP.NE.U32.AND P2, PT, RZ, UR6, PT ;  /* 0x00000006ff007c0c */ /* 0x000fe2000bf45070 */
[----:B------:R-:W-:-:S06]  /*0110*/  IMAD.MOV.U32 R5, RZ, RZ, RZ ;  /* 0x000000ffff057224 */ /* 0x000fcc00078e00ff */
        /* <DEDUP_REMOVED lines=15> */
[----:B------:R-:W-:-:S05]  /*0210*/  @!P2 LOP3.LUT R0, RZ, UR6, RZ, 0x33, !PT ;  /* 0x00000006ff00ac12 */ /* 0x000fca000f8e33ff */
[----:B------:R-:W-:-:S04]  /*0220*/  IMAD.MOV R3, RZ, RZ, -R0 ;  /* 0x000000ffff037224 */ /* 0x000fc800078e0a00 */
[----:B------:R-:W-:Y:S01]  /*0230*/  IMAD R6, R3, UR6, R4 ;  /* 0x0000000603067c24 */ /* 0x000fe2000f8e0204 */
[----:B------:R-:W-:Y:S06]  /*0240*/  BRA `(.L_x_417) ;  /* 0x0000000000407947 */ /* 0x000fec0003800000 */
.L_x_416:
[----:B------:R-:W0:Y:S01]  /*0250*/  LDCU UR4, c[0x0][0x39c] ;  /* 0x00007380ff0477ac */ /* 0x000e220008000800 */
[----:B------:R-:W-:Y:S01]  /*0260*/  IMAD.MOV.U32 R30, RZ, RZ, R4 ;  /* 0x000000ffff1e7224 */ /* 0x000fe200078e0004 */
[----:B------:R-:W-:Y:S01]  /*0270*/  MOV R26, R5 ;  /* 0x00000005001a7202 */ /* 0x000fe20000000f00 */
[----:B------:R-:W-:Y:S01]  /*0280*/  IMAD.U32 R25, RZ, RZ, UR5 ;  /* 0x00000005ff197e24 */ /* 0x000fe2000f8e00ff */
[----:B------:R-:W-:Y:S01]  /*0290*/  MOV R28, 0x2c0 ;  /* 0x000002c0001c7802 */ /* 0x000fe20000000f00 */
[----:B0-----:R-:W-:-:S07]  /*02a0*/  IMAD.U32 R24, RZ, RZ, UR4 ;  /* 0x00000004ff187e24 */ /* 0x001fce000f8e00ff */
[----:B------:R-:W-:Y:S05]  /*02b0*/  CALL.REL.NOINC `($__internal_9_$__cuda_sm20_div_s64) ;  /* 0x0000002400747944 */ /* 0x000fea0003c00000 */
[----:B------:R-:W0:Y:S01]  /*02c0*/  LDCU UR6, c[0x0][0x39c] ;  /* 0x00007380ff0677ac */ /* 0x000e220008000800 */
[----:B------:R-:W-:-:S05]  /*02d0*/  IADD3 R3, P0, PT, RZ, -R12, RZ ;  /* 0x8000000cff037210 */ /* 0x000fca0007f1e0ff */
[----:B------:R-:W-:-:S04]  /*02e0*/  IMAD.X R0, RZ, RZ, ~R13, P0 ;  /* 0x000000ffff007224 */ /* 0x000fc800000e0e0d */
[----:B0-----:R-:W-:Y:S02]  /*02f0*/  IMAD R0, R0, UR6, RZ ;  /* 0x0000000600007c24 */ /* 0x001fe4000f8e02ff */
[----:B------:R-:W-:-:S04]  /*0300*/  IMAD.WIDE.U32 R4, R3, UR6, R4 ;  /* 0x0000000603047c25 */ /* 0x000fc8000f8e0004 */
[----:B------:R-:W-:Y:S01]  /*0310*/  IMAD R3, R3, UR5, R0 ;  /* 0x0000000503037c24 */ /* 0x000fe2000f8e0200 */
[----:B------:R-:W-:Y:S01]  /*0320*/  MOV R0, R12 ;  /* 0x0000000c00007202 */ /* 0x000fe20000000f00 */
[----:B------:R-:W-:Y:S02]  /*0330*/  IMAD.MOV.U32 R6, RZ, RZ, R4 ;  /* 0x000000ffff067224 */ /* 0x000fe400078e0004 */
[----:B------:R-:W-:-:S07]  /*0340*/  IMAD.IADD R5, R5, 0x1, R3 ;  /* 0x0000000105057824 */ /* 0x000fce00078e0203 */
.L_x_417:
        /* <DEDUP_REMOVED lines=29> */
.L_x_419:
[----:B------:R-:W0:Y:S01]  /*0520*/  LDCU UR4, c[0x0][0x39c] ;  /* 0x00007380ff0477ac */ /* 0x000e220008000800 */
[----:B------:R-:W-:Y:S01]  /*0530*/  IMAD.MOV.U32 R30, RZ, RZ, R4 ;  /* 0x000000ffff1e7224 */ /* 0x000fe200078e0004 */
[----:B------:R-:W-:Y:S02]  /*0540*/  MOV R25, UR5 ;  /* 0x0000000500197c02 */ /* 0x000fe40008000f00 */
[----:B------:R-:W-:Y:S01]  /*0550*/  MOV R28, 0x580 ;  /* 0x00000580001c7802 */ /* 0x000fe20000000f00 */
[----:B0-----:R-:W-:-:S07]  /*0560*/  IMAD.U32 R24, RZ, RZ, UR4 ;  /* 0x00000004ff187e24 */ /* 0x001fce000f8e00ff */
[----:B------:R-:W-:Y:S05]  /*0570*/  CALL.REL.NOINC `($__internal_9_$__cuda_sm20_div_s64) ;  /* 0x0000002000c47944 */ /* 0x000fea0003c00000 */
[----:B------:R-:W-:-:S07]  /*0580*/  IMAD.MOV.U32 R7, RZ, RZ, R12 ;  /* 0x000000ffff077224 */ /* 0x000fce00078e000c */
.L_x_420:
[----:B------:R-:W-:Y:S05]  /*0590*/  BSYNC.RECONVERGENT B0 ;  /* 0x0000000000007941 */ /* 0x000fea0003800200 */
.L_x_418:
[----:B------:R-:W0:Y:S01]  /*05a0*/  LDC R5, c[0x0][0x390] ;  /* 0x0000e400ff057b82 */ /* 0x000e220000000800 */
        /* <DEDUP_REMOVED lines=27> */
.L_x_422:
[----:B------:R-:W0:Y:S01]  /*0760*/  LDCU UR4, c[0x0][0x39c] ;  /* 0x00007380ff0477ac */ /* 0x000e220008000800 */
[----:B------:R-:W-:Y:S01]  /*0770*/  IMAD.U32 R25, RZ, RZ, UR5 ;  /* 0x00000005ff197e24 */ /* 0x000fe2000f8e00ff */
[----:B------:R-:W-:Y:S02]  /*0780*/  MOV R28, 0x7b0 ;  /* 0x000007b0001c7802 */ /* 0x000fe40000000f00 */
[----:B0-----:R-:W-:-:S07]  /*0790*/  MOV R24, UR4 ;  /* 0x0000000400187c02 */ /* 0x001fce0008000f00 */
[----:B------:R-:W-:Y:S05]  /*07a0*/  CALL.REL.NOINC `($__internal_9_$__cuda_sm20_div_s64) ;  /* 0x0000002000387944 */ /* 0x000fea0003c00000 */
.L_x_423:
[----:B------:R-:W-:Y:S05]  /*07b0*/  BSYNC.RECONVERGENT B0 ;  /* 0x0000000000007941 */ /* 0x000fea0003800200 */
.L_x_421:
[----:B------:R-:W0:Y:S01]  /*07c0*/  LDCU UR4, c[0x0][0x3a0] ;  /* 0x00007400ff0477ac */ /* 0x000e220008000800 */
[----:B------:R-:W1:Y:S01]  /*07d0*/  LDCU.64 UR8, c[0x0][0x390] ;  /* 0x00007200ff0877ac */ /* 0x000e620008000a00 */
[----:B0-----:R-:W-:Y:S01]  /*07e0*/  ISETP.GE.AND P0, PT, R2, UR4, PT ;  /* 0x0000000402007c0c */ /* 0x001fe2000bf06270 */
[----:B-1----:R-:W-:-:S12]  /*07f0*/  IMAD R0, R0, UR8, R7 ;  /* 0x0000000800007c24 */ /* 0x002fd8000f8e0207 */
[----:B------:R-:W-:Y:S05]  /*0800*/  @P0 EXIT ;  /* 0x000000000000094d */ /* 0x000fea0003800000 */
[----:B------:R-:W0:Y:S01]  /*0810*/  LDC R18, c[0x0][0x398] ;  /* 0x0000e600ff127b82 */ /* 0x000e220000000800 */
[----:B------:R-:W1:Y:S01]  /*0820*/  LDCU UR5, c[0x0][0x3a4] ;  /* 0x00007480ff0577ac */ /* 0x000e620008000800 */
[----:B------:R-:W-:Y:S01]  /*0830*/  IMAD.IADD R5, R12, 0x1, -R7 ;  /* 0x000000010c057824 */ /* 0x000fe200078e0a07 */
[----:B------:R-:W-:Y:S02]  /*0840*/  USHF.R.S32.HI UR7, URZ, 0x1f, UR9 ;  /* 0x0000001fff077899 */ /* 0x000fe40008011409 */
[----:B------:R-:W-:Y:S02]  /*0850*/  USHF.R.S32.HI UR4, URZ, 0x1f, UR4 ;  /* 0x0000001fff047899 */ /* 0x000fe40008011404 */
[----:B-1----:R-:W-:Y:S01]  /*0860*/  USHF.R.S32.HI UR5, URZ, 0x1f, UR5 ;  /* 0x0000001fff057899 */ /* 0x002fe20008011405 */
[----:B0-----:R-:W-:Y:S01]  /*0870*/  IMAD R3, R18, UR9, RZ ;  /* 0x0000000912037c24 */ /* 0x001fe2000f8e02ff */
[----:B------:R-:W-:-:S03]  /*0880*/  SHF.R.S32.HI R19, RZ, 0x1f, R18 ;  /* 0x0000001fff137819 */ /* 0x000fc60000011412 */
[----:B------:R-:W-:-:S05]  /*0890*/  IMAD R4, R0, R3, RZ ;  /* 0x0000000300047224 */ /* 0x000fca00078e02ff */
[----:B------:R-:W-:-:S07]  /*08a0*/  SHF.R.S32.HI R6, RZ, 0x1f, R4 ;  /* 0x0000001fff067819 */ /* 0x000fce0000011404 */
.L_x_461:
[----:B------:R-:W-:-:S09]  /*08b0*/  UISETP.NE.U32.AND UP0, UPT, UR4, URZ, UPT ;  /* 0x000000ff0400728c */ /* 0x000fd2000bf05070 */
[----:B012---:R-:W-:Y:S05]  /*08c0*/  BRA.U UP0, `(.L_x_424) ;  /* 0x0000000100607547 */ /* 0x007fea000b800000 */
        /* <DEDUP_REMOVED lines=12> */
[----:B------:R-:W-:Y:S02]  /*0990*/  IMAD.MOV R10, RZ, RZ, -R0 ;  /* 0x000000ffff0a7224 */ /* 0x000fe400078e0a00 */
[----:B------:R-:W-:Y:S02]  /*09a0*/  IMAD.MOV.U32 R9, RZ, RZ, RZ ;  /* 0x000000ffff097224 */ /* 0x000fe400078e00ff */
        /* <DEDUP_REMOVED lines=10> */
.L_x_424:
[----:B------:R-:W0:Y:S01]  /*0a50*/  LDCU UR6, c[0x0][0x3a0] ;  /* 0x00007400ff0677ac */ /* 0x000e220008000800 */
[----:B------:R-:W-:Y:S02]  /*0a60*/  HFMA2 R26, -RZ, RZ, 0, 0 ;  /* 0x00000000ff1a7431 */ /* 0x000fe400000001ff */
[----:B------:R-:W-:Y:S01]  /*0a70*/  IMAD.MOV.U32 R30, RZ, RZ, R2 ;  /* 0x000000ffff1e7224 */ /* 0x000fe200078e0002 */
[----:B------:R-:W-:Y:S01]  /*0a80*/  MOV R28, 0xac0 ;  /* 0x00000ac0001c7802 */ /* 0x000fe20000000f00 */
[----:B------:R-:W-:Y:S02]  /*0a90*/  IMAD.U32 R25, RZ, RZ, UR4 ;  /* 0x00000004ff197e24 */ /* 0x000fe4000f8e00ff */
[----:B0-----:R-:W-:-:S07]  /*0aa0*/  IMAD.U32 R24, RZ, RZ, UR6 ;  /* 0x00000006ff187e24 */ /* 0x001fce000f8e00ff */
[----:B------:R-:W-:Y:S05]  /*0ab0*/  CALL.REL.NOINC `($__internal_9_$__cuda_sm20_div_s64) ;  /* 0x0000001c00747944 */ /* 0x000fea0003c00000 */
[----:B------:R-:W0:Y:S01]  /*0ac0*/  LDCU UR6, c[0x0][0x3a0] ;  /* 0x00007400ff0677ac */ /* 0x000e220008000800 */
[----:B------:R-:W-:Y:S01]  /*0ad0*/  IADD3 R11, P0, PT, RZ, -R12, RZ ;  /* 0x8000000cff0b7210 */ /* 0x000fe20007f1e0ff */
[----:B------:R-:W-:Y:S01]  /*0ae0*/  IMAD.MOV.U32 R8, RZ, RZ, R2 ;  /* 0x000000ffff087224 */ /* 0x000fe200078e0002 */
[----:B------:R-:W-:Y:S02]  /*0af0*/  MOV R9, RZ ;  /* 0x000000ff00097202 */ /* 0x000fe40000000f00 */
[----:B------:R-:W-:Y:S01]  /*0b00*/  IADD3.X R0, PT, PT, RZ, ~R13, RZ, P0, !PT ;  /* 0x8000000dff007210 */ /* 0x000fe200007fe4ff */
[----:B0-----:R-:W-:-:S04]  /*0b10*/  IMAD.U32 R7, RZ, RZ, UR6 ;  /* 0x00000006ff077e24 */ /* 0x001fc8000f8e00ff */
[-C--:B------:R-:W-:Y:S02]  /*0b20*/  IMAD R0, R0, R7.reuse, RZ ;  /* 0x0000000700007224 */ /* 0x080fe400078e02ff */
[----:B------:R-:W-:-:S04]  /*0b30*/  IMAD.WIDE.U32 R8, R11, R7, R8 ;  /* 0x000000070b087225 */ /* 0x000fc800078e0008 */
[----:B------:R-:W-:Y:S02]  /*0b40*/  IMAD R11, R11, UR4, R0 ;  /* 0x000000040b0b7c24 */ /* 0x000fe4000f8e0200 */
[----:B------:R-:W-:Y:S02]  /*0b50*/  IMAD.MOV.U32 R0, RZ, RZ, R12 ;  /* 0x000000ffff007224 */ /* 0x000fe400078e000c */
[----:B------:R-:W-:-:S07]  /*0b60*/  IMAD.IADD R9, R9, 0x1, R11 ;  /* 0x0000000109097824 */ /* 0x000fce00078e020b */
.L_x_425:
        /* <DEDUP_REMOVED lines=14> */
[----:B0-----:R-:W-:-:S04]  /*0c50*/  IMAD.MOV R8, RZ, RZ, -R9 ;  /* 0x000000ffff087224 */ /* 0x001fc800078e0a09 */
[----:B------:R-:W-:Y:S02]  /*0c60*/  IMAD R13, R8, R7, RZ ;  /* 0x00000007080d7224 */ /* 0x000fe400078e02ff */
[----:B------:R-:W-:-:S05]  /*0c70*/  HFMA2 R8, -RZ, RZ, 0, 0 ;  /* 0x00000000ff087431 */ /* 0x000fca00000001ff */
        /* <DEDUP_REMOVED lines=12> */
.L_x_427:
[----:B------:R-:W0:Y:S01]  /*0d40*/  LDCU UR6, c[0x0][0x3a0] ;  /* 0x00007400ff0677ac */ /* 0x000e220008000800 */
[----:B------:R-:W-:Y:S02]  /*0d50*/  MOV R25, UR4 ;  /* 0x0000000400197c02 */ /* 0x000fe40008000f00 */
[----:B------:R-:W-:Y:S01]  /*0d60*/  MOV R28, 0xd90 ;  /* 0x00000d90001c7802 */ /* 0x000fe20000000f00 */
[----:B0-----:R-:W-:-:S07]  /*0d70*/  IMAD.U32 R24, RZ, RZ, UR6 ;  /* 0x00000006ff187e24 */ /* 0x001fce000f8e00ff */
[----:B------:R-:W-:Y:S05]  /*0d80*/  CALL.REL.NOINC `($__internal_9_$__cuda_sm20_div_s64) ;  /* 0x0000001800c07944 */ /* 0x000fea0003c00000 */
.L_x_428:
[----:B------:R-:W-:Y:S05]  /*0d90*/  BSYNC.RECONVERGENT B0 ;  /* 0x0000000000007941 */ /* 0x000fea0003800200 */
.L_x_426:
        /* <DEDUP_REMOVED lines=32> */
.L_x_430:
[----:B------:R-:W0:Y:S01]  /*0fa0*/  LDCU UR6, c[0x0][0x3a0] ;  /* 0x00007400ff0677ac */ /* 0x000e220008000800 */
[----:B------:R-:W-:Y:S01]  /*0fb0*/  IMAD.U32 R25, RZ, RZ, UR4 ;  /* 0x00000004ff197e24 */ /* 0x000fe2000f8e00ff */
[----:B------:R-:W-:Y:S02]  /*0fc0*/  MOV R28, 0xff0 ;  /* 0x00000ff0001c7802 */ /* 0x000fe40000000f00 */
[----:B0-----:R-:W-:-:S07]  /*0fd0*/  MOV R24, UR6 ;  /* 0x0000000600187c02 */ /* 0x001fce0008000f00 */
[----:B------:R-:W-:Y:S05]  /*0fe0*/  CALL.REL.NOINC `($__internal_9_$__cuda_sm20_div_s64) ;  /* 0x0000001800287944 */ /* 0x000fea0003c00000 */
[----:B------:R-:W-:-:S07]  /*0ff0*/  IMAD.MOV.U32 R7, RZ, RZ, R12 ;  /* 0x000000ffff077224 */ /* 0x000fce00078e000c */
.L_x_431:
[----:B------:R-:W-:Y:S05]  /*1000*/  BSYNC.RECONVERGENT B0 ;  /* 0x0000000000007941 */ /* 0x000fea0003800200 */
.L_x_429:
[----:B------:R-:W0:Y:S01]  /*1010*/  S2R R12, SR_TID.X ;  /* 0x00000000000c7919 */ /* 0x000e220000002100 */
[----:B------:R-:W0:Y:S01]  /*1020*/  LDC R15, c[0x0][0x3a4] ;  /* 0x0000e900ff0f7b82 */ /* 0x000e220000000800 */
[----:B------:R-:W-:Y:S01]  /*1030*/  BSSY.RECONVERGENT B0, `(.L_x_432) ;  /* 0x0000121000007945 */ /* 0x000fe20003800200 */
[----:B0-----:R-:W-:-:S13]  /*1040*/  ISETP.GE.AND P0, PT, R12, R15, PT ;  /* 0x0000000f0c00720c */ /* 0x001fda0003f06270 */
[----:B------:R-:W-:Y:S05]  /*1050*/  @P0 BRA `(.L_x_433) ;  /* 0x0000001000780947 */ /* 0x000fea0003800000 */
[----:B------:R-:W0:Y:S01]  /*1060*/  LDC R10, c[0x0][0x3a0] ;  /* 0x0000e800ff0a7b82 */ /* 0x000e220000000800 */
[----:B------:R-:W1:Y:S01]  /*1070*/  LDCU.64 UR8, c[0x0][0x3a8] ;  /* 0x00007500ff0877ac */ /* 0x000e620008000a00 */
[----:B------:R-:W-:Y:S01]  /*1080*/  IADD3 R7, PT, PT, R7, 0x1, -R0 ;  /* 0x0000000107077810 */ /* 0x000fe20007ffe800 */
[----:B------:R-:W-:Y:S01]  /*1090*/  IMAD R14, R2, R15, RZ ;  /* 0x0000000f020e7224 */ /* 0x000fe200078e02ff */
[----:B------:R-:W2:Y:S02]  /*10a0*/  LDCU UR12, c[0x0][0x398] ;  /* 0x00007300ff0c77ac */ /* 0x000ea40008000800 */
[----:B------:R3:W4:Y:S02]  /*10b0*/  I2F.F64 R16, R7 ;  /* 0x0000000700107312 */ /* 0x0007240000201c00 */
[----:B------:R-:W1:Y:S01]  /*10c0*/  S2UR UR6, SR_CTAID.X ;  /* 0x00000000000679c3 */ /* 0x000e620000002500 */
[----:B0-----:R-:W-:Y:S02]  /*10d0*/  IMAD R8, R10, UR5, RZ ;  /* 0x000000050a087c24 */ /* 0x001fe4000f8e02ff */
[----:B------:R-:W-:-:S04]  /*10e0*/  IMAD.WIDE.U32 R10, R15, R10, RZ ;  /* 0x0000000a0f0a7225 */ /* 0x000fc800078e00ff */
[----:B------:R-:W-:Y:S01]  /*10f0*/  IMAD R9, R15, UR4, R8 ;  /* 0x000000040f097c24 */ /* 0x000fe2000f8e0208 */
[--C-:B------:R-:W-:Y:S01]  /*1100*/  SHF.R.S32.HI R15, RZ, 0x1f, R14.reuse ;  /* 0x0000001fff0f7819 */ /* 0x100fe2000001140e */
[----:B-1----:R-:W-:Y:S02]  /*1110*/  UIADD3 UR6, UP0, UPT, UR6, UR8, URZ ;  /* 0x0000000806067290 */ /* 0x002fe4000ff1e0ff */
[----:B------:R-:W-:Y:S02]  /*1120*/  IMAD.IADD R8, R11, 0x1, R9 ;  /* 0x000000010b087824 */ /* 0x000fe400078e0209 */
[----:B------:R-:W-:Y:S01]  /*1130*/  UIADD3.X UR9, UPT, UPT, URZ, UR9, URZ, UP0, !UPT ;  /* 0x00000009ff097290 */ /* 0x000fe200087fe4ff */
[----:B--2---:R-:W-:Y:S02]  /*1140*/  IMAD R9, R0, UR12, RZ ;  /* 0x0000000c00097c24 */ /* 0x004fe4000f8e02ff */
[----:B------:R-:W-:Y:S02]  /*1150*/  IMAD R11, R8, UR6, RZ ;  /* 0x00000006080b7c24 */ /* 0x000fe4000f8e02ff */
[----:B------:R-:W-:Y:S01]  /*1160*/  IMAD.WIDE.U32 R14, R10, UR6, R14 ;  /* 0x000000060a0e7c25 */ /* 0x000fe2000f8e000e */
[----:B------:R-:W-:-:S03]  /*1170*/  IADD3 R8, P0, PT, R4, R9, RZ ;  /* 0x0000000904087210 */ /* 0x000fc60007f1e0ff */
[----:B------:R-:W-:Y:S01]  /*1180*/  IMAD R11, R10, UR9, R11 ;  /* 0x000000090a0b7c24 */ /* 0x000fe2000f8e020b */
[----:B------:R-:W-:Y:S02]  /*1190*/  MOV R10, R12 ;  /* 0x0000000c000a7202 */ /* 0x000fe40000000f00 */
[----:B------:R-:W-:Y:S01]  /*11a0*/  LEA.HI.X.SX32 R9, R9, R6, 0x1, P0 ;  /* 0x0000000609097211 */ /* 0x000fe200000f0eff */
[----:B---34-:R-:W-:-:S07]  /*11b0*/  IMAD.IADD R11, R15, 0x1, R11 ;  /* 0x000000010f0b7824 */ /* 0x018fce00078e020b */
.L_x_460:
[----:B------:R-:W-:-:S09]  /*11c0*/  UISETP.NE.U32.AND UP0, UPT, UR5, URZ, UPT ;  /* 0x000000ff0500728c */ /* 0x000fd2000bf05070 */
[----:B012---:R-:W-:Y:S05]  /*11d0*/  BRA.U UP0, `(.L_x_434) ;  /* 0x0000000100607547 */ /* 0x007fea000b800000 */
[----:B------:R-:W0:Y:S02]  /*11e0*/  LDCU UR6, c[0x0][0x3a4] ;  /* 0x00007480ff0677ac */ /* 0x000e240008000800 */
[----:B0-----:R-:W-:-:S04]  /*11f0*/  IMAD.U32 R13, RZ, RZ, UR6 ;  /* 0x00000006ff0d7e24 */ /* 0x001fc8000f8e00ff */
[----:B------:R-:W0:Y:S01]  /*1200*/  I2F.U32.RP R0, R13 ;  /* 0x0000000d00007306 */ /* 0x000e220000209000 */
[----:B------:R-:W-:-:S07]  /*1210*/  ISETP.NE.U32.AND P2, PT, R13, RZ, PT ;  /* 0x000000ff0d00720c */ /* 0x000fce0003f45070 */
[----:B0-----:R-:W0:Y:S02]  /*1220*/  MUFU.RCP R0, R0 ;  /* 0x0000000000007308 */ /* 0x001e240000001000 */
[----:B0-----:R-:W-:-:S06]  /*1230*/  IADD3 R20, PT, PT, R0, 0xffffffe, RZ ;  /* 0x0ffffffe00147810 */ /* 0x001fcc0007ffe0ff */
        /* <DEDUP_REMOVED lines=13> */
[----:B------:R-:W-:Y:S02]  /*1310*/  @P1 IADD3 R0, PT, PT, R0, 0x1, RZ ;  /* 0x0000000100001810 */ /* 0x000fe40007ffe0ff */
[----:B------:R-:W-:-:S05]  /*1320*/  @!P2 LOP3.LUT R0, RZ, R13, RZ, 0x33, !PT ;  /* 0x0000000dff00a212 */ /* 0x000fca00078e33ff */
[----:B------:R-:W-:-:S04]  /*1330*/  IMAD.MOV R20, RZ, RZ, -R0 ;  /* 0x000000ffff147224 */ /* 0x000fc800078e0a00 */
[----:B------:R-:W-:Y:S01]  /*1340*/  IMAD R20, R13, R20, R10 ;  /* 0x000000140d147224 */ /* 0x000fe200078e020a */
[----:B------:R-:W-:Y:S06]  /*1350*/  BRA `(.L_x_435) ;  /* 0x0000000000487947 */ /* 0x000fec0003800000 */
.L_x_434:
[----:B------:R-:W0:Y:S01]  /*1360*/  LDCU UR6, c[0x0][0x3a4] ;  /* 0x00007480ff0677ac */ /* 0x000e220008000800 */
[----:B------:R-:W-:Y:S01]  /*1370*/  MOV R30, R10 ;  /* 0x0000000a001e7202 */ /* 0x000fe20000000f00 */
[----:B------:R-:W-:Y:S01]  /*1380*/  IMAD.MOV.U32 R26, RZ, RZ, RZ ;  /* 0x000000ffff1a7224 */ /* 0x000fe200078e00ff */
[----:B------:R-:W-:Y:S01]  /*1390*/  MOV R28, 0x13d0 ;  /* 0x000013d0001c7802 */ /* 0x000fe20000000f00 */
[----:B------:R-:W-:Y:S01]  /*13a0*/  IMAD.U32 R25, RZ, RZ, UR5 ;  /* 0x00000005ff197e24 */ /* 0x000fe2000f8e00ff */
[----:B0-----:R-:W-:-:S07]  /*13b0*/  MOV R24, UR6 ;  /* 0x0000000600187c02 */ /* 0x001fce0008000f00 */
[----:B------:R-:W-:Y:S05]  /*13c0*/  CALL.REL.NOINC `($__internal_9_$__cuda_sm20_div_s64) ;  /* 0x0000001400307944 */ /* 0x000fea0003c00000 */
        /* <DEDUP_REMOVED lines=9> */
[----:B------:R-:W-:-:S03]  /*1460*/  IMAD.MOV.U32 R0, RZ, RZ, R12 ;  /* 0x000000ffff007224 */ /* 0x000fc600078e000c */
[----:B------:R-:W-:-:S07]  /*1470*/  IADD3 R12, PT, PT, R21, R23, RZ ;  /* 0x00000017150c7210 */ /* 0x000fce0007ffe0ff */
.L_x_435:
[----:B------:R-:W0:Y:S01]  /*1480*/  LDCU UR6, c[0x0][0x398] ;  /* 0x00007300ff0677ac */ /* 0x000e220008000800 */
[----:B------:R-:W-:Y:S01]  /*1490*/  BSSY.RECONVERGENT B1, `(.L_x_436) ;  /* 0x0000022000017945 */ /* 0x000fe20003800200 */
[----:B0-----:R-:W-:Y:S02]  /*14a0*/  IMAD R21, R12, UR6, RZ ;  /* 0x000000060c157c24 */ /* 0x001fe4000f8e02ff */
[----:B------:R-:W-:-:S04]  /*14b0*/  IMAD.WIDE.U32 R30, R20, UR6, RZ ;  /* 0x00000006141e7c25 */ /* 0x000fc8000f8e00ff */
[----:B------:R-:W-:-:S04]  /*14c0*/  IMAD R21, R19, R20, R21 ;  /* 0x0000001413157224 */ /* 0x000fc800078e0215 */
        /* <DEDUP_REMOVED lines=22> */
[----:B------:R-:W-:Y:S01]  /*1630*/  MOV R21, R12 ;  /* 0x0000000c00157202 */ /* 0x000fe20000000f00 */
[----:B------:R-:W-:Y:S06]  /*1640*/  BRA `(.L_x_438) ;  /* 0x0000000000187947 */ /* 0x000fec0003800000 */
.L_x_437:
[----:B------:R-:W0:Y:S01]  /*1650*/  LDCU UR6, c[0x0][0x3a4] ;  /* 0x00007480ff0677ac */ /* 0x000e220008000800 */
[----:B------:R-:W-:Y:S01]  /*1660*/  IMAD.U32 R25, RZ, RZ, UR5 ;  /* 0x00000005ff197e24 */ /* 0x000fe2000f8e00ff */
[----:B------:R-:W-:Y:S01]  /*1670*/  MOV R28, 0x16a0 ;  /* 0x000016a0001c7802 */ /* 0x000fe20000000f00 */
[----:B0-----:R-:W-:-:S07]  /*1680*/  IMAD.U32 R24, RZ, RZ, UR6 ;  /* 0x00000006ff187e24 */ /* 0x001fce000f8e00ff */
[----:B------:R-:W-:Y:S05]  /*1690*/  CALL.REL.NOINC `($__internal_9_$__cuda_sm20_div_s64) ;  /* 0x00000010007c7944 */ /* 0x000fea0003c00000 */
[----:B------:R-:W-:-:S07]  /*16a0*/  MOV R21, R12 ;  /* 0x0000000c00157202 */ /* 0x000fce0000000f00 */
.L_x_438:
[----:B------:R-:W-:Y:S05]  /*16b0*/  BSYNC.RECONVERGENT B1 ;  /* 0x0000000000017941 */ /* 0x000fea0003800200 */
.L_x_436:
[----:B------:R-:W0:Y:S01]  /*16c0*/  LDCU UR6, c[0x0][0x398] ;  /* 0x00007300ff0677ac */ /* 0x000e220008000800 */
[----:B------:R-:W-:Y:S01]  /*16d0*/  IMAD R23, R19, R10, RZ ;  /* 0x0000000a13177224 */ /* 0x000fe200078e02ff */
        /* <DEDUP_REMOVED lines=29> */
.L_x_440:
[----:B------:R-:W0:Y:S01]  /*18b0*/  LDCU UR6, c[0x0][0x3a4] ;  /* 0x00007480ff0677ac */ /* 0x000e220008000800 */
[----:B------:R-:W-:Y:S02]  /*18c0*/  MOV R25, UR5 ;  /* 0x0000000500197c02 */ /* 0x000fe40008000f00 */
[----:B------:R-:W-:Y:S01]  /*18d0*/  MOV R28, 0x1900 ;  /* 0x00001900001c7802 */ /* 0x000fe20000000f00 */
[----:B0-----:R-:W-:-:S07]  /*18e0*/  IMAD.U32 R24, RZ, RZ, UR6 ;  /* 0x00000006ff187e24 */ /* 0x001fce000f8e00ff */
[----:B------:R-:W-:Y:S05]  /*18f0*/  CALL.REL.NOINC `($__internal_9_$__cuda_sm20_div_s64) ;  /* 0x0000000c00e47944 */ /* 0x000fea0003c00000 */
[----:B------:R-:W-:-:S07]  /*1900*/  IMAD.MOV.U32 R13, RZ, RZ, R12 ;  /* 0x000000ffff0d7224 */ /* 0x000fce00078e000c */
.L_x_441:
[----:B------:R-:W-:Y:S05]  /*1910*/  BSYNC.RECONVERGENT B1 ;  /* 0x0000000000017941 */ /* 0x000fea0003800200 */
.L_x_439:
[----:B------:R-:W0:Y:S01]  /*1920*/  LDCU.128 UR12, c[0x0][0x380] ;  /* 0x00007000ff0c77ac */ /* 0x000e220008000c00 */
[----:B------:R-:W-:-:S04]  /*1930*/  IADD3 R12, P0, PT, R10, R14, RZ ;  /* 0x0000000e0a0c7210 */ /* 0x000fc80007f1e0ff */
[----:B------:R-:W-:Y:S02]  /*1940*/  IADD3.X R21, PT, PT, RZ, R11, RZ, P0, !PT ;  /* 0x0000000bff157210 */ /* 0x000fe400007fe4ff */
[----:B0-----:R-:W-:-:S04]  /*1950*/  LEA R22, P1, R12, UR14, 0x3 ;  /* 0x0000000e0c167c11 */ /* 0x001fc8000f8218ff */
[----:B------:R-:W-:-:S06]  /*1960*/  LEA.HI.X R23, R12, UR15, R21, 0x3, P1 ;  /* 0x0000000f0c177c11 */ /* 0x000fcc00088f1c15 */
[----:B------:R-:W2:Y:S01]  /*1970*/  LDG.E.64 R22, desc[UR10][R22.64] ;  /* 0x0000000a16167981 */ /* 0x000ea2000c1e1b00 */
[----:B------:R-:W-:Y:S01]  /*1980*/  VIADD R24, R5, 0x1 ;  /* 0x0000000105187836 */ /* 0x000fe20000000000 */
[-C--:B------:R-:W-:Y:S01]  /*1990*/  IADD3 R35, P2, PT, R8, R0.reuse, RZ ;  /* 0x0000000008237210 */ /* 0x080fe20007f5e0ff */
[----:B------:R-:W-:Y:S01]  /*19a0*/  IMAD.MOV.U32 R20, RZ, RZ, 0x1 ;  /* 0x00000001ff147424 */ /* 0x000fe200078e00ff */
[----:B------:R-:W-:Y:S01]  /*19b0*/  IADD3 R13, PT, PT, R13, -R0, RZ ;  /* 0x800000000d0d7210 */ /* 0x000fe20007ffe0ff */
[----:B------:R-:W-:Y:S01]  /*19c0*/  BSSY.RECONVERGENT B1, `(.L_x_442) ;  /* 0x000001a000017945 */ /* 0x000fe20003800200 */
[----:B------:R-:W-:Y:S01]  /*19d0*/  LEA R12, P3, R35, UR12, 0x3 ;  /* 0x0000000c230c7c11 */ /* 0x000fe2000f8618ff */
[----:B------:R-:W0:Y:S01]  /*19e0*/  I2F.F64 R24, R24 ;  /* 0x0000001800187312 */ /* 0x000e220000201c00 */
[----:B------:R-:W-:Y:S01]  /*19f0*/  ISETP.GT.U32.AND P1, PT, R5, 0x7ffffffe, PT ;  /* 0x7ffffffe0500780c */ /* 0x000fe20003f24070 */
[----:B------:R-:W-:-:S06]  /*1a00*/  VIADD R34, R13, 0x1 ;  /* 0x000000010d227836 */ /* 0x000fcc0000000000 */
        /* <DEDUP_REMOVED lines=11> */
[----:B------:R-:W-:Y:S02]  /*1ac0*/  FSETP.GT.AND P0, PT, |R26|, 1.469367938527859385e-39, PT ;  /* 0x001000001a00780b */ /* 0x000fe40003f04200 */
[----:B------:R-:W-:-:S04]  /*1ad0*/  LEA.HI.X.SX32 R26, R0, R9, 0x1, P2 ;  /* 0x00000009001a7211 */ /* 0x000fc800010f0eff */
[----:B------:R-:W-:-:S07]  /*1ae0*/  LEA.HI.X R35, R35, UR13, R26, 0x3, P3 ;  /* 0x0000000d23237c11 */ /* 0x000fce00098f1c1a */
[----:B------:R-:W-:Y:S05]  /*1af0*/  @P0 BRA P4, `(.L_x_443) ;  /* 0x0000000000180947 */ /* 0x000fea0002000000 */
[----:B------:R-:W-:Y:S01]  /*1b00*/  IMAD.MOV.U32 R20, RZ, RZ, R22 ;  /* 0x000000ffff147224 */ /* 0x000fe200078e0016 */
[----:B------:R-:W-:Y:S02]  /*1b10*/  MOV R21, R23 ;  /* 0x0000001700157202 */ /* 0x000fe40000000f00 */
[----:B------:R-:W-:-:S07]  /*1b20*/  MOV R0, 0x1b40 ;  /* 0x00001b4000007802 */ /* 0x000fce0000000f00 */
[----:B------:R-:W-:Y:S05]  /*1b30*/  CALL.REL.NOINC `($__internal_8_$__cuda_sm20_div_rn_f64_full) ;  /* 0x0000000400e07944 */ /* 0x000fea0003c00000 */
[----:B------:R-:W-:Y:S02]  /*1b40*/  IMAD.MOV.U32 R20, RZ, RZ, R22 ;  /* 0x000000ffff147224 */ /* 0x000fe400078e0016 */
[----:B------:R-:W-:-:S07]  /*1b50*/  IMAD.MOV.U32 R21, RZ, RZ, R23 ;  /* 0x000000ffff157224 */ /* 0x000fce00078e0017 */
.L_x_443:
[----:B------:R-:W-:Y:S05]  /*1b60*/  BSYNC.RECONVERGENT B1 ;  /* 0x0000000000017941 */ /* 0x000fea0003800200 */
.L_x_442:
[----:B------:R-:W0:Y:S01]  /*1b70*/  MUFU.RCP64H R23, R17 ;  /* 0x0000001100177308 */ /* 0x000e220000001800 */
[----:B------:R-:W-:Y:S01]  /*1b80*/  MOV R22, 0x1 ;  /* 0x0000000100167802 */ /* 0x000fe20000000f00 */
[----:B------:R-:W-:Y:S01]  /*1b90*/  BSSY.RECONVERGENT B1, `(.L_x_444) ;  /* 0x0000011000017945 */ /* 0x000fe20003800200 */
[----:B------:R-:W-:-:S04]  /*1ba0*/  FSETP.GEU.AND P2, PT, |R21|, 6.5827683646048100446e-37, PT ;  /* 0x036000001500780b */ /* 0x000fc80003f4e200 */
[----:B0-----:R-:W-:-:S08]  /*1bb0*/  DFMA R24, -R16, R22, 1 ;  /* 0x3ff000001018742b */ /* 0x001fd00000000116 */
[----:B------:R-:W-:-:S08]  /*1bc0*/  DFMA R24, R24, R24, R24 ;  /* 0x000000181818722b */ /* 0x000fd00000000018 */
[----:B------:R-:W-:-:S08]  /*1bd0*/  DFMA R24, R22, R24, R22 ;  /* 0x000000181618722b */ /* 0x000fd00000000016 */
[----:B------:R-:W-:-:S08]  /*1be0*/  DFMA R22, -R16, R24, 1 ;  /* 0x3ff000001016742b */ /* 0x000fd00000000118 */
[----:B------:R-:W-:-:S08]  /*1bf0*/  DFMA R22, R24, R22, R24 ;  /* 0x000000161816722b */ /* 0x000fd00000000018 */
[----:B------:R-:W-:-:S08]  /*1c00*/  DMUL R24, R22, R20 ;  /* 0x0000001416187228 */ /* 0x000fd00000000000 */
[----:B------:R-:W-:-:S08]  /*1c10*/  DFMA R26, -R16, R24, R20 ;  /* 0x00000018101a722b */ /* 0x000fd00000000114 */
[----:B------:R-:W-:-:S10]  /*1c20*/  DFMA R22, R22, R26, R24 ;  /* 0x0000001a1616722b */ /* 0x000fd40000000018 */
[----:B------:R-:W-:-:S05]  /*1c30*/  FFMA R0, RZ, R17, R23 ;  /* 0x00000011ff007223 */ /* 0x000fca0000000017 */
[----:B------:R-:W-:-:S13]  /*1c40*/  FSETP.GT.AND P0, PT, |R0|, 1.469367938527859385e-39, PT ;  /* 0x001000000000780b */ /* 0x000fda0003f04200 */
[----:B------:R-:W-:Y:S05]  /*1c50*/  @P0 BRA P2, `(.L_x_445) ;  /* 0x0000000000100947 */ /* 0x000fea0001000000 */
[----:B------:R-:W-:Y:S01]  /*1c60*/  IMAD.MOV.U32 R24, RZ, RZ, R16 ;  /* 0x000000ffff187224 */ /* 0x000fe200078e0010 */
[----:B------:R-:W-:Y:S01]  /*1c70*/  MOV R0, 0x1ca0 ;  /* 0x00001ca000007802 */ /* 0x000fe20000000f00 */
[----:B------:R-:W-:-:S07]  /*1c80*/  IMAD.MOV.U32 R25, RZ, RZ, R17 ;  /* 0x000000ffff197224 */ /* 0x000fce00078e0011 */
[----:B------:R-:W-:Y:S05]  /*1c90*/  CALL.REL.NOINC `($__internal_8_$__cuda_sm20_div_rn_f64_full) ;  /* 0x0000000400887944 */ /* 0x000fea0003c00000 */
.L_x_445:
[----:B------:R-:W-:Y:S05]  /*1ca0*/  BSYNC.RECONVERGENT B1 ;  /* 0x0000000000017941 */ /* 0x000fea0003800200 */
.L_x_444:
[----:B------:R-:W0:Y:S01]  /*1cb0*/  I2F.F64 R24, R34 ;  /* 0x0000002200187312 */ /* 0x000e220000201c00 */
[----:B------:R-:W-:Y:S01]  /*1cc0*/  MOV R20, 0x1 ;  /* 0x0000000100147802 */ /* 0x000fe20000000f00 */
[----:B------:R-:W-:Y:S01]  /*1cd0*/  BSSY.RECONVERGENT B1, `(.L_x_446) ;  /* 0x0000014000017945 */ /* 0x000fe20003800200 */
[----:B------:R-:W-:-:S05]  /*1ce0*/  FSETP.GEU.AND P2, PT, |R23|, 6.5827683646048100446e-37, PT ;  /* 0x036000001700780b */ /* 0x000fca0003f4e200 */
[----:B0-----:R-:W0:Y:S02]  /*1cf0*/  MUFU.RCP64H R21, R25 ;  /* 0x0000001900157308 */ /* 0x001e240000001800 */
        /* <DEDUP_REMOVED lines=15> */
[----:B------:R-:W-:Y:S01]  /*1df0*/  MOV R20, R22 ;  /* 0x0000001600147202 */ /* 0x000fe20000000f00 */
[----:B------:R-:W-:-:S07]  /*1e00*/  IMAD.MOV.U32 R21, RZ, RZ, R23 ;  /* 0x000000ffff157224 */ /* 0x000fce00078e0017 */
.L_x_447:
[----:B------:R-:W-:Y:S05]  /*1e10*/  BSYNC.RECONVERGENT B1 ;  /* 0x0000000000017941 */ /* 0x000fea0003800200 */
.L_x_446:
[----:B------:R-:W-:Y:S04]  /*1e20*/  BSSY.RECONVERGENT B1, `(.L_x_448) ;  /* 0x000003c000017945 */ /* 0x000fe80003800200 */
[----:B------:R-:W-:Y:S05]  /*1e30*/  @P1 BRA `(.L_x_449) ;  /* 0x0000000000e81947 */ /* 0x000fea0003800000 */
[C---:B------:R-:W-:Y:S01]  /*1e40*/  LOP3.LUT R31, R34.reuse, 0x7ffffffc, RZ, 0xc0, !PT ;  /* 0x7ffffffc221f7812 */ /* 0x040fe200078ec0ff */
[----:B------:R-:W-:Y:S01]  /*1e50*/  IMAD.MOV.U32 R0, RZ, RZ, RZ ;  /* 0x000000ffff007224 */ /* 0x000fe200078e00ff */
[----:B------:R-:W-:Y:S02]  /*1e60*/  LOP3.LUT R32, R34, 0x3, RZ, 0xc0, !PT ;  /* 0x0000000322207812 */ /* 0x000fe400078ec0ff */
[----:B------:R-:W-:-:S07]  /*1e70*/  IADD3 R30, PT, PT, -R31, RZ, RZ ;  /* 0x000000ff1f1e7210 */ /* 0x000fce0007ffe1ff */
.L_x_459:
[----:B------:R-:W-:Y:S01]  /*1e80*/  ISETP.GE.AND P1, PT, R7, 0x1, PT ;  /* 0x000000010700780c */ /* 0x000fe20003f26270 */
[----:B------:R-:W-:Y:S01]  /*1e90*/  BSSY.RECONVERGENT B2, `(.L_x_450) ;  /* 0x0000030000027945 */ /* 0x000fe20003800200 */
[C---:B------:R-:W-:Y:S01]  /*1ea0*/  ISETP.NE.AND P0, PT, R0.reuse, R5, PT ;  /* 0x000000050000720c */ /* 0x040fe20003f05270 */
[----:B------:R-:W-:Y:S01]  /*1eb0*/  VIADD R0, R0, 0x1 ;  /* 0x0000000100007836 */ /* 0x000fe20000000000 */
[----:B------:R-:W-:Y:S01]  /*1ec0*/  MOV R25, R35 ;  /* 0x0000002300197202 */ /* 0x000fe20000000f00 */
[----:B------:R-:W-:-:S08]  /*1ed0*/  IMAD.MOV.U32 R24, RZ, RZ, R12 ;  /* 0x000000ffff187224 */ /* 0x000fd000078e000c */
[----:B012---:R-:W-:Y:S05]  /*1ee0*/  @!P1 BRA `(.L_x_451) ;  /* 0x0000000000a89947 */ /* 0x007fea0003800000 */
[----:B------:R-:W-:Y:S01]  /*1ef0*/  IADD3 R22, P1, PT, R24, 0x10, RZ ;  /* 0x0000001018167810 */ /* 0x000fe20007f3e0ff */
[----:B------:R-:W-:-:S04]  /*1f00*/  IMAD.MOV.U32 R12, RZ, RZ, RZ ;  /* 0x000000ffff0c7224 */ /* 0x000fc800078e00ff */
[----:B------:R-:W-:-:S08]  /*1f10*/  IMAD.X R23, RZ, RZ, R25, P1 ;  /* 0x000000ffff177224 */ /* 0x000fd000008e0619 */
.L_x_458:
[----:B------:R-:W-:Y:S01]  /*1f20*/  ISETP.GE.AND P1, PT, R34, 0x1, PT ;  /* 0x000000012200780c */ /* 0x000fe20003f26270 */
[----:B------:R-:W-:-:S12]  /*1f30*/  BSSY.RECONVERGENT B3, `(.L_x_452) ;  /* 0x0000022000037945 */ /* 0x000fd80003800200 */
[----:B012---:R-:W-:Y:S05]  /*1f40*/  @!P1 BRA `(.L_x_453) ;  /* 0x0000000000809947 */ /* 0x007fea0003800000 */
[----:B------:R-:W0:Y:S01]  /*1f50*/  LDCU UR6, c[0x0][0x398] ;  /* 0x00007300ff0677ac */ /* 0x000e220008000800 */
[----:B------:R-:W-:Y:S01]  /*1f60*/  ISETP.GE.U32.AND P1, PT, R13, 0x3, PT ;  /* 0x000000030d00780c */ /* 0x000fe20003f26070 */
[----:B------:R-:W-:Y:S01]  /*1f70*/  BSSY.RECONVERGENT B4, `(.L_x_454) ;  /* 0x0000012000047945 */ /* 0x000fe20003800200 */
[----:B------:R-:W-:Y:S02]  /*1f80*/  HFMA2 R26, -RZ, RZ, 0, 0 ;  /* 0x00000000ff1a7431 */ /* 0x000fe400000001ff */
[----:B0-----:R-:W-:-:S09]  /*1f90*/  IMAD R33, R12, UR6, RZ ;  /* 0x000000060c217c24 */ /* 0x001fd2000f8e02ff */
[----:B------:R-:W-:Y:S05]  /*1fa0*/  @!P1 BRA `(.L_x_455) ;  /* 0x0000000000389947 */ /* 0x000fea0003800000 */
[----:B------:R-:W-:Y:S01]  /*1fb0*/  BSSY.RECONVERGENT B5, `(.L_x_456) ;  /* 0x000000c000057945 */ /* 0x000fe20003800200 */
[----:B------:R-:W-:Y:S02]  /*1fc0*/  IMAD.MOV.U32 R29, RZ, RZ, R33 ;  /* 0x000000ffff1d7224 */ /* 0x000fe400078e0021 */
[----:B------:R-:W-:-:S07]  /*1fd0*/  IMAD.MOV.U32 R28, RZ, RZ, R30 ;  /* 0x000000ffff1c7224 */ /* 0x000fce00078e001e */
.L_x_457:
[----:B------:R-:W-:Y:S01]  /*1fe0*/  IADD3 R28, PT, PT, R28, 0x4, RZ ;  /* 0x000000041c1c7810 */ /* 0x000fe20007ffe0ff */
[----:B0-----:R-:W-:-:S03]  /*1ff0*/  IMAD.WIDE R26, R29, 0x8, R22 ;  /* 0x000000081d1a7825 */ /* 0x001fc600078e0216 */
[----:B------:R-:W-:Y:S02]  /*2000*/  ISETP.NE.AND P1, PT, R28, RZ, PT ;  /* 0x000000ff1c00720c */ /* 0x000fe40003f25270 */
[----:B------:R0:W-:Y:S04]  /*2010*/  REDG.E.ADD.F64.RN.STRONG.GPU desc[UR10][R26.64+-0x10], R20 ;  /* 0xfffff0141a0079a6 */ /* 0x0001e8000c12ff0a */
[----:B------:R0:W-:Y:S04]  /*2020*/  REDG.E.ADD.F64.RN.STRONG.GPU desc[UR10][R26.64+-0x8], R20 ;  /* 0xfffff8141a0079a6 */ /* 0x0001e8000c12ff0a */
[----:B------:R0:W-:Y:S01]  /*2030*/  REDG.E.ADD.F64.RN.STRONG.GPU desc[UR10][R26.64], R20 ;  /* 0x000000141a0079a6 */ /* 0x0001e2000c12ff0a */
[----:B------:R-:W-:-:S03]  /*2040*/  VIADD R29, R29, 0x4 ;  /* 0x000000041d1d7836 */ /* 0x000fc60000000000 */
[----:B------:R0:W-:Y:S01]  /*2050*/  REDG.E.ADD.F64.RN.STRONG.GPU desc[UR10][R26.64+0x8], R20 ;  /* 0x000008141a0079a6 */ /* 0x0001e2000c12ff0a */
[----:B------:R-:W-:Y:S05]  /*2060*/  @P1 BRA `(.L_x_457) ;  /* 0xfffffffc00dc1947 */ /* 0x000fea000383ffff */
[----:B------:R-:W-:Y:S05]  /*2070*/  BSYNC.RECONVERGENT B5 ;  /* 0x0000000000057941 */ /* 0x000fea0003800200 */
.L_x_456:
[----:B0-----:R-:W-:-:S07]  /*2080*/  IMAD.MOV.U32 R26, RZ, RZ, R31 ;  /* 0x000000ffff1a7224 */ /* 0x001fce00078e001f */
.L_x_455:
[----:B------:R-:W-:Y:S05]  /*2090*/  BSYNC.RECONVERGENT B4 ;  /* 0x0000000000047941 */ /* 0x000fea0003800200 */
.L_x_454:
[----:B------:R-:W-:-:S13]  /*20a0*/  ISETP.NE.AND P1, PT, R32, RZ, PT ;  /* 0x000000ff2000720c */ /* 0x000fda0003f25270 */
[----:B------:R-:W-:Y:S05]  /*20b0*/  @!P1 BRA `(.L_x_453) ;  /* 0x0000000000249947 */ /* 0x000fea0003800000 */
[----:B------:R-:W-:Y:S02]  /*20c0*/  ISETP.NE.AND P1, PT, R32, 0x1, PT ;  /* 0x000000012000780c */ /* 0x000fe40003f25270 */
[----:B------:R-:W-:-:S05]  /*20d0*/  IADD3 R27, PT, PT, R33, R26, RZ ;  /* 0x0000001a211b7210 */ /* 0x000fca0007ffe0ff */
[----:B------:R-:W-:-:S05]  /*20e0*/  IMAD.WIDE R26, R27, 0x8, R24 ;  /* 0x000000081b1a7825 */ /* 0x000fca00078e0218 */
[----:B------:R0:W-:Y:S01]  /*20f0*/  REDG.E.ADD.F64.RN.STRONG.GPU desc[UR10][R26.64], R20 ;  /* 0x000000141a0079a6 */ /* 0x0001e2000c12ff0a */
[----:B------:R-:W-:Y:S05]  /*2100*/  @!P1 BRA `(.L_x_453) ;  /* 0x0000000000109947 */ /* 0x000fea0003800000 */
[----:B------:R-:W-:Y:S01]  /*2110*/  ISETP.NE.AND P1, PT, R32, 0x2, PT ;  /* 0x000000022000780c */ /* 0x000fe20003f25270 */
[----:B------:R1:W-:-:S12]  /*2120*/  REDG.E.ADD.F64.RN.STRONG.GPU desc[UR10][R26.64+0x8], R20 ;  /* 0x000008141a0079a6 */ /* 0x0003d8000c12ff0a */
[----:B------:R-:W-:Y:S05]  /*2130*/  @!P1 BRA `(.L_x_453) ;  /* 0x0000000000049947 */ /* 0x000fea0003800000 */
[----:B------:R2:W-:Y:S02]  /*2140*/  REDG.E.ADD.F64.RN.STRONG.GPU desc[UR10][R26.64+0x10], R20 ;  /* 0x000010141a0079a6 */ /* 0x0005e4000c12ff0a */
.L_x_453:
[----:B------:R-:W-:Y:S05]  /*2150*/  BSYNC.RECONVERGENT B3 ;  /* 0x0000000000037941 */ /* 0x000fea0003800200 */
.L_x_452:
[----:B------:R-:W-:-:S05]  /*2160*/  VIADD R12, R12, 0x1 ;  /* 0x000000010c0c7836 */ /* 0x000fca0000000000 */
[----:B------:R-:W-:-:S13]  /*2170*/  ISETP.NE.AND P1, PT, R12, R7, PT ;  /* 0x000000070c00720c */ /* 0x000fda0003f25270 */
[----:B------:R-:W-:Y:S05]  /*2180*/  @P1 BRA `(.L_x_458) ;  /* 0xfffffffc00641947 */ /* 0x000fea000383ffff */
.L_x_451:
[----:B------:R-:W-:Y:S05]  /*2190*/  BSYNC.RECONVERGENT B2 ;  /* 0x0000000000027941 */ /* 0x000fea0003800200 */
.L_x_450:
[----:B------:R-:W-:-:S04]  /*21a0*/  IMAD.WIDE R24, R3, 0x8, R24 ;  /* 0x0000000803187825 */ /* 0x000fc800078e0218 */
[----:B------:R-:W-:Y:S01]  /*21b0*/  IMAD.MOV.U32 R12, RZ, RZ, R24 ;  /* 0x000000ffff0c7224 */ /* 0x000fe200078e0018 */
[----:B------:R-:W-:Y:S01]  /*21c0*/  MOV R35, R25 ;  /* 0x0000001900237202 */ /* 0x000fe20000000f00 */
[----:B------:R-:W-:Y:S06]  /*21d0*/  @P0 BRA `(.L_x_459) ;  /* 0xfffffffc00280947 */ /* 0x000fec000383ffff */
.L_x_449:
[----:B------:R-:W-:Y:S05]  /*21e0*/  BSYNC.RECONVERGENT B1 ;  /* 0x0000000000017941 */ /* 0x000fea0003800200 */
.L_x_448:
[----:B------:R-:W3:Y:S01]  /*21f0*/  LDCU UR6, c[0x0][0x360] ;  /* 0x00006c00ff0677ac */ /* 0x000ee20008000800 */
[----:B------:R-:W4:Y:S01]  /*2200*/  LDCU UR8, c[0x0][0x3a4] ;  /* 0x00007480ff0877ac */ /* 0x000f220008000800 */
[----:B---3--:R-:W-:-:S05]  /*2210*/  VIADD R10, R10, UR6 ;  /* 0x000000060a0a7c36 */ /* 0x008fca0008000000 */
[----:B----4-:R-:W-:-:S13]  /*2220*/  ISETP.GE.AND P0, PT, R10, UR8, PT ;  /* 0x000000080a007c0c */ /* 0x010fda000bf06270 */
[----:B------:R-:W-:Y:S05]  /*2230*/  @!P0 BRA `(.L_x_460) ;  /* 0xffffffec00e08947 */ /* 0x000fea000383ffff */
.L_x_433:
[----:B------:R-:W-:Y:S05]  /*2240*/  BSYNC.RECONVERGENT B0 ;  /* 0x0000000000007941 */ /* 0x000fea0003800200 */
.L_x_432:
[----:B------:R-:W3:Y:S01]  /*2250*/  LDCU UR6, c[0x0][0x374] ;  /* 0x00006e80ff0677ac */ /* 0x000ee20008000800 */
[----:B------:R-:W3:Y:S01]  /*2260*/  LDC R7, c[0x0][0x364] ;  /* 0x0000d900ff077b82 */ /* 0x000ee20000000800 */
[----:B------:R-:W4:Y:S01]  /*2270*/  LDCU UR8, c[0x0][0x3a0] ;  /* 0x00007400ff0877ac */ /* 0x000f220008000800 */
[----:B---3--:R-:W-:-:S05]  /*2280*/  IMAD R2, R7, UR6, R2 ;  /* 0x0000000607027c24 */ /* 0x008fca000f8e0202 */
[----:B----4-:R-:W-:-:S13]  /*2290*/  ISETP.GE.AND P0, PT, R2, UR8, PT ;  /* 0x0000000802007c0c */ /* 0x010fda000bf06270 */
[----:B------:R-:W-:Y:S05]  /*22a0*/  @!P0 BRA `(.L_x_461) ;  /* 0xffffffe400808947 */ /* 0x000fea000383ffff */
[----:B------:R-:W-:Y:S05]  /*22b0*/  EXIT ;  /* 0x000000000000794d */ /* 0x000fea0003800000 */
        .weak           $__internal_8_$__cuda_sm20_div_rn_f64_full
        .type           $__internal_8_$__cuda_sm20_div_rn_f64_full,@function
        .size           $__internal_8_$__cuda_sm20_div_rn_f64_full,($__internal_9_$__cuda_sm20_div_s64 - $__internal_8_$__cuda_sm20_div_rn_f64_full)
$__internal_8_$__cuda_sm20_div_rn_f64_full:
[----:B------:R-:W-:Y:S01]  /*22c0*/  FSETP.GEU.AND P3, PT, |R21|, 1.469367938527859385e-39, PT ;  /* 0x001000001500780b */ /* 0x000fe20003f6e200 */
[----:B------:R-:W-:Y:S01]  /*22d0*/  IMAD.MOV.U32 R26, RZ, RZ, R20 ;  /* 0x000000ffff1a7224 */ /* 0x000fe200078e0014 */
[C---:B------:R-:W-:Y:S01]  /*22e0*/  FSETP.GEU.AND P0, PT, |R25|.reuse, 1.469367938527859385e-39, PT ;  /* 0x001000001900780b */ /* 0x040fe20003f0e200 */
[----:B------:R-:W-:Y:S01]  /*22f0*/  BSSY.RECONVERGENT B2, `(.L_x_462) ;  /* 0x0000054000027945 */ /* 0x000fe20003800200 */
[----:B------:R-:W-:Y:S02]  /*2300*/  LOP3.LUT R22, R25, 0x800fffff, RZ, 0xc0, !PT ;  /* 0x800fffff19167812 */ /* 0x000fe400078ec0ff */
[----:B------:R-:W-:Y:S02]  /*2310*/  LOP3.LUT R36, R21, 0x7ff00000, RZ, 0xc0, !PT ;  /* 0x7ff0000015247812 */ /* 0x000fe400078ec0ff */
[----:B------:R-:W-:Y:S01]  /*2320*/  LOP3.LUT R23, R22, 0x3ff00000, RZ, 0xfc, !PT ;  /* 0x3ff0000016177812 */ /* 0x000fe200078efcff */
[----:B------:R-:W-:Y:S01]  /*2330*/  IMAD.MOV.U32 R22, RZ, RZ, R24 ;  /* 0x000000ffff167224 */ /* 0x000fe200078e0018 */
[----:B------:R-:W-:-:S02]  /*2340*/  LOP3.LUT R39, R25, 0x7ff00000, RZ, 0xc0, !PT ;  /* 0x7ff0000019277812 */ /* 0x000fc400078ec0ff */
[----:B------:R-:W-:Y:S01]  /*2350*/  MOV R37, 0x1ca00000 ;  /* 0x1ca0000000257802 */ /* 0x000fe20000000f00 */
[----:B------:R-:W-:Y:S01]  /*2360*/  @!P3 IMAD.MOV.U32 R28, RZ, RZ, RZ ;  /* 0x000000ffff1cb224 */ /* 0x000fe200078e00ff */
[----:B------:R-:W-:Y:S01]  /*2370*/  @!P3 LOP3.LUT R27, R25, 0x7ff00000, RZ, 0xc0, !PT ;  /* 0x7ff00000191bb812 */ /* 0x000fe200078ec0ff */
[----:B------:R-:W-:Y:S01]  /*2380*/  @!P0 DMUL R22, R24, 8.98846567431157953865e+307 ;  /* 0x7fe0000018168828 */ /* 0x000fe20000000000 */
[C---:B------:R-:W-:Y:S02]  /*2390*/  ISETP.GE.U32.AND P2, PT, R36.reuse, R39, PT ;  /* 0x000000272400720c */ /* 0x040fe40003f46070 */
[----:B------:R-:W-:Y:S02]  /*23a0*/  @!P3 ISETP.GE.U32.AND P4, PT, R36, R27, PT ;  /* 0x0000001b2400b20c */ /* 0x000fe40003f86070 */
[C---:B------:R-:W-:Y:S01]  /*23b0*/  SEL R27, R37.reuse, 0x63400000, !P2 ;  /* 0x63400000251b7807 */ /* 0x040fe20005000000 */
[----:B------:R-:W0:Y:S01]  /*23c0*/  MUFU.RCP64H R31, R23 ;  /* 0x00000017001f7308 */ /* 0x000e220000001800 */
[----:B------:R-:W-:-:S02]  /*23d0*/  @!P3 SEL R29, R37, 0x63400000, !P4 ;  /* 0x63400000251db807 */ /* 0x000fc40006000000 */
[--C-:B------:R-:W-:Y:S02]  /*23e0*/  LOP3.LUT R27, R27, 0x800fffff, R21.reuse, 0xf8, !PT ;  /* 0x800fffff1b1b7812 */ /* 0x100fe400078ef815 */
[----:B------:R-:W-:Y:S02]  /*23f0*/  @!P3 LOP3.LUT R29, R29, 0x80000000, R21, 0xf8, !PT ;  /* 0x800000001d1db812 */ /* 0x000fe400078ef815 */
[----:B------:R-:W-:Y:S02]  /*2400*/  MOV R30, 0x1 ;  /* 0x00000001001e7802 */ /* 0x000fe40000000f00 */
[----:B------:R-:W-:Y:S02]  /*2410*/  @!P3 LOP3.LUT R29, R29, 0x100000, RZ, 0xfc, !PT ;  /* 0x001000001d1db812 */ /* 0x000fe400078efcff */
[----:B------:R-:W-:-:S04]  /*2420*/  @!P0 LOP3.LUT R39, R23, 0x7ff00000, RZ, 0xc0, !PT ;  /* 0x7ff0000017278812 */ /* 0x000fc800078ec0ff */
[----:B------:R-:W-:Y:S02]  /*2430*/  @!P3 DFMA R26, R26, 2, -R28 ;  /* 0x400000001a1ab82b */ /* 0x000fe4000000081c */
[----:B0-----:R-:W-:-:S08]  /*2440*/  DFMA R28, R30, -R22, 1 ;  /* 0x3ff000001e1c742b */ /* 0x001fd00000000816 */
[----:B------:R-:W-:-:S08]  /*2450*/  DFMA R28, R28, R28, R28 ;  /* 0x0000001c1c1c722b */ /* 0x000fd0000000001c */
[----:B------:R-:W-:-:S08]  /*2460*/  DFMA R28, R30, R28, R30 ;  /* 0x0000001c1e1c722b */ /* 0x000fd0000000001e */
[----:B------:R-:W-:-:S08]  /*2470*/  DFMA R30, R28, -R22, 1 ;  /* 0x3ff000001c1e742b */ /* 0x000fd00000000816 */
[----:B------:R-:W-:-:S08]  /*2480*/  DFMA R28, R28, R30, R28 ;  /* 0x0000001e1c1c722b */ /* 0x000fd0000000001c */
[----:B------:R-:W-:-:S08]  /*2490*/  DMUL R30, R28, R26 ;  /* 0x0000001a1c1e7228 */ /* 0x000fd00000000000 */
[----:B------:R-:W-:-:S08]  /*24a0*/  DFMA R32, R30, -R22, R26 ;  /* 0x800000161e20722b */ /* 0x000fd0000000001a */
[----:B------:R-:W-:Y:S01]  /*24b0*/  DFMA R32, R28, R32, R30 ;  /* 0x000000201c20722b */ /* 0x000fe2000000001e */
[----:B------:R-:W-:Y:S01]  /*24c0*/  IMAD.MOV.U32 R30, RZ, RZ, R36 ;  /* 0x000000ffff1e7224 */ /* 0x000fe200078e0024 */
        /* <DEDUP_REMOVED lines=9> */
[----:B------:R-:W-:Y:S02]  /*2560*/  VIMNMX R20, PT, PT, R20, 0x46a00000, PT ;  /* 0x46a0000014147848 */ /* 0x000fe40003fe0100 */
[----:B------:R-:W-:-:S05]  /*2570*/  SEL R37, R37, 0x63400000, !P0 ;  /* 0x6340000025257807 */ /* 0x000fca0004000000 */
[----:B------:R-:W-:Y:S01]  /*2580*/  IMAD.IADD R30, R20, 0x1, -R37 ;  /* 0x00000001141e7824 */ /* 0x000fe200078e0a25 */
[----:B------:R-:W-:-:S03]  /*2590*/  MOV R20, RZ ;  /* 0x000000ff00147202 */ /* 0x000fc60000000f00 */
[----:B------:R-:W-:-:S06]  /*25a0*/  VIADD R21, R30, 0x7fe00000 ;  /* 0x7fe000001e157836 */ /* 0x000fcc0000000000 */
[----:B------:R-:W-:-:S10]  /*25b0*/  DMUL R28, R32, R20 ;  /* 0x00000014201c7228 */ /* 0x000fd40000000000 */
[----:B------:R-:W-:-:S13]  /*25c0*/  FSETP.GTU.AND P0, PT, |R29|, 1.469367938527859385e-39, PT ;  /* 0x001000001d00780b */ /* 0x000fda0003f0c200 */
[----:B------:R-:W-:Y:S05]  /*25d0*/  @P0 BRA `(.L_x_464) ;  /* 0x0000000000940947 */ /* 0x000fea0003800000 */
[----:B------:R-:W-:Y:S01]  /*25e0*/  DFMA R22, R32, -R22, R26 ;  /* 0x800000162016722b */ /* 0x000fe2000000001a */
[----:B------:R-:W-:-:S09]  /*25f0*/  IMAD.MOV.U32 R20, RZ, RZ, RZ ;  /* 0x000000ffff147224 */ /* 0x000fd200078e00ff */
[C---:B------:R-:W-:Y:S02]  /*2600*/  FSETP.NEU.AND P0, PT, R23.reuse, RZ, PT ;  /* 0x000000ff1700720b */ /* 0x040fe40003f0d000 */
[----:B------:R-:W-:-:S04]  /*2610*/  LOP3.LUT R25, R23, 0x80000000, R25, 0x48, !PT ;  /* 0x8000000017197812 */ /* 0x000fc800078e4819 */
[----:B------:R-:W-:-:S07]  /*2620*/  LOP3.LUT R21, R25, R21, RZ, 0xfc, !PT ;  /* 0x0000001519157212 */ /* 0x000fce00078efcff */
[----:B------:R-:W-:Y:S05]  /*2630*/  @!P0 BRA `(.L_x_464) ;  /* 0x00000000007c8947 */ /* 0x000fea0003800000 */
[----:B------:R-:W-:Y:S01]  /*2640*/  IMAD.MOV R23, RZ, RZ, -R30 ;  /* 0x000000ffff177224 */ /* 0x000fe200078e0a1e */
[----:B------:R-:W-:Y:S01]  /*2650*/  MOV R22, RZ ;  /* 0x000000ff00167202 */ /* 0x000fe20000000f00 */
[----:B------:R-:W-:-:S05]  /*2660*/  DMUL.RP R20, R32, R20 ;  /* 0x0000001420147228 */ /* 0x000fca0000008000 */
[----:B------:R-:W-:-:S05]  /*2670*/  DFMA R22, R28, -R22, R32 ;  /* 0x800000161c16722b */ /* 0x000fca0000000020 */
[----:B------:R-:W-:Y:S02]  /*2680*/  LOP3.LUT R25, R21, R25, RZ, 0x3c, !PT ;  /* 0x0000001915197212 */ /* 0x000fe400078e3cff */
[----:B------:R-:W-:-:S04]  /*2690*/  IADD3 R22, PT, PT, -R30, -0x43300000, RZ ;  /* 0xbcd000001e167810 */ /* 0x000fc80007ffe1ff */
[----:B------:R-:W-:-:S04]  /*26a0*/  FSETP.NEU.AND P0, PT, |R23|, R22, PT ;  /* 0x000000161700720b */ /* 0x000fc80003f0d200 */
[----:B------:R-:W-:Y:S02]  /*26b0*/  FSEL R28, R20, R28, !P0 ;  /* 0x0000001c141c7208 */ /* 0x000fe40004000000 */
[----:B------:R-:W-:Y:S01]  /*26c0*/  FSEL R29, R25, R29, !P0 ;  /* 0x0000001d191d7208 */ /* 0x000fe20004000000 */
[----:B------:R-:W-:Y:S06]  /*26d0*/  BRA `(.L_x_464) ;  /* 0x0000000000547947 */ /* 0x000fec0003800000 */
.L_x_463:
[----:B------:R-:W-:-:S14]  /*26e0*/  DSETP.NAN.AND P0, PT, R20, R20, PT ;  /* 0x000000141400722a */ /* 0x000fdc0003f08000 */
[----:B------:R-:W-:Y:S05]  /*26f0*/  @P0 BRA `(.L_x_465) ;  /* 0x0000000000440947 */ /* 0x000fea0003800000 */
[----:B------:R-:W-:-:S14]  /*2700*/  DSETP.NAN.AND P0, PT, R24, R24, PT ;  /* 0x000000181800722a */ /* 0x000fdc0003f08000 */
[----:B------:R-:W-:Y:S05]  /*2710*/  @P0 BRA `(.L_x_466) ;  /* 0x0000000000300947 */ /* 0x000fea0003800000 */
[----:B------:R-:W-:Y:S01]  /*2720*/  ISETP.NE.AND P0, PT, R30, R39, PT ;  /* 0x000000271e00720c */ /* 0x000fe20003f05270 */
[----:B------:R-:W-:Y:S02]  /*2730*/  IMAD.MOV.U32 R28, RZ, RZ, 0x0 ;  /* 0x00000000ff1c7424 */ /* 0x000fe400078e00ff */
[----:B------:R-:W-:-:S10]  /*2740*/  IMAD.MOV.U32 R29, RZ, RZ, -0x80000 ;  /* 0xfff80000ff1d7424 */ /* 0x000fd400078e00ff */
[----:B------:R-:W-:Y:S05]  /*2750*/  @!P0 BRA `(.L_x_464) ;  /* 0x0000000000348947 */ /* 0x000fea0003800000 */
[----:B------:R-:W-:Y:S02]  /*2760*/  ISETP.NE.AND P0, PT, R30, 0x7ff00000, PT ;  /* 0x7ff000001e00780c */ /* 0x000fe40003f05270 */
[----:B------:R-:W-:Y:S02]  /*2770*/  LOP3.LUT R29, R21, 0x80000000, R25, 0x48, !PT ;  /* 0x80000000151d7812 */ /* 0x000fe400078e4819 */
[----:B------:R-:W-:-:S13]  /*2780*/  ISETP.EQ.OR P0, PT, R39, RZ, !P0 ;  /* 0x000000ff2700720c */ /* 0x000fda0004702670 */
[----:B------:R-:W-:Y:S02]  /*2790*/  @P0 LOP3.LUT R20, R29, 0x7ff00000, RZ, 0xfc, !PT ;  /* 0x7ff000001d140812 */ /* 0x000fe400078efcff */
[----:B------:R-:W-:Y:S01]  /*27a0*/  @!P0 MOV R28, RZ ;  /* 0x000000ff001c8202 */ /* 0x000fe20000000f00 */
[----:B------:R-:W-:Y:S02]  /*27b0*/  @P0 IMAD.MOV.U32 R28, RZ, RZ, RZ ;  /* 0x000000ffff1c0224 */ /* 0x000fe400078e00ff */
[----:B------:R-:W-:Y:S01]  /*27c0*/  @P0 IMAD.MOV.U32 R29, RZ, RZ, R20 ;  /* 0x000000ffff1d0224 */ /* 0x000fe200078e0014 */
[----:B------:R-:W-:Y:S06]  /*27d0*/  BRA `(.L_x_464) ;  /* 0x0000000000147947 */ /* 0x000fec0003800000 */
.L_x_466:
[----:B------:R-:W-:Y:S02]  /*27e0*/  LOP3.LUT R29, R25, 0x80000, RZ, 0xfc, !PT ;  /* 0x00080000191d7812 */ /* 0x000fe400078efcff */
[----:B------:R-:W-:Y:S01]  /*27f0*/  MOV R28, R24 ;  /* 0x00000018001c7202 */ /* 0x000fe20000000f00 */
[----:B------:R-:W-:Y:S06]  /*2800*/  BRA `(.L_x_464) ;  /* 0x0000000000087947 */ /* 0x000fec0003800000 */
.L_x_465:
[----:B------:R-:W-:Y:S01]  /*2810*/  LOP3.LUT R29, R21, 0x80000, RZ, 0xfc, !PT ;  /* 0x00080000151d7812 */ /* 0x000fe200078efcff */
[----:B------:R-:W-:-:S07]  /*2820*/  IMAD.MOV.U32 R28, RZ, RZ, R20 ;  /* 0x000000ffff1c7224 */ /* 0x000fce00078e0014 */
.L_x_464:
[----:B------:R-:W-:Y:S05]  /*2830*/  BSYNC.RECONVERGENT B2 ;  /* 0x0000000000027941 */ /* 0x000fea0003800200 */
.L_x_462:
[----:B------:R-:W-:Y:S01]  /*2840*/  IMAD.MOV.U32 R20, RZ, RZ, R0 ;  /* 0x000000ffff147224 */ /* 0x000fe200078e0000 */
[----:B------:R-:W-:Y:S01]  /*2850*/  MOV R23, R29 ;  /* 0x0000001d00177202 */ /* 0x000fe20000000f00 */
[----:B------:R-:W-:Y:S02]  /*2860*/  IMAD.MOV.U32 R21, RZ, RZ, 0x0 ;  /* 0x00000000ff157424 */ /* 0x000fe400078e00ff */
[----:B------:R-:W-:Y:S02]  /*2870*/  IMAD.MOV.U32 R22, RZ, RZ, R28 ;  /* 0x000000ffff167224 */ /* 0x000fe400078e001c */
[----:B------:R-:W-:Y:S05]  /*2880*/  RET.REL.NODEC R20 `(_ZN2at6native60_GLOBAL__N__aad4af22_27_AdaptiveAveragePooling3d_cu_866e08f930atomicadaptiveaveragegradinputIdEEvPT_PKS3_iiiiiil) ;  /* 0xffffffd414dc7950 */ /* 0x000fea0003c3ffff */
        .weak           $__internal_9_$__cuda_sm20_div_s64
        .type           $__internal_9_$__cuda_sm20_div_s64,@function
        .size           $__internal_9_$__cuda_sm20_div_s64,(.L_x_682 - $__internal_9_$__cuda_sm20_div_s64)
$__internal_9_$__cuda_sm20_div_s64:
        /* <DEDUP_REMOVED lines=17> */
[-C--:B------:R-:W-:Y:S02]  /*29a0*/  IMAD R29, R21, R31.reuse, RZ ;  /* 0x0000001f151d7224 */ /* 0x080fe400078e02ff */
[----:B------:R-:W-:-:S04]  /*29b0*/  IMAD.WIDE.U32 R22, P0, R20, R31, R22 ;  /* 0x0000001f14167225 */ /* 0x000fc80007800016 */
        /* <DEDUP_REMOVED lines=8> */
[----:B------:R-:W-:Y:S01]  /*2a40*/  IMAD R20, R27, R12, R21 ;  /* 0x0000000c1b147224 */ /* 0x000fe200078e0215 */
[----:B------:R-:W-:Y:S01]  /*2a50*/  IADD3 R21, P4, PT, RZ, -R30, RZ ;  /* 0x8000001eff157210 */ /* 0x000fe20007f9e0ff */
        /* <DEDUP_REMOVED lines=25> */
[----:B------:R-:W-:-:S04]  /*2bf0*/  IMAD R20, R31, R12, R21 ;  /* 0x0000000c1f147224 */ /* 0x000fc800078e0215 */
[----:B------:R-:W-:Y:S01]  /*2c00*/  IMAD.X R27, R27, 0x1, ~R20, P1 ;  /* 0x000000011b1b7824 */ /* 0x000fe200008e0e14 */
[----:B------:R-:W-:Y:S02]  /*2c10*/  IADD3 R21, P1, PT, R33, -R12, RZ ;  /* 0x8000000c21157210 */ /* 0x000fe40007f3e0ff */
[----:B------:R-:W-:Y:S02]  /*2c20*/  IADD3 R20, P2, PT, R29, 0x1, RZ ;  /* 0x000000011d147810 */ /* 0x000fe40007f5e0ff */
[CC--:B------:R-:W-:Y:S02]  /*2c30*/  ISETP.GE.U32.AND.EX P0, PT, R27.reuse, R13.reuse, PT, P0 ;  /* 0x0000000d1b00720c */ /* 0x0c0fe40003f06100 */
[----:B------:R-:W-:Y:S01]  /*2c40*/  IADD3.X R23, PT, PT, R27, ~R13, RZ, P1, !PT ;  /* 0x8000000d1b177210 */ /* 0x000fe20000ffe4ff */
[----:B------:R-:W-:Y:S01]  /*2c50*/  IMAD.X R22, RZ, RZ, R31, P2 ;  /* 0x000000ffff167224 */ /* 0x000fe200010e061f */
[----:B------:R-:W-:Y:S02]  /*2c60*/  SEL R21, R21, R33, P0 ;  /* 0x0000002115157207 */ /* 0x000fe40000000000 */
[----:B------:R-:W-:-:S02]  /*2c70*/  SEL R29, R20, R29, P0 ;  /* 0x0000001d141d7207 */ /* 0x000fc40000000000 */
[----:B------:R-:W-:Y:S02]  /*2c80*/  SEL R23, R23, R27, P0 ;  /* 0x0000001b17177207 */ /* 0x000fe40000000000 */
[----:B------:R-:W-:Y:S02]  /*2c90*/  ISETP.GE.U32.AND P1, PT, R21, R12, PT ;  /* 0x0000000c1500720c */ /* 0x000fe40003f26070 */
[----:B------:R-:W-:Y:S02]  /*2ca0*/  SEL R20, R22, R31, P0 ;  /* 0x0000001f16147207 */ /* 0x000fe40000000000 */
[----:B------:R-:W-:Y:S02]  /*2cb0*/  IADD3 R12, P2, PT, R29, 0x1, RZ ;  /* 0x000000011d0c7810 */ /* 0x000fe40007f5e0ff */
[----:B------:R-:W-:Y:S02]  /*2cc0*/  ISETP.GE.U32.AND.EX P0, PT, R23, R13, PT, P1 ;  /* 0x0000000d1700720c */ /* 0x000fe40003f06110 */
[----:B------:R-:W-:Y:S01]  /*2cd0*/  LOP3.LUT R22, R25, R26, RZ, 0x3c, !PT ;  /* 0x0000001a19167212 */ /* 0x000fe200078e3cff */
[----:B------:R-:W-:Y:S01]  /*2ce0*/  IMAD.X R13, RZ, RZ, R20, P2 ;  /* 0x000000ffff0d7224 */ /* 0x000fe200010e0614 */
[----:B------:R-:W-:Y:S01]  /*2cf0*/  SEL R12, R12, R29, P0 ;  /* 0x0000001d0c0c7207 */ /* 0x000fe20000000000 */
[----:B------:R-:W-:Y:S01]  /*2d00*/  IMAD.MOV.U32 R29, RZ, RZ, 0x0 ;  /* 0x00000000ff1d7424 */ /* 0x000fe200078e00ff */
[----:B------:R-:W-:-:S02]  /*2d10*/  ISETP.GE.AND P1, PT, R22, RZ, PT ;  /* 0x000000ff1600720c */ /* 0x000fc40003f26270 */
[----:B------:R-:W-:Y:S02]  /*2d20*/  SEL R13, R13, R20, P0 ;  /* 0x000000140d0d7207 */ /* 0x000fe40000000000 */
[-C--:B------:R-:W-:Y:S02]  /*2d30*/  IADD3 R21, P2, PT, RZ, -R12.reuse, RZ ;  /* 0x8000000cff157210 */ /* 0x080fe40007f5e0ff */
[----:B------:R-:W-:Y:S02]  /*2d40*/  ISETP.NE.U32.AND P0, PT, R24, RZ, PT ;  /* 0x000000ff1800720c */ /* 0x000fe40003f05070 */
[----:B------:R-:W-:Y:S02]  /*2d50*/  IADD3.X R20, PT, PT, RZ, ~R13, RZ, P2, !PT ;  /* 0x8000000dff147210 */ /* 0x000fe400017fe4ff */
[----:B------:R-:W-:Y:S02]  /*2d60*/  ISETP.NE.AND.EX P0, PT, R25, RZ, PT, P0 ;  /* 0x000000ff1900720c */ /* 0x000fe40003f05300 */
[----:B------:R-:W-:-:S02]  /*2d70*/  SEL R12, R21, R12, !P1 ;  /* 0x0000000c150c7207 */ /* 0x000fc40004800000 */
[----:B------:R-:W-:Y:S02]  /*2d80*/  SEL R13, R20, R13, !P1 ;  /* 0x0000000d140d7207 */ /* 0x000fe40004800000 */
[----:B------:R-:W-:Y:S02]  /*2d90*/  SEL R12, R12, 0xffffffff, P0 ;  /* 0xffffffff0c0c7807 */ /* 0x000fe40000000000 */
[----:B------:R-:W-:Y:S01]  /*2da0*/  SEL R13, R13, 0xffffffff, P0 ;  /* 0xffffffff0d0d7807 */ /* 0x000fe20000000000 */
[----:B------:R-:W-:Y:S06]  /*2db0*/  RET.REL.NODEC R28 `(_ZN2at6native60_GLOBAL__N__aad4af22_27_AdaptiveAveragePooling3d_cu_866e08f930atomicadaptiveaveragegradinputIdEEvPT_PKS3_iiiiiil) ;  /* 0xffffffd01c907950 */ /* 0x000fec0003c3ffff */
.L_x_467:
        /* <DEDUP_REMOVED lines=12> */
.L_x_682:


//--------------------- .text._ZN2at6native60_GLOBAL__N__aad4af22_27_AdaptiveAveragePooling3d_cu_866e08f919adaptiveaveragepoolIN3c108BFloat16EfEEvPKT_PS5_iiiiiilllllll --------------------------
	.section	.text._ZN2at6native60_GLOBAL__N__aad4af22_27_AdaptiveAveragePooling3d_cu_866e08f919adaptiveaveragepoolIN3c108BFloat16EfEEvPKT_PS5_iiiiiilllllll,"ax",@progbits
	.align	128
.text._ZN2at6native60_GLOBAL__N__aad4af22_27_AdaptiveAveragePooling3d_cu_866e08f919adaptiveaveragepoolIN3c108BFloat16EfEEvPKT_PS5_iiiiiilllllll:
        .type           _ZN2at6native60_GLOBAL__N__aad4af22_27_AdaptiveAveragePooling3d_cu_866e08f919adaptiveaveragepoolIN3c108BFloat16EfEEvPKT_PS5_iiiiiilllllll,@function
        .size           _ZN2at6native60_GLOBAL__N__aad4af22_27_AdaptiveAveragePooling3d_cu_866e08f919adaptiveaveragepoolIN3c108BFloat16EfEEvPKT_PS5_iiiiiilllllll,(.L_x_685 - _ZN2at6native60_GLOBAL__N__aad4af22_27_AdaptiveAveragePooling3d_cu_866e08f919adaptiveaveragepoolIN3c108BFloat16EfEEvPKT_PS5_iiiiiilllllll)
        .other          _ZN2at6native60_GLOBAL__N__aad4af22_27_AdaptiveAveragePooling3d_cu_866e08f919adaptiveaveragepoolIN3c108BFloat16EfEEvPKT_PS5_iiiiiilllllll,@"STO_CUDA_ENTRY STV_DEFAULT"
_ZN2at6native60_GLOBAL__N__aad4af22_27_AdaptiveAveragePooling3d_cu_866e08f919adaptiveaveragepoolIN3c108BFloat16EfEEvPKT_PS5_iiiiiilllllll:
[----:B------:R-:W-:Y:S08]  /*0000*/  LDC R1, c[0x0][0x37c] ;  /* 0x0000df00ff017b82 */ /* 0x000ff00000000800 */
[----:B------:R-:W0:Y:S01]  /*0010*/  S2UR UR5, SR_CTAID.X ;  /* 0x00000000000579c3 */ /* 0x000e220000002500 */
[----:B------:R-:W1:Y:S01]  /*0020*/  LDCU UR6, c[0x0][0x39c] ;  /* 0x00007380ff0677ac */ /* 0x000e620008000800 */
[----:B------:R-:W2:Y:S06]  /*0030*/  S2R R3, SR_TID.Y ;  /* 0x0000000000037919 */ /* 0x000eac0000002200 */
        /* <DEDUP_REMOVED lines=9> */
[----:B------:R-:W-:Y:S05]  /*00d0*/  @P0 BRA `(.L_x_468) ;  /* 0x0000000000580947 */ /* 0x000fea0003800000 */
[----:B------:R-:W0:Y:S01]  /*00e0*/  I2F.U32.RP R0, UR6 ;  /* 0x0000000600007d06 */ /* 0x000e220008209000 */
[----:B------:R-:W-:Y:S01]  /*00f0*/  ISETP.NE.U32.AND P2, PT, RZ, UR6, PT ;  /* 0x00000006ff007c0c */ /* 0x000fe2000bf45070 */
[----:B------:R-:W-:-:S06]  /*0100*/  HFMA2 R11, -RZ, RZ, 0, 0 ;  /* 0x00000000ff0b7431 */ /* 0x000fcc00000001ff */
        /* <DEDUP_REMOVED lines=15> */
[----:B------:R-:W-:-:S05]  /*0200*/  @!P2 LOP3.LUT R18, RZ, UR6, RZ, 0x33, !PT ;  /* 0x00000006ff12ac12 */ /* 0x000fca000f8e33ff */
[----:B------:R-:W-:-:S04]  /*0210*/  IMAD.MOV R3, RZ, RZ, -R18 ;  /* 0x000000ffff037224 */ /* 0x000fc800078e0a12 */
[----:B------:R-:W-:Y:S01]  /*0220*/  IMAD R14, R3, UR6, R8 ;  /* 0x00000006030e7c24 */ /* 0x000fe2000f8e0208 */
[----:B------:R-:W-:Y:S06]  /*0230*/  BRA `(.L_x_469) ;  /* 0x00000000003c7947 */ /* 0x000fec0003800000 */
.L_x_468:
[----:B------:R-:W0:Y:S01]  /*0240*/  LDCU UR4, c[0x0][0x39c] ;  /* 0x00007380ff0477ac */ /* 0x000e220008000800 */
[----:B------:R-:W-:Y:S01]  /*0250*/  IMAD.MOV.U32 R18, RZ, RZ, R8 ;  /* 0x000000ffff127224 */ /* 0x000fe200078e0008 */
[----:B------:R-:W-:Y:S01]  /*0260*/  MOV R13, R9 ;  /* 0x00000009000d7202 */ /* 0x000fe20000000f00 */
[----:B------:R-:W-:Y:S01]  /*0270*/  IMAD.U32 R10, RZ, RZ, UR5 ;  /* 0x00000005ff0a7e24 */ /* 0x000fe2000f8e00ff */
[----:B------:R-:W-:Y:S02]  /*0280*/  MOV R0, 0x2b0 ;  /* 0x000002b000007802 */ /* 0x000fe40000000f00 */
[----:B0-----:R-:W-:-:S07]  /*0290*/  MOV R12, UR4 ;  /* 0x00000004000c7c02 */ /* 0x001fce0008000f00 */
[----:B------:R-:W-:Y:S05]  /*02a0*/  CALL.REL.NOINC `($__internal_10_$__cuda_sm20_div_s64) ;  /* 0x0000003400f07944 */ /* 0x000fea0003c00000 */
[----:B------:R-:W0:Y:S01]  /*02b0*/  LDCU UR4, c[0x0][0x39c] ;  /* 0x00007380ff0477ac */ /* 0x000e220008000800 */
[-C--:B------:R-:W-:Y:S02]  /*02c0*/  IADD3 R11, P0, PT, RZ, -R2.reuse, RZ ;  /* 0x80000002ff0b7210 */ /* 0x080fe40007f1e0ff */
[----:B------:R-:W-:-:S03]  /*02d0*/  MOV R18, R2 ;  /* 0x0000000200127202 */ /* 0x000fc60000000f00 */
[----:B------:R-:W-:-:S04]  /*02e0*/  IMAD.X R0, RZ, RZ, ~R3, P0 ;  /* 0x000000ffff007224 */ /* 0x000fc800000e0e03 */
[----:B0-----:R-:W-:Y:S02]  /*02f0*/  IMAD R0, R0, UR4, RZ ;  /* 0x0000000400007c24 */ /* 0x001fe4000f8e02ff */
[----:B------:R-:W-:-:S04]  /*0300*/  IMAD.WIDE.U32 R14, R11, UR4, R8 ;  /* 0x000000040b0e7c25 */ /* 0x000fc8000f8e0008 */
[----:B------:R-:W-:-:S04]  /*0310*/  IMAD R11, R11, UR5, R0 ;  /* 0x000000050b0b7c24 */ /* 0x000fc8000f8e0200 */
[----:B------:R-:W-:-:S07]  /*0320*/  IMAD.IADD R11, R15, 0x1, R11 ;  /* 0x000000010f0b7824 */ /* 0x000fce00078e020b */
.L_x_469:
[----:B------:R-:W0:Y:S01]  /*0330*/  LDCU UR4, c[0x0][0x3ac] ;  /* 0x00007580ff0477ac */ /* 0x000e220008000800 */
[----:B------:R-:W-:Y:S01]  /*0340*/  SHF.R.S32.HI R9, RZ, 0x1f, R18 ;  /* 0x0000001fff097819 */ /* 0x000fe20000011412 */
[----:B------:R-:W-:Y:S03]  /*0350*/  BSSY.RECONVERGENT B0, `(.L_x_470) ;  /* 0x000002a000007945 */ /* 0x000fe60003800200 */
[----:B0-----:R-:W-:-:S04]  /*0360*/  LOP3.LUT R0, R9, UR4, RZ, 0xfc, !PT ;  /* 0x0000000409007c12 */ /* 0x001fc8000f8efcff */
[----:B------:R-:W-:-:S13]  /*0370*/  ISETP.NE.U32.AND P0, PT, R0, RZ, PT ;  /* 0x000000ff0000720c */ /* 0x000fda0003f05070 */
[----:B------:R-:W-:Y:S05]  /*0380*/  @P0 BRA `(.L_x_471) ;  /* 0x00000000005c0947 */ /* 0x000fea0003800000 */
[----:B------:R-:W0:Y:S01]  /*0390*/  LDCU UR4, c[0x0][0x3a8] ;  /* 0x00007500ff0477ac */ /* 0x000e220008000800 */
[----:B------:R-:W-:Y:S01]  /*03a0*/  MOV R15, RZ ;  /* 0x000000ff000f7202 */ /* 0x000fe20000000f00 */
        /* <DEDUP_REMOVED lines=21> */
.L_x_471:
[----:B------:R-:W0:Y:S01]  /*0500*/  LDCU.64 UR6, c[0x0][0x3a8] ;  /* 0x00007500ff0677ac */ /* 0x000e220008000a00 */
[----:B------:R-:W-:Y:S01]  /*0510*/  IMAD.MOV.U32 R13, RZ, RZ, R9 ;  /* 0x000000ffff0d7224 */ /* 0x000fe200078e0009 */
[----:B------:R-:W-:Y:S01]  /*0520*/  MOV R0, 0x560 ;  /* 0x0000056000007802 */ /* 0x000fe20000000f00 */
[----:B0-----:R-:W-:Y:S01]  /*0530*/  IMAD.U32 R12, RZ, RZ, UR6 ;  /* 0x00000006ff0c7e24 */ /* 0x001fe2000f8e00ff */
[----:B------:R-:W-:-:S07]  /*0540*/  MOV R10, UR7 ;  /* 0x00000007000a7c02 */ /* 0x000fce0008000f00 */
[----:B------:R-:W-:Y:S05]  /*0550*/  CALL.REL.NOINC `($__internal_10_$__cuda_sm20_div_s64) ;  /* 0x0000003400447944 */ /* 0x000fea0003c00000 */
[----:B------:R-:W0:Y:S01]  /*0560*/  LDCU.64 UR6, c[0x0][0x3a8] ;  /* 0x00007500ff0677ac */ /* 0x000e220008000a00 */
[-C--:B------:R-:W-:Y:S01]  /*0570*/  IADD3 R15, P0, PT, RZ, -R2.reuse, RZ ;  /* 0x80000002ff0f7210 */ /* 0x080fe20007f1e0ff */
[----:B------:R-:W-:Y:S01]  /*0580*/  IMAD.MOV.U32 R8, RZ, RZ, R18 ;  /* 0x000000ffff087224 */ /* 0x000fe200078e0012 */
[----:B------:R-:W-:Y:S02]  /*0590*/  MOV R28, R2 ;  /* 0x00000002001c7202 */ /* 0x000fe40000000f00 */
[----:B------:R-:W-:-:S05]  /*05a0*/  IADD3.X R0, PT, PT, RZ, ~R3, RZ, P0, !PT ;  /* 0x80000003ff007210 */ /* 0x000fca00007fe4ff */
[----:B0-----:R-:W-:Y:S02]  /*05b0*/  IMAD R0, R0, UR6, RZ ;  /* 0x0000000600007c24 */ /* 0x001fe4000f8e02ff */
[----:B------:R-:W-:-:S04]  /*05c0*/  IMAD.WIDE.U32 R16, R15, UR6, R8 ;  /* 0x000000060f107c25 */ /* 0x000fc8000f8e0008 */
[----:B------:R-:W-:-:S04]  /*05d0*/  IMAD R15, R15, UR7, R0 ;  /* 0x000000070f0f7c24 */ /* 0x000fc8000f8e0200 */
[----:B------:R-:W-:-:S07]  /*05e0*/  IMAD.IADD R15, R17, 0x1, R15 ;  /* 0x00000001110f7824 */ /* 0x000fce00078e020f */
.L_x_472:
[----:B------:R-:W-:Y:S05]  /*05f0*/  BSYNC.RECONVERGENT B0 ;  /* 0x0000000000007941 */ /* 0x000fea0003800200 */
.L_x_470:
[----:B------:R-:W0:Y:S01]  /*0600*/  LDC R8, c[0x0][0x390] ;  /* 0x0000e400ff087b82 */ /* 0x000e220000000800 */
[----:B------:R-:W-:Y:S01]  /*0610*/  BSSY.RECONVERGENT B0, `(.L_x_473) ;  /* 0x0000024000007945 */ /* 0x000fe20003800200 */
[----:B0-----:R-:W-:Y:S01]  /*0620*/  SHF.R.S32.HI R17, RZ, 0x1f, R8 ;  /* 0x0000001fff117819 */ /* 0x001fe20000011408 */
[-C--:B------:R-:W-:Y:S02]  /*0630*/  IMAD R11, R11, R8.reuse, RZ ;  /* 0x000000080b0b7224 */ /* 0x080fe400078e02ff */
[----:B------:R-:W-:-:S04]  /*0640*/  IMAD.WIDE.U32 R8, R14, R8, RZ ;  /* 0x000000080e087225 */ /* 0x000fc800078e00ff */
[----:B------:R-:W-:-:S05]  /*0650*/  IMAD R11, R17, R14, R11 ;  /* 0x0000000e110b7224 */ /* 0x000fca00078e020b */
[----:B------:R-:W-:-:S04]  /*0660*/  IADD3 R13, PT, PT, R9, R11, RZ ;  /* 0x0000000b090d7210 */ /* 0x000fc80007ffe0ff */
        /* <DEDUP_REMOVED lines=23> */
.L_x_474:
[----:B------:R-:W0:Y:S01]  /*07e0*/  LDCU UR4, c[0x0][0x39c] ;  /* 0x00007380ff0477ac */ /* 0x000e220008000800 */
[----:B------:R-:W-:Y:S01]  /*07f0*/  MOV R18, R8 ;  /* 0x0000000800127202 */ /* 0x000fe20000000f00 */
[----:B------:R-:W-:Y:S01]  /*0800*/  IMAD.U32 R10, RZ, RZ, UR5 ;  /* 0x00000005ff0a7e24 */ /* 0x000fe2000f8e00ff */
[----:B------:R-:W-:Y:S02]  /*0810*/  MOV R0, 0x840 ;  /* 0x0000084000007802 */ /* 0x000fe40000000f00 */
[----:B0-----:R-:W-:-:S07]  /*0820*/  MOV R12, UR4 ;  /* 0x00000004000c7c02 */ /* 0x001fce0008000f00 */
[----:B------:R-:W-:Y:S05]  /*0830*/  CALL.REL.NOINC `($__internal_10_$__cuda_sm20_div_s64) ;  /* 0x00000030008c7944 */ /* 0x000fea0003c00000 */
[----:B------:R-:W-:-:S07]  /*0840*/  IMAD.MOV.U32 R26, RZ, RZ, R2 ;  /* 0x000000ffff1a7224 */ /* 0x000fce00078e0002 */
.L_x_475:
[----:B------:R-:W-:Y:S05]  /*0850*/  BSYNC.RECONVERGENT B0 ;  /* 0x0000000000007941 */ /* 0x000fea0003800200 */
.L_x_473:
        /* <DEDUP_REMOVED lines=27> */
.L_x_477:
[----:B------:R-:W0:Y:S01]  /*0a10*/  LDCU UR4, c[0x0][0x39c] ;  /* 0x00007380ff0477ac */ /* 0x000e220008000800 */
[----:B------:R-:W-:Y:S01]  /*0a20*/  IMAD.U32 R10, RZ, RZ, UR5 ;  /* 0x00000005ff0a7e24 */ /* 0x000fe2000f8e00ff */
[----:B------:R-:W-:Y:S02]  /*0a30*/  MOV R0, 0xa60 ;  /* 0x00000a6000007802 */ /* 0x000fe40000000f00 */
[----:B0-----:R-:W-:-:S07]  /*0a40*/  MOV R12, UR4 ;  /* 0x00000004000c7c02 */ /* 0x001fce0008000f00 */
[----:B------:R-:W-:Y:S05]  /*0a50*/  CALL.REL.NOINC `($__internal_10_$__cuda_sm20_div_s64) ;  /* 0x0000003000047944 */ /* 0x000fea0003c00000 */
[----:B------:R-:W-:-:S07]  /*0a60*/  IMAD.MOV.U32 R0, RZ, RZ, R2 ;  /* 0x000000ffff007224 */ /* 0x000fce00078e0002 */
.L_x_478:
[----:B------:R-:W-:Y:S05]  /*0a70*/  BSYNC.RECONVERGENT B0 ;  /* 0x0000000000007941 */ /* 0x000fea0003800200 */
.L_x_476:
[----:B------:R-:W0:Y:S02]  /*0a80*/  LDCU UR4, c[0x0][0x3a0] ;  /* 0x00007400ff0477ac */ /* 0x000e240008000800 */
[----:B0-----:R-:W-:-:S13]  /*0a90*/  ISETP.GE.AND P0, PT, R38, UR4, PT ;  /* 0x0000000426007c0c */ /* 0x001fda000bf06270 */
[----:B------:R-:W-:Y:S05]  /*0aa0*/  @P0 EXIT ;  /* 0x000000000000094d */ /* 0x000fea0003800000 */
[----:B------:R-:W0:Y:S01]  /*0ab0*/  LDCU.128 UR4, c[0x0][0x3b0] ;  /* 0x00007600ff0477ac */ /* 0x000e220008000c00 */
[----:B------:R-:W-:Y:S01]  /*0ac0*/  SHF.R.S32.HI R4, RZ, 0x1f, R28 ;  /* 0x0000001fff047819 */ /* 0x000fe2000001141c */
[----:B------:R-:W-:Y:S01]  /*0ad0*/  IMAD.IADD R24, R0, 0x1, -R26 ;  /* 0x0000000100187824 */ /* 0x000fe200078e0a1a */
[----:B------:R-:W1:Y:S01]  /*0ae0*/  LDCU.64 UR8, c[0x0][0x358] ;  /* 0x00006b00ff0877ac */ /* 0x000e620008000a00 */
[----:B0-----:R-:W-:Y:S02]  /*0af0*/  IMAD R15, R15, UR6, RZ ;  /* 0x000000060f0f7c24 */ /* 0x001fe4000f8e02ff */
[----:B------:R-:W-:-:S04]  /*0b00*/  IMAD.WIDE.U32 R2, R16, UR6, RZ ;  /* 0x0000000610027c25 */ /* 0x000fc8000f8e00ff */
[----:B------:R-:W-:Y:S02]  /*0b10*/  IMAD R15, R16, UR7, R15 ;  /* 0x00000007100f7c24 */ /* 0x000fe4000f8e020f */
[----:B------:R-:W-:-:S03]  /*0b20*/  IMAD R5, R4, UR4, RZ ;  /* 0x0000000404057c24 */ /* 0x000fc6000f8e02ff */
[----:B------:R-:W-:Y:S01]  /*0b30*/  IADD3 R3, PT, PT, R3, R15, RZ ;  /* 0x0000000f03037210 */ /* 0x000fe20007ffe0ff */
[C---:B------:R-:W-:Y:S02]  /*0b40*/  IMAD R5, R28.reuse, UR5, R5 ;  /* 0x000000051c057c24 */ /* 0x040fe4000f8e0205 */
[----:B------:R-:W-:-:S05]  /*0b50*/  IMAD.WIDE.U32 R28, R28, UR4, R2 ;  /* 0x000000041c1c7c25 */ /* 0x000fca000f8e0002 */
[----:B-1----:R-:W-:-:S07]  /*0b60*/  IADD3 R27, PT, PT, R29, R5, RZ ;  /* 0x000000051d1b7210 */ /* 0x002fce0007ffe0ff */
.L_x_514:
[----:B------:R-:W0:Y:S02]  /*0b70*/  LDCU UR4, c[0x0][0x3a0] ;  /* 0x00007400ff0477ac */ /* 0x000e240008000800 */
[----:B0-----:R-:W-:-:S05]  /*0b80*/  IMAD.U32 R7, RZ, RZ, UR4 ;  /* 0x00000004ff077e24 */ /* 0x001fca000f8e00ff */
[----:B------:R-:W-:-:S04]  /*0b90*/  SHF.R.S32.HI R10, RZ, 0x1f, R7 ;  /* 0x0000001fff0a7819 */ /* 0x000fc80000011407 */
[----:B------:R-:W-:-:S13]  /*0ba0*/  ISETP.NE.U32.AND P0, PT, R10, RZ, PT ;  /* 0x000000ff0a00720c */ /* 0x000fda0003f05070 */
[----:B------:R-:W-:Y:S05]  /*0bb0*/  @P0 BRA `(.L_x_479) ;  /* 0x0000000000580947 */ /* 0x000fea0003800000 */
[----:B------:R-:W0:Y:S01]  /*0bc0*/  I2F.U32.RP R0, R7 ;  /* 0x0000000700007306 */ /* 0x000e220000209000 */
[----:B------:R-:W-:-:S07]  /*0bd0*/  ISETP.NE.U32.AND P2, PT, R7, RZ, PT ;  /* 0x000000ff0700720c */ /* 0x000fce0003f45070 */
[----:B0-----:R-:W0:Y:S02]  /*0be0*/  MUFU.RCP R0, R0 ;  /* 0x0000000000007308 */ /* 0x001e240000001000 */
[----:B0-----:R-:W-:Y:S02]  /*0bf0*/  IADD3 R2, PT, PT, R0, 0xffffffe, RZ ;  /* 0x0ffffffe00027810 */ /* 0x001fe40007ffe0ff */
[----:B------:R-:W-:-:S04]  /*0c00*/  MOV R0, RZ ;  /* 0x000000ff00007202 */ /* 0x000fc80000000f00 */
        /* <DEDUP_REMOVED lines=17> */
.L_x_479:
[----:B------:R-:W0:Y:S01]  /*0d20*/  LDCU UR4, c[0x0][0x3a0] ;  /* 0x00007400ff0477ac */ /* 0x000e220008000800 */
[----:B------:R-:W-:Y:S02]  /*0d30*/  HFMA2 R13, -RZ, RZ, 0, 0 ;  /* 0x00000000ff0d7431 */ /* 0x000fe400000001ff */
[----:B------:R-:W-:Y:S01]  /*0d40*/  IMAD.MOV.U32 R18, RZ, RZ, R38 ;  /* 0x000000ffff127224 */ /* 0x000fe200078e0026 */
[----:B------:R-:W-:Y:S01]  /*0d50*/  MOV R0, 0xd80 ;  /* 0x00000d8000007802 */ /* 0x000fe20000000f00 */
[----:B0-----:R-:W-:-:S07]  /*0d60*/  IMAD.U32 R12, RZ, RZ, UR4 ;  /* 0x00000004ff0c7e24 */ /* 0x001fce000f8e00ff */
[----:B------:R-:W-:Y:S05]  /*0d70*/  CALL.REL.NOINC `($__internal_10_$__cuda_sm20_div_s64) ;  /* 0x0000002c003c7944 */ /* 0x000fea0003c00000 */
        /* <DEDUP_REMOVED lines=8> */
[----:B------:R-:W-:-:S05]  /*0e00*/  IMAD R3, R10, R0, R3 ;  /* 0x000000000a037224 */ /* 0x000fca00078e0203 */
[----:B------:R-:W-:-:S07]  /*0e10*/  IADD3 R0, PT, PT, R5, R3, RZ ;  /* 0x0000000305007210 */ /* 0x000fce0007ffe0ff */
.L_x_480:
[----:B------:R-:W0:Y:S01]  /*0e20*/  LDC R19, c[0x0][0x394] ;  /* 0x0000e500ff137b82 */ /* 0x000e220000000800 */
[----:B------:R-:W-:Y:S01]  /*0e30*/  BSSY.RECONVERGENT B0, `(.L_x_481) ;  /* 0x0000021000007945 */ /* 0x000fe20003800200 */
[----:B0-----:R-:W-:Y:S01]  /*0e40*/  SHF.R.S32.HI R9, RZ, 0x1f, R19 ;  /* 0x0000001fff097819 */ /* 0x001fe20000011413 */
[-C--:B------:R-:W-:Y:S02]  /*0e50*/  IMAD R3, R0, R19.reuse, RZ ;  /* 0x0000001300037224 */ /* 0x080fe400078e02ff */
[----:B------:R-:W-:-:S04]  /*0e60*/  IMAD.WIDE.U32 R18, R4, R19, RZ ;  /* 0x0000001304127225 */ /* 0x000fc800078e00ff */
[----:B------:R-:W-:-:S04]  /*0e70*/  IMAD R3, R9, R4, R3 ;  /* 0x0000000409037224 */ /* 0x000fc800078e0203 */
[----:B------:R-:W-:-:S05]  /*0e80*/  IMAD.IADD R13, R19, 0x1, R3 ;  /* 0x00000001130d7824 */ /* 0x000fca00078e0203 */
[----:B------:R-:W-:-:S04]  /*0e90*/  LOP3.LUT R0, R13, R10, RZ, 0xfc, !PT ;  /* 0x0000000a0d007212 */ /* 0x000fc800078efcff */
        /* <DEDUP_REMOVED lines=21> */
.L_x_482:
[----:B------:R-:W0:Y:S01]  /*0ff0*/  LDCU UR4, c[0x0][0x3a0] ;  /* 0x00007400ff0477ac */ /* 0x000e220008000800 */
[----:B------:R-:W-:Y:S01]  /*1000*/  MOV R0, 0x1030 ;  /* 0x0000103000007802 */ /* 0x000fe20000000f00 */
[----:B0-----:R-:W-:-:S07]  /*1010*/  IMAD.U32 R12, RZ, RZ, UR4 ;  /* 0x00000004ff0c7e24 */ /* 0x001fce000f8e00ff */
[----:B------:R-:W-:Y:S05]  /*1020*/  CALL.REL.NOINC `($__internal_10_$__cuda_sm20_div_s64) ;  /* 0x0000002800907944 */ /* 0x000fea0003c00000 */
[----:B------:R-:W-:-:S07]  /*1030*/  MOV R0, R2 ;  /* 0x0000000200007202 */ /* 0x000fce0000000f00 */
.L_x_483:
[----:B------:R-:W-:Y:S05]  /*1040*/  BSYNC.RECONVERGENT B0 ;  /* 0x0000000000007941 */ /* 0x000fea0003800200 */
.L_x_481:
[----:B------:R-:W0:Y:S01]  /*1050*/  LDCU UR4, c[0x0][0x394] ;  /* 0x00007280ff0477ac */ /* 0x000e220008000800 */
[----:B------:R-:W-:Y:S01]  /*1060*/  BSSY.RECONVERGENT B0, `(.L_x_484) ;  /* 0x0000023000007945 */ /* 0x000fe20003800200 */
[----:B0-----:R-:W-:Y:S02]  /*1070*/  IMAD.U32 R8, RZ, RZ, UR4 ;  /* 0x00000004ff087e24 */ /* 0x001fe4000f8e00ff */
[----:B------:R-:W-:Y:S02]  /*1080*/  IMAD R25, R25, UR4, R0 ;  /* 0x0000000419197c24 */ /* 0x000fe4000f8e0200 */
[----:B------:R-:W-:-:S04]  /*1090*/  IMAD.WIDE.U32 R2, R38, UR4, R8 ;  /* 0x0000000426027c25 */ /* 0x000fc8000f8e0008 */
[----:B------:R-:W-:Y:S01]  /*10a0*/  IMAD R9, R9, R38, RZ ;  /* 0x0000002609097224 */ /* 0x000fe200078e02ff */
[----:B------:R-:W-:-:S04]  /*10b0*/  IADD3 R18, P0, PT, R2, -0x1, RZ ;  /* 0xffffffff02127810 */ /* 0x000fc80007f1e0ff */
[----:B------:R-:W-:-:S04]  /*10c0*/  IADD3.X R13, PT, PT, R3, -0x1, R9, P0, !PT ;  /* 0xffffffff030d7810 */ /* 0x000fc800007fe409 */
[----:B------:R-:W-:-:S04]  /*10d0*/  LOP3.LUT R2, R13, R10, RZ, 0xfc, !PT ;  /* 0x0000000a0d027212 */ /* 0x000fc800078efcff */
        /* <DEDUP_REMOVED lines=22> */
.L_x_485:
[----:B------:R-:W0:Y:S01]  /*1240*/  LDCU UR4, c[0x0][0x3a0] ;  /* 0x00007400ff0477ac */ /* 0x000e220008000800 */
[----:B------:R-:W-:Y:S01]  /*1250*/  MOV R0, 0x1280 ;  /* 0x0000128000007802 */ /* 0x000fe20000000f00 */
[----:B0-----:R-:W-:-:S07]  /*1260*/  IMAD.U32 R12, RZ, RZ, UR4 ;  /* 0x00000004ff0c7e24 */ /* 0x001fce000f8e00ff */
[----:B------:R-:W-:Y:S05]  /*1270*/  CALL.REL.NOINC `($__internal_10_$__cuda_sm20_div_s64) ;  /* 0x0000002400fc7944 */ /* 0x000fea0003c00000 */
[----:B------:R-:W-:-:S07]  /*1280*/  MOV R0, R2 ;  /* 0x0000000200007202 */ /* 0x000fce0000000f00 */
.L_x_486:
[----:B------:R-:W-:Y:S05]  /*1290*/  BSYNC.RECONVERGENT B0 ;  /* 0x0000000000007941 */ /* 0x000fea0003800200 */
.L_x_484:
[----:B------:R-:W0:Y:S01]  /*12a0*/  S2R R22, SR_TID.X ;  /* 0x0000000000167919 */ /* 0x000e220000002100 */
[----:B------:R-:W0:Y:S01]  /*12b0*/  LDCU UR4, c[0x0][0x3a4] ;  /* 0x00007480ff0477ac */ /* 0x000e220008000800 */
[----:B------:R-:W-:Y:S01]  /*12c0*/  BSSY.RECONVERGENT B0, `(.L_x_487) ;  /* 0x0000273000007945 */ /* 0x000fe20003800200 */
[----:B0-----:R-:W-:-:S13]  /*12d0*/  ISETP.GE.AND P0, PT, R22, UR4, PT ;  /* 0x0000000416007c0c */ /* 0x001fda000bf06270 */
[----:B------:R-:W-:Y:S05]  /*12e0*/  @P0 BRA `(.L_x_488) ;  /* 0x0000002400c00947 */ /* 0x000fea0003800000 */
[----:B------:R-:W-:-:S07]  /*12f0*/  IADD3 R23, PT, PT, R0, 0x1, -R25 ;  /* 0x0000000100177810 */ /* 0x000fce0007ffe819 */
.L_x_513:
        /* <DEDUP_REMOVED lines=27> */
.L_x_489:
[----:B------:R-:W0:Y:S01]  /*14b0*/  LDCU UR4, c[0x0][0x3a4] ;  /* 0x00007480ff0477ac */ /* 0x000e220008000800 */
[----:B------:R-:W-:Y:S02]  /*14c0*/  HFMA2 R13, -RZ, RZ, 0, 0 ;  /* 0x00000000ff0d7431 */ /* 0x000fe400000001ff */
[----:B------:R-:W-:Y:S01]  /*14d0*/  IMAD.MOV.U32 R18, RZ, RZ, R22 ;  /* 0x000000ffff127224 */ /* 0x000fe200078e0016 */
[----:B------:R-:W-:Y:S01]  /*14e0*/  MOV R0, 0x1510 ;  /* 0x0000151000007802 */ /* 0x000fe20000000f00 */
[----:B0-----:R-:W-:-:S07]  /*14f0*/  IMAD.U32 R12, RZ, RZ, UR4 ;  /* 0x00000004ff0c7e24 */ /* 0x001fce000f8e00ff */
[----:B------:R-:W-:Y:S05]  /*1500*/  CALL.REL.NOINC `($__internal_10_$__cuda_sm20_div_s64) ;  /* 0x0000002400587944 */ /* 0x000fea0003c00000 */
[----:B------:R-:W0:Y:S01]  /*1510*/  LDCU UR4, c[0x0][0x3a4] ;  /* 0x00007480ff0477ac */ /* 0x000e220008000800 */
[-C--:B------:R-:W-:Y:S01]  /*1520*/  IADD3 R0, P0, PT, RZ, -R2.reuse, RZ ;  /* 0x80000002ff007210 */ /* 0x080fe20007f1e0ff */
[----:B------:R-:W-:Y:S01]  /*1530*/  IMAD.MOV.U32 R5, RZ, RZ, RZ ;  /* 0x000000ffff057224 */ /* 0x000fe200078e00ff */
[----:B------:R-:W-:Y:S02]  /*1540*/  MOV R11, R2 ;  /* 0x00000002000b7202 */ /* 0x000fe40000000f00 */
[----:B------:R-:W-:Y:S01]  /*1550*/  IADD3.X R4, PT, PT, RZ, ~R3, RZ, P0, !PT ;  /* 0x80000003ff047210 */ /* 0x000fe200007fe4ff */
[----:B0-----:R-:W-:-:S04]  /*1560*/  IMAD.U32 R7, RZ, RZ, UR4 ;  /* 0x00000004ff077e24 */ /* 0x001fc8000f8e00ff */
[----:B------:R-:W-:Y:S01]  /*1570*/  IMAD R3, R4, R7, RZ ;  /* 0x0000000704037224 */ /* 0x000fe200078e02ff */
[----:B------:R-:W-:-:S03]  /*1580*/  MOV R4, R22 ;  /* 0x0000001600047202 */ /* 0x000fc60000000f00 */
[----:B------:R-:W-:Y:S02]  /*1590*/  IMAD R3, R10, R0, R3 ;  /* 0x000000000a037224 */ /* 0x000fe400078e0203 */
[----:B------:R-:W-:-:S04]  /*15a0*/  IMAD.WIDE.U32 R4, R0, R7, R4 ;  /* 0x0000000700047225 */ /* 0x000fc800078e0004 */
[----:B------:R-:W-:-:S07]  /*15b0*/  IMAD.IADD R0, R5, 0x1, R3 ;  /* 0x0000000105007824 */ /* 0x000fce00078e0203 */
.L_x_490:
[----:B------:R-:W0:Y:S01]  /*15c0*/  LDC R19, c[0x0][0x398] ;  /* 0x0000e600ff137b82 */ /* 0x000e220000000800 */
[----:B------:R-:W-:Y:S01]  /*15d0*/  BSSY.RECONVERGENT B1, `(.L_x_491) ;  /* 0x0000021000017945 */ /* 0x000fe20003800200 */
[----:B0-----:R-:W-:Y:S01]  /*15e0*/  SHF.R.S32.HI R9, RZ, 0x1f, R19 ;  /* 0x0000001fff097819 */ /* 0x001fe20000011413 */
[-C--:B------:R-:W-:Y:S02]  /*15f0*/  IMAD R3, R0, R19.reuse, RZ ;  /* 0x0000001300037224 */ /* 0x080fe400078e02ff */
[----:B------:R-:W-:-:S04]  /*1600*/  IMAD.WIDE.U32 R18, R4, R19, RZ ;  /* 0x0000001304127225 */ /* 0x000fc800078e00ff */
[----:B------:R-:W-:-:S05]  /*1610*/  IMAD R3, R9, R4, R3 ;  /* 0x0000000409037224 */ /* 0x000fca00078e0203 */
[----:B------:R-:W-:-:S04]  /*1620*/  IADD3 R13, PT, PT, R19, R3, RZ ;  /* 0x00000003130d7210 */ /* 0x000fc80007ffe0ff */
        /* <DEDUP_REMOVED lines=22> */
.L_x_492:
[----:B------:R-:W0:Y:S01]  /*1790*/  LDCU UR4, c[0x0][0x3a4] ;  /* 0x00007480ff0477ac */ /* 0x000e220008000800 */
[----:B------:R-:W-:Y:S02]  /*17a0*/  MOV R0, 0x17d0 ;  /* 0x000017d000007802 */ /* 0x000fe40000000f00 */
[----:B0-----:R-:W-:-:S07]  /*17b0*/  MOV R12, UR4 ;  /* 0x00000004000c7c02 */ /* 0x001fce0008000f00 */
[----:B------:R-:W-:Y:S05]  /*17c0*/  CALL.REL.NOINC `($__internal_10_$__cuda_sm20_div_s64) ;  /* 0x0000002000a87944 */ /* 0x000fea0003c00000 */
[----:B------:R-:W-:-:S07]  /*17d0*/  IMAD.MOV.U32 R14, RZ, RZ, R2 ;  /* 0x000000ffff0e7224 */ /* 0x000fce00078e0002 */
.L_x_493:
[----:B------:R-:W-:Y:S05]  /*17e0*/  BSYNC.RECONVERGENT B1 ;  /* 0x0000000000017941 */ /* 0x000fea0003800200 */
.L_x_491:
[----:B------:R-:W0:Y:S01]  /*17f0*/  LDCU UR4, c[0x0][0x398] ;  /* 0x00007300ff0477ac */ /* 0x000e220008000800 */
[----:B------:R-:W-:Y:S01]  /*1800*/  BSSY.RECONVERGENT B1, `(.L_x_494) ;  /* 0x0000023000017945 */ /* 0x000fe20003800200 */
[----:B0-----:R-:W-:Y:S01]  /*1810*/  MOV R8, UR4 ;  /* 0x0000000400087c02 */ /* 0x001fe20008000f00 */
[----:B------:R-:W-:-:S04]  /*1820*/  IMAD R21, R11, UR4, R14 ;  /* 0x000000040b157c24 */ /* 0x000fc8000f8e020e */
        /* <DEDUP_REMOVED lines=27> */
.L_x_495:
[----:B------:R-:W0:Y:S01]  /*19e0*/  LDCU UR4, c[0x0][0x3a4] ;  /* 0x00007480ff0477ac */ /* 0x000e220008000800 */
[----:B------:R-:W-:Y:S02]  /*19f0*/  MOV R0, 0x1a20 ;  /* 0x00001a2000007802 */ /* 0x000fe40000000f00 */
[----:B0-----:R-:W-:-:S07]  /*1a00*/  MOV R12, UR4 ;  /* 0x00000004000c7c02 */ /* 0x001fce0008000f00 */
[----:B------:R-:W-:Y:S05]  /*1a10*/  CALL.REL.NOINC `($__internal_10_$__cuda_sm20_div_s64) ;  /* 0x0000002000147944 */ /* 0x000fea0003c00000 */
[----:B------:R-:W-:-:S07]  /*1a20*/  IMAD.MOV.U32 R0, RZ, RZ, R2 ;  /* 0x000000ffff007224 */ /* 0x000fce00078e0002 */
.L_x_496:
[----:B------:R-:W-:Y:S05]  /*1a30*/  BSYNC.RECONVERGENT B1 ;  /* 0x0000000000017941 */ /* 0x000fea0003800200 */
.L_x_494:
[----:B------:R-:W-:Y:S01]  /*1a40*/  ISETP.GT.U32.AND P0, PT, R24, 0x7ffffffe, PT ;  /* 0x7ffffffe1800780c */ /* 0x000fe20003f04070 */
[----:B------:R-:W-:Y:S01]  /*1a50*/  BSSY.RECONVERGENT B1, `(.L_x_497) ;  /* 0x00001de000017945 */ /* 0x000fe20003800200 */
[----:B------:R-:W-:Y:S01]  /*1a60*/  IADD3 R2, PT, PT, R0, 0x1, RZ ;  /* 0x0000000100027810 */ /* 0x000fe20007ffe0ff */
[----:B------:R-:W-:-:S03]  /*1a70*/  IMAD.MOV.U32 R57, RZ, RZ, RZ ;  /* 0x000000ffff397224 */ /* 0x000fc600078e00ff */
[----:B------:R-:W-:-:S07]  /*1a80*/  IADD3 R20, PT, PT, -R21, R2, RZ ;  /* 0x0000000215147210 */ /* 0x000fce0007ffe1ff */
[----:B------:R-:W-:Y:S05]  /*1a90*/  @P0 BRA `(.L_x_498) ;  /* 0x0000001c00640947 */ /* 0x000fea0003800000 */
[----:B------:R-:W0:Y:S01]  /*1aa0*/  LDCU UR4, c[0x0][0x398] ;  /* 0x00007300ff0477ac */ /* 0x000e220008000800 */
[----:B------:R-:W-:Y:S01]  /*1ab0*/  IADD3 R0, PT, PT, -R21, R0, RZ ;  /* 0x0000000015007210 */ /* 0x000fe20007ffe1ff */
[----:B------:R-:W-:Y:S02]  /*1ac0*/  HFMA2 R57, -RZ, RZ, 0, 0 ;  /* 0x00000000ff397431 */ /* 0x000fe400000001ff */
[----:B------:R-:W-:Y:S01]  /*1ad0*/  IMAD.MOV.U32 R19, RZ, RZ, RZ ;  /* 0x000000ffff137224 */ /* 0x000fe200078e00ff */
[----:B------:R-:W-:Y:S01]  /*1ae0*/  ISETP.GE.U32.AND P0, PT, R0, 0xf, PT ;  /* 0x0000000f0000780c */ /* 0x000fe20003f06070 */
[----:B0-----:R-:W-:-:S04]  /*1af0*/  IMAD R31, R11, UR4, R14 ;  /* 0x000000040b1f7c24 */ /* 0x001fc8000f8e020e */
[----:B------:R-:W-:Y:S01]  /*1b00*/  IMAD.IADD R2, R2, 0x1, -R31 ;  /* 0x0000000102027824 */ /* 0x000fe200078e0a1f */
[C---:B------:R-:W-:Y:S01]  /*1b10*/  IADD3 R18, PT, PT, R31.reuse, 0x1, RZ ;  /* 0x000000011f127810 */ /* 0x040fe20007ffe0ff */
[C---:B------:R-:W-:Y:S01]  /*1b20*/  VIADD R17, R31.reuse, 0x2 ;  /* 0x000000021f117836 */ /* 0x040fe20000000000 */
[C---:B------:R-:W-:Y:S01]  /*1b30*/  IADD3 R16, PT, PT, R31.reuse, 0x3, RZ ;  /* 0x000000031f107810 */ /* 0x040fe20007ffe0ff */
[C---:B------:R-:W-:Y:S01]  /*1b40*/  VIADD R15, R31.reuse, 0x4 ;  /* 0x000000041f0f7836 */ /* 0x040fe20000000000 */
[C---:B------:R-:W-:Y:S01]  /*1b50*/  LOP3.LUT R3, R2.reuse, 0xf, RZ, 0xc0, !PT ;  /* 0x0000000f02037812 */ /* 0x040fe200078ec0ff */
[C---:B------:R-:W-:Y:S01]  /*1b60*/  VIADD R13, R31.reuse, 0x6 ;  /* 0x000000061f0d7836 */ /* 0x040fe20000000000 */
[C---:B------:R-:W-:Y:S01]  /*1b70*/  IADD3 R14, PT, PT, R31.reuse, 0x5, RZ ;  /* 0x000000051f0e7810 */ /* 0x040fe20007ffe0ff */
[C---:B------:R-:W-:Y:S01]  /*1b80*/  VIADD R11, R31.reuse, 0x8 ;  /* 0x000000081f0b7836 */ /* 0x040fe20000000000 */
[----:B------:R-:W-:Y:S01]  /*1b90*/  IADD3 R12, PT, PT, R31, 0x7, RZ ;  /* 0x000000071f0c7810 */ /* 0x000fe20007ffe0ff */
[----:B------:R-:W-:Y:S01]  /*1ba0*/  VIADD R3, R3, 0xffffffff ;  /* 0xffffffff03037836 */ /* 0x000fe20000000000 */
[C---:B------:R-:W-:Y:S01]  /*1bb0*/  IADD3 R10, PT, PT, R31.reuse, 0x9, RZ ;  /* 0x000000091f0a7810 */ /* 0x040fe20007ffe0ff */
[C---:B------:R-:W-:Y:S01]  /*1bc0*/  VIADD R9, R31.reuse, 0xa ;  /* 0x0000000a1f097836 */ /* 0x040fe20000000000 */
[C---:B------:R-:W-:Y:S01]  /*1bd0*/  IADD3 R8, PT, PT, R31.reuse, 0xb, RZ ;  /* 0x0000000b1f087810 */ /* 0x040fe20007ffe0ff */
[----:B------:R-:W-:Y:S01]  /*1be0*/  VIADD R7, R31, 0xc ;  /* 0x0000000c1f077836 */ /* 0x000fe20000000000 */
[----:B------:R-:W-:Y:S01]  /*1bf0*/  ISETP.GE.U32.AND P1, PT, R3, 0x7, PT ;  /* 0x000000070300780c */ /* 0x000fe20003f26070 */
[----:B------:R-:W-:Y:S01]  /*1c00*/  VIADD R5, R31, 0xe ;  /* 0x0000000e1f057836 */ /* 0x000fe20000000000 */
[----:B------:R-:W-:-:S02]  /*1c10*/  LOP3.LUT R3, R2, 0x7, RZ, 0xc0, !PT ;  /* 0x0000000702037812 */ /* 0x000fc400078ec0ff */
[C---:B------:R-:W-:Y:S02]  /*1c20*/  IADD3 R6, PT, PT, R31.reuse, 0xd, RZ ;  /* 0x0000000d1f067810 */ /* 0x040fe40007ffe0ff */
[----:B------:R-:W-:Y:S02]  /*1c30*/  IADD3 R4, PT, PT, R31, 0xf, RZ ;  /* 0x0000000f1f047810 */ /* 0x000fe40007ffe0ff */
[----:B------:R-:W-:-:S07]  /*1c40*/  LOP3.LUT R2, R2, 0x3, RZ, 0xc0, !PT ;  /* 0x0000000302027812 */ /* 0x000fce00078ec0ff */
.L_x_512:
[----:B------:R-:W-:Y:S01]  /*1c50*/  ISETP.GE.AND P2, PT, R23, 0x1, PT ;  /* 0x000000011700780c */ /* 0x000fe20003f46270 */
[----:B------:R-:W-:-:S12]  /*1c60*/  BSSY.RECONVERGENT B2, `(.L_x_499) ;  /* 0x00001b9000027945 */ /* 0x000fd80003800200 */
[----:B------:R-:W-:Y:S05]  /*1c70*/  @!P2 BRA `(.L_x_500) ;  /* 0x0000001800dca947 */ /* 0x000fea0003800000 */
[----:B------:R-:W-:-:S07]  /*1c80*/  IMAD.MOV.U32 R0, RZ, RZ, RZ ;  /* 0x000000ffff007224 */ /* 0x000fce00078e00ff */
.L_x_511:
[----:B------:R-:W-:Y:S01]  /*1c90*/  ISETP.GE.AND P2, PT, R20, 0x1, PT ;  /* 0x000000011400780c */ /* 0x000fe20003f46270 */
[----:B------:R-:W-:-:S12]  /*1ca0*/  BSSY.RECONVERGENT B3, `(.L_x_501) ;  /* 0x00001b1000037945 */ /* 0x000fd80003800200 */
[----:B------:R-:W-:Y:S05]  /*1cb0*/  @!P2 BRA `(.L_x_502) ;  /* 0x0000001800bca947 */ /* 0x000fea0003800000 */
[----:B------:R-:W-:Y:S01]  /*1cc0*/  BSSY.RECONVERGENT B4, `(.L_x_503) ;  /* 0x00000de000047945 */ /* 0x000fe20003800200 */
[----:B------:R-:W-:-:S03]  /*1cd0*/  MOV R50, RZ ;  /* 0x000000ff00327202 */ /* 0x000fc60000000f00 */
[----:B------:R-:W-:Y:S05]  /*1ce0*/  @!P0 BRA `(.L_x_504) ;  /* 0x0000000c006c8947 */ /* 0x000fea0003800000 */
[----:B------:R-:W0:Y:S01]  /*1cf0*/  LDCU.128 UR4, c[0x0][0x3c0] ;  /* 0x00007800ff0477ac */ /* 0x000e220008000c00 */
[----:B------:R-:W-:Y:S01]  /*1d00*/  IMAD.IADD R33, R19, 0x1, R26 ;  /* 0x0000000113217824 */ /* 0x000fe200078e021a */
[----:B------:R-:W-:Y:S01]  /*1d10*/  MOV R31, R27 ;  /* 0x0000001b001f7202 */ /* 0x000fe20000000f00 */
[----:B------:R-:W-:Y:S01]  /*1d20*/  BSSY.RECONVERGENT B5, `(.L_x_505) ;  /* 0x00000d6000057945 */ /* 0x000fe20003800200 */
[----:B------:R-:W-:Y:S01]  /*1d30*/  IADD3 R35, PT, PT, R25, R0, RZ ;  /* 0x0000000019237210 */ /* 0x000fe20007ffe0ff */
[----:B------:R-:W-:Y:S01]  /*1d40*/  IMAD.MOV.U32 R40, RZ, RZ, R4 ;  /* 0x000000ffff287224 */ /* 0x000fe200078e0004 */
[----:B------:R-:W-:Y:S01]  /*1d50*/  SHF.R.S32.HI R30, RZ, 0x1f, R33 ;  /* 0x0000001fff1e7819 */ /* 0x000fe20000011421 */
[----:B------:R-:W-:Y:S01]  /*1d60*/  IMAD.MOV.U32 R44, RZ, RZ, R6 ;  /* 0x000000ffff2c7224 */ /* 0x000fe200078e0006 */
[----:B------:R-:W-:Y:S01]  /*1d70*/  SHF.R.S32.HI R32, RZ, 0x1f, R35 ;  /* 0x0000001fff207819 */ /* 0x000fe20000011423 */
[----:B------:R-:W-:Y:S01]  /*1d80*/  IMAD.MOV.U32 R46, RZ, RZ, R8 ;  /* 0x000000ffff2e7224 */ /* 0x000fe200078e0008 */
[----:B------:R-:W-:Y:S01]  /*1d90*/  LOP3.LUT R56, R20, 0x7ffffff0, RZ, 0xc0, !PT ;  /* 0x7ffffff014387812 */ /* 0x000fe200078ec0ff */
[----:B------:R-:W-:Y:S01]  /*1da0*/  IMAD.MOV.U32 R48, RZ, RZ, R10 ;  /* 0x000000ffff307224 */ /* 0x000fe200078e000a */
[----:B------:R-:W-:Y:S01]  /*1db0*/  MOV R42, R21 ;  /* 0x00000015002a7202 */ /* 0x000fe20000000f00 */
[----:B------:R-:W-:Y:S01]  /*1dc0*/  IMAD.MOV.U32 R50, RZ, RZ, R12 ;  /* 0x000000ffff327224 */ /* 0x000fe200078e000c */
[----:B------:R-:W-:Y:S01]  /*1dd0*/  MOV R43, R5 ;  /* 0x00000005002b7202 */ /* 0x000fe20000000f00 */
[----:B------:R-:W-:Y:S01]  /*1de0*/  IMAD.MOV.U32 R52, RZ, RZ, R14 ;  /* 0x000000ffff347224 */ /* 0x000fe200078e000e */
[----:B------:R-:W-:Y:S01]  /*1df0*/  MOV R45, R7 ;  /* 0x00000007002d7202 */ /* 0x000fe20000000f00 */
[----:B------:R-:W-:Y:S01]  /*1e00*/  IMAD.MOV.U32 R54, RZ, RZ, R16 ;  /* 0x000000ffff367224 */ /* 0x000fe200078e0010 */
[----:B------:R-:W-:Y:S01]  /*1e10*/  MOV R47, R9 ;  /* 0x00000009002f7202 */ /* 0x000fe20000000f00 */
[----:B0-----:R-:W-:Y:S01]  /*1e20*/  IMAD R34, R30, UR4, RZ ;  /* 0x000000041e227c24 */ /* 0x001fe2000f8e02ff */
[----:B------:R-:W-:Y:S01]  /*1e30*/  MOV R49, R11 ;  /* 0x0000000b00317202 */ /* 0x000fe20000000f00 */
[----:B------:R-:W-:Y:S01]  /*1e40*/  IMAD.MOV.U32 R30, RZ, RZ, R28 ;  /* 0x000000ffff1e7224 */ /* 0x000fe200078e001c */
[----:B------:R-:W-:Y:S01]  /*1e50*/  MOV R51, R13 ;  /* 0x0000000d00337202 */ /* 0x000fe20000000f00 */
[----:B------:R-:W-:Y:S01]  /*1e60*/  IMAD R32, R32, UR6, RZ ;  /* 0x0000000620207c24 */ /* 0x000fe2000f8e02ff */
[----:B------:R-:W-:Y:S01]  /*1e70*/  MOV R53, R15 ;  /* 0x0000000f00357202 */ /* 0x000fe20000000f00 */
[----:B------:R-:W-:Y:S01]  /*1e80*/  IMAD.WIDE.U32 R30, R33, UR4, R30 ;  /* 0x00000004211e7c25 */ /* 0x000fe2000f8e001e */
[----:B------:R-:W-:-:S02]  /*1e90*/  MOV R39, R17 ;  /* 0x0000001100277202 */ /* 0x000fc40000000f00 */
[----:B------:R-:W-:Y:S01]  /*1ea0*/  IADD3 R56, PT, PT, -R56, RZ, RZ ;  /* 0x000000ff38387210 */ /* 0x000fe20007ffe1ff */
[----:B------:R-:W-:Y:S02]  /*1eb0*/  IMAD R33, R33, UR5, R34 ;  /* 0x0000000521217c24 */ /* 0x000fe4000f8e0222 */
[----:B------:R-:W-:Y:S02]  /*1ec0*/  IMAD R41, R35, UR7, R32 ;  /* 0x0000000723297c24 */ /* 0x000fe4000f8e0220 */
[----:B------:R-:W-:Y:S02]  /*1ed0*/  IMAD.IADD R31, R31, 0x1, R33 ;  /* 0x000000011f1f7824 */ /* 0x000fe400078e0221 */
[----:B------:R-:W-:Y:S02]  /*1ee0*/  IMAD.MOV.U32 R55, RZ, RZ, R18 ;  /* 0x000000ffff377224 */ /* 0x000fe400078e0012 */
[----:B------:R-:W-:-:S04]  /*1ef0*/  IMAD.WIDE.U32 R30, R35, UR6, R30 ;  /* 0x00000006231e7c25 */ /* 0x000fc8000f8e001e */
[----:B------:R-:W-:-:S07]  /*1f00*/  IMAD.IADD R41, R31, 0x1, R41 ;  /* 0x000000011f297824 */ /* 0x000fce00078e0229 */
.L_x_506:
[----:B------:R-:W0:Y:S01]  /*1f10*/  LDCU.64 UR4, c[0x0][0x3d0] ;  /* 0x00007a00ff0477ac */ /* 0x000e220008000a00 */
[----:B------:R-:W-:Y:S01]  /*1f20*/  SHF.R.S32.HI R32, RZ, 0x1f, R42 ;  /* 0x0000001fff207819 */ /* 0x000fe2000001142a */
[----:B------:R-:W-:Y:S01]  /*1f30*/  IMAD.MOV.U32 R37, RZ, RZ, R41 ;  /* 0x000000ffff257224 */ /* 0x000fe200078e0029 */
[----:B------:R-:W-:Y:S01]  /*1f40*/  MOV R36, R30 ;  /* 0x0000001e00247202 */ /* 0x000fe20000000f00 */
[----:B------:R-:W1:Y:S02]  /*1f50*/  LDCU.64 UR6, c[0x0][0x380] ;  /* 0x00007000ff0677ac */ /* 0x000e640008000a00 */
[----:B0-----:R-:W-:-:S04]  /*1f60*/  IMAD R33, R32, UR4, RZ ;  /* 0x0000000420217c24 */ /* 0x001fc8000f8e02ff */
[C---:B------:R-:W-:Y:S02]  /*1f70*/  IMAD R35, R42.reuse, UR5, R33 ;  /* 0x000000052a237c24 */ /* 0x040fe4000f8e0221 */
[----:B------:R-:W-:-:S05]  /*1f80*/  IMAD.WIDE.U32 R32, R42, UR4, R36 ;  /* 0x000000042a207c25 */ /* 0x000fca000f8e0024 */
[----:B------:R-:W-:Y:S02]  /*1f90*/  IADD3 R33, PT, PT, R33, R35, RZ ;  /* 0x0000002321217210 */ /* 0x000fe40007ffe0ff */
[----:B-1----:R-:W-:-:S04]  /*1fa0*/  LEA R58, P2, R32, UR6, 0x1 ;  /* 0x00000006203a7c11 */ /* 0x002fc8000f8408ff */
[----:B------:R-:W-:-:S05]  /*1fb0*/  LEA.HI.X R59, R32, UR7, R33, 0x1, P2 ;  /* 0x00000007203b7c11 */ /* 0x000fca00090f0c21 */
[----:B------:R-:W2:Y:S01]  /*1fc0*/  LDG.E.U16 R58, desc[UR8][R58.64] ;  /* 0x000000083a3a7981 */ /* 0x000ea2000c1e1500 */
[----:B------:R-:W-:Y:S01]  /*1fd0*/  SHF.R.S32.HI R32, RZ, 0x1f, R55 ;  /* 0x0000001fff207819 */ /* 0x000fe20000011437 */
[----:B------:R-:W-:-:S04]  /*1fe0*/  IMAD.WIDE.U32 R34, R55, UR4, R36 ;  /* 0x0000000437227c25 */ /* 0x000fc8000f8e0024 */
[----:B------:R-:W-:-:S04]  /*1ff0*/  IMAD R32, R32, UR4, RZ ;  /* 0x0000000420207c24 */ /* 0x000fc8000f8e02ff */
[----:B------:R-:W-:Y:S01]  /*2000*/  IMAD R33, R55, UR5, R32 ;  /* 0x0000000537217c24 */ /* 0x000fe2000f8e0220 */
[----:B------:R-:W-:-:S03]  /*2010*/  LEA R32, P2, R34, UR6, 0x1 ;  /* 0x0000000622207c11 */ /* 0x000fc6000f8408ff */
[----:B------:R-:W-:-:S05]  /*2020*/  IMAD.IADD R33, R35, 0x1, R33 ;  /* 0x0000000123217824 */ /* 0x000fca00078e0221 */
[----:B------:R-:W-:Y:S02]  /*2030*/  LEA.HI.X R33, R34, UR7, R33, 0x1, P2 ;  /* 0x0000000722217c11 */ /* 0x000fe400090f0c21 */
[----:B------:R-:W-:-:S03]  /*2040*/  SHF.R.S32.HI R35, RZ, 0x1f, R39 ;  /* 0x0000001fff237819 */ /* 0x000fc60000011427 */
[----:B------:R0:W3:Y:S01]  /*2050*/  LDG.E.U16 R32, desc[UR8][R32.64] ;  /* 0x0000000820207981 */ /* 0x0000e2000c1e1500 */
[----:B--2---:R-:W-:Y:S01]  /*2060*/  SHF.L.U32 R34, R58, 0x10, RZ ;  /* 0x000000103a227819 */ /* 0x004fe200000006ff */
[----:B------:R-:W-:-:S04]  /*2070*/  IMAD R58, R35, UR4, RZ ;  /* 0x00000004233a7c24 */ /* 0x000fc8000f8e02ff */
[C---:B------:R-:W-:Y:S02]  /*2080*/  IMAD R35, R39.reuse, UR5, R58 ;  /* 0x0000000527237c24 */ /* 0x040fe4000f8e023a */
[----:B------:R-:W-:Y:S01]  /*2090*/  FADD.FTZ R57, R34, R57 ;  /* 0x0000003922397221 */ /* 0x000fe20000010000 */
[----:B------:R-:W-:-:S04]  /*20a0*/  IMAD.WIDE.U32 R58, R39, UR4, R36 ;  /* 0x00000004273a7c25 */ /* 0x000fc8000f8e0024 */
[----:B------:R-:W-:Y:S01]  /*20b0*/  IMAD.IADD R35, R59, 0x1, R35 ;  /* 0x000000013b237824 */ /* 0x000fe200078e0223 */
[----:B------:R-:W-:-:S04]  /*20c0*/  LEA R34, P2, R58, UR6, 0x1 ;  /* 0x000000063a227c11 */ /* 0x000fc8000f8408ff */
[----:B------:R-:W-:-:S05]  /*20d0*/  LEA.HI.X R35, R58, UR7, R35, 0x1, P2 ;  /* 0x000000073a237c11 */ /* 0x000fca00090f0c23 */
[----:B------:R1:W2:Y:S01]  /*20e0*/  LDG.E.U16 R34, desc[UR8][R34.64] ;  /* 0x0000000822227981 */ /* 0x0002a2000c1e1500 */
[----:B0-----:R-:W-:Y:S02]  /*20f0*/  SHF.R.S32.HI R33, RZ, 0x1f, R54 ;  /* 0x0000001fff217819 */ /* 0x001fe40000011436 */
[----:B---3--:R-:W-:-:S03]  /*2100*/  SHF.L.U32 R32, R32, 0x10, RZ ;  /* 0x0000001020207819 */ /* 0x008fc600000006ff */
[----:B------:R-:W-:Y:S02]  /*2110*/  IMAD R33, R33, UR4, RZ ;  /* 0x0000000421217c24 */ /* 0x000fe4000f8e02ff */
[----:B------:R-:W-:Y:S02]  /*2120*/  FADD.FTZ R57, R57, R32 ;  /* 0x0000002039397221 */ /* 0x000fe40000010000 */
[C---:B------:R-:W-:Y:S02]  /*2130*/  IMAD R59, R54.reuse, UR5, R33 ;  /* 0x00000005363b7c24 */ /* 0x040fe4000f8e0221 */
[----:B------:R-:W-:-:S04]  /*2140*/  IMAD.WIDE.U32 R32, R54, UR4, R36 ;  /* 0x0000000436207c25 */ /* 0x000fc8000f8e0024 */
[----:B------:R-:W-:Y:S01]  /*2150*/  IMAD.IADD R33, R33, 0x1, R59 ;  /* 0x0000000121217824 */ /* 0x000fe200078e023b */
[----:B------:R-:W-:-:S04]  /*2160*/  LEA R58, P2, R32, UR6, 0x1 ;  /* 0x00000006203a7c11 */ /* 0x000fc8000f8408ff */
[----:B------:R-:W-:Y:S02]  /*2170*/  LEA.HI.X R59, R32, UR7, R33, 0x1, P2 ;  /* 0x00000007203b7c11 */ /* 0x000fe400090f0c21 */
[----:B------:R-:W-:-:S03]  /*2180*/  SHF.R.S32.HI R32, RZ, 0x1f, R53 ;  /* 0x0000001fff207819 */ /* 0x000fc60000011435 */
[----:B------:R0:W3:Y:S02]  /*2190*/  LDG.E.U16 R58, desc[UR8][R58.64] ;  /* 0x000000083a3a7981 */ /* 0x0000e4000c1e1500 */
[----:B------:R-:W-:-:S04]  /*21a0*/  IMAD R32, R32, UR4, RZ ;  /* 0x0000000420207c24 */ /* 0x000fc8000f8e02ff */
[C---:B-1----:R-:W-:Y:S02]  /*21b0*/  IMAD R35, R53.reuse, UR5, R32 ;  /* 0x0000000535237c24 */ /* 0x042fe4000f8e0220 */
[----:B------:R-:W-:-:S04]  /*21c0*/  IMAD.WIDE.U32 R32, R53, UR4, R36 ;  /* 0x0000000435207c25 */ /* 0x000fc8000f8e0024 */
[----:B------:R-:W-:Y:S01]  /*21d0*/  IMAD.IADD R33, R33, 0x1, R35 ;  /* 0x0000000121217824 */ /* 0x000fe200078e0223 */
[----:B--2---:R-:W-:-:S05]  /*21e0*/  SHF.L.U32 R34, R34, 0x10, RZ ;  /* 0x0000001022227819 */ /* 0x004fca00000006ff */
[----:B------:R-:W-:Y:S01]  /*21f0*/  FADD.FTZ R57, R57, R34 ;  /* 0x0000002239397221 */ /* 0x000fe20000010000 */
[----:B------:R-:W-:-:S04]  /*2200*/  LEA R34, P2, R32, UR6, 0x1 ;  /* 0x0000000620227c11 */ /* 0x000fc8000f8408ff */
[----:B------:R-:W-:-:S05]  /*2210*/  LEA.HI.X R35, R32, UR7, R33, 0x1, P2 ;  /* 0x0000000720237c11 */ /* 0x000fca00090f0c21 */
[----:B------:R1:W2:Y:S01]  /*2220*/  LDG.E.U16 R34, desc[UR8][R34.64] ;  /* 0x0000000822227981 */ /* 0x0002a2000c1e1500 */
[----:B------:R-:W-:-:S05]  /*2230*/  SHF.R.S32.HI R32, RZ, 0x1f, R52 ;  /* 0x0000001fff207819 */ /* 0x000fca0000011434 */
[----:B------:R-:W-:-:S04]  /*2240*/  IMAD R33, R32, UR4, RZ ;  /* 0x0000000420217c24 */ /* 0x000fc8000f8e02ff */
[----:B0-----:R-:W-:Y:S01]  /*2250*/  IMAD R59, R52, UR5, R33 ;  /* 0x00000005343b7c24 */ /* 0x001fe2000f8e0221 */
[----:B---3--:R-:W-:Y:S01]  /*2260*/  SHF.L.U32 R58, R58, 0x10, RZ ;  /* 0x000000103a3a7819 */ /* 0x008fe200000006ff */
[----:B------:R-:W-:-:S04]  /*2270*/  IMAD.WIDE.U32 R32, R52, UR4, R36 ;  /* 0x0000000434207c25 */ /* 0x000fc8000f8e0024 */
[----:B------:R-:W-:Y:S01]  /*2280*/  FADD.FTZ R57, R57, R58 ;  /* 0x0000003a39397221 */ /* 0x000fe20000010000 */
        /* <DEDUP_REMOVED lines=36> */
[C---:B0-----:R-:W-:Y:S02]  /*24d0*/  IMAD R59, R48.reuse, UR5, R33 ;  /* 0x00000005303b7c24 */ /* 0x041fe4000f8e0221 */
[----:B------:R-:W-:Y:S01]  /*24e0*/  IMAD.WIDE.U32 R32, R48, UR4, R36 ;  /* 0x0000000430207c25 */ /* 0x000fe2000f8e0024 */
[----:B---3--:R-:W-:-:S03]  /*24f0*/  SHF.L.U32 R58, R58, 0x10, RZ ;  /* 0x000000103a3a7819 */ /* 0x008fc600000006ff */
[----:B------:R-:W-:Y:S02]  /*2500*/  IMAD.IADD R33, R33, 0x1, R59 ;  /* 0x0000000121217824 */ /* 0x000fe400078e023b */
[----:B------:R-:W-:Y:S01]  /*2510*/  FADD.FTZ R57, R57, R58 ;  /* 0x0000003a39397221 */ /* 0x000fe20000010000 */
        /* <DEDUP_REMOVED lines=23> */
[----:B------:R-:W3:Y:S02]  /*2690*/  LDG.E.U16 R58, desc[UR8][R58.64] ;  /* 0x000000083a3a7981 */ /* 0x000ee4000c1e1500 */
        /* <DEDUP_REMOVED lines=8> */
[----:B------:R-:W2:Y:S01]  /*2720*/  LDG.E.U16 R34, desc[UR8][R34.64] ;  /* 0x0000000822227981 */ /* 0x000ea2000c1e1500 */
[----:B------:R-:W-:-:S05]  /*2730*/  SHF.R.S32.HI R33, RZ, 0x1f, R44 ;  /* 0x0000001fff217819 */ /* 0x000fca000001142c */
[----:B------:R-:W-:Y:S01]  /*2740*/  IMAD R33, R33, UR4, RZ ;  /* 0x0000000421217c24 */ /* 0x000fe2000f8e02ff */
[----:B---3--:R-:W-:-:S05]  /*2750*/  SHF.L.U32 R58, R58, 0x10, RZ ;  /* 0x000000103a3a7819 */ /* 0x008fca00000006ff */
[----:B------:R-:W-:Y:S01]  /*2760*/  FADD.FTZ R58, R57, R58 ;  /* 0x0000003a393a7221 */ /* 0x000fe20000010000 */
[C---:B------:R-:W-:Y:S02]  /*2770*/  IMAD R57, R44.reuse, UR5, R33 ;  /* 0x000000052c397c24 */ /* 0x040fe4000f8e0221 */
[----:B------:R-:W-:-:S04]  /*2780*/  IMAD.WIDE.U32 R32, R44, UR4, R36 ;  /* 0x000000042c207c25 */ /* 0x000fc8000f8e0024 */
[----:B------:R-:W-:Y:S01]  /*2790*/  IMAD.IADD R33, R33, 0x1, R57 ;  /* 0x0000000121217824 */ /* 0x000fe200078e0239 */
[----:B------:R-:W-:-:S04]  /*27a0*/  LEA R60, P2, R32, UR6, 0x1 ;  /* 0x00000006203c7c11 */ /* 0x000fc8000f8408ff */
[----:B------:R-:W-:Y:S02]  /*27b0*/  LEA.HI.X R61, R32, UR7, R33, 0x1, P2 ;  /* 0x00000007203d7c11 */ /* 0x000fe400090f0c21 */
[----:B------:R-:W-:Y:S02]  /*27c0*/  SHF.R.S32.HI R32, RZ, 0x1f, R43 ;  /* 0x0000001fff207819 */ /* 0x000fe4000001142b */
[----:B------:R-:W-:Y:S01]  /*27d0*/  SHF.R.S32.HI R59, RZ, 0x1f, R40 ;  /* 0x0000001fff3b7819 */ /* 0x000fe20000011428 */
[----:B------:R-:W3:Y:S02]  /*27e0*/  LDG.E.U16 R57, desc[UR8][R60.64] ;  /* 0x000000083c397981 */ /* 0x000ee4000c1e1500 */
[----:B------:R-:W-:Y:S02]  /*27f0*/  IMAD R32, R32, UR4, RZ ;  /* 0x0000000420207c24 */ /* 0x000fe4000f8e02ff */
[----:B------:R-:W-:-:S04]  /*2800*/  IMAD R59, R59, UR4, RZ ;  /* 0x000000043b3b7c24 */ /* 0x000fc8000f8e02ff */
[----:B------:R-:W-:Y:S01]  /*2810*/  IMAD R59, R40, UR5, R59 ;  /* 0x00000005283b7c24 */ /* 0x000fe2000f8e023b */
[----:B--2---:R-:W-:Y:S01]  /*2820*/  SHF.L.U32 R33, R34, 0x10, RZ ;  /* 0x0000001022217819 */ /* 0x004fe200000006ff */
[----:B------:R-:W-:-:S04]  /*2830*/  IMAD.WIDE.U32 R34, R43, UR4, R36 ;  /* 0x000000042b227c25 */ /* 0x000fc8000f8e0024 */
[----:B------:R-:W-:Y:S01]  /*2840*/  FADD.FTZ R58, R58, R33 ;  /* 0x000000213a3a7221 */ /* 0x000fe20000010000 */
[----:B------:R-:W-:Y:S01]  /*2850*/  IMAD R33, R43, UR5, R32 ;  /* 0x000000052b217c24 */ /* 0x000fe2000f8e0220 */
[----:B------:R-:W-:-:S03]  /*2860*/  LEA R32, P2, R34, UR6, 0x1 ;  /* 0x0000000622207c11 */ /* 0x000fc6000f8408ff */
[----:B------:R-:W-:-:S05]  /*2870*/  IMAD.IADD R33, R35, 0x1, R33 ;  /* 0x0000000123217824 */ /* 0x000fca00078e0221 */
[----:B------:R-:W-:Y:S01]  /*2880*/  LEA.HI.X R33, R34, UR7, R33, 0x1, P2 ;  /* 0x0000000722217c11 */ /* 0x000fe200090f0c21 */
[----:B------:R-:W-:-:S04]  /*2890*/  IMAD.WIDE.U32 R34, R40, UR4, R36 ;  /* 0x0000000428227c25 */ /* 0x000fc8000f8e0024 */
[----:B------:R-:W2:Y:S01]  /*28a0*/  LDG.E.U16 R32, desc[UR8][R32.64] ;  /* 0x0000000820207981 */ /* 0x000ea2000c1e1500 */
[----:B------:R-:W-:Y:S02]  /*28b0*/  IADD3 R35, PT, PT, R35, R59, RZ ;  /* 0x0000003b23237210 */ /* 0x000fe40007ffe0ff */
[----:B------:R-:W-:-:S04]  /*28c0*/  LEA R36, P2, R34, UR6, 0x1 ;  /* 0x0000000622247c11 */ /* 0x000fc8000f8408ff */
[----:B------:R-:W-:-:S05]  /*28d0*/  LEA.HI.X R37, R34, UR7, R35, 0x1, P2 ;  /* 0x0000000722257c11 */ /* 0x000fca00090f0c23 */
[----:B------:R-:W4:Y:S01]  /*28e0*/  LDG.E.U16 R36, desc[UR8][R36.64] ;  /* 0x0000000824247981 */ /* 0x000f22000c1e1500 */
[----:B------:R-:W-:Y:S02]  /*28f0*/  VIADD R56, R56, 0x10 ;  /* 0x0000001038387836 */ /* 0x000fe40000000000 */
[----:B---3--:R-:W-:-:S03]  /*2900*/  IMAD.U32 R57, R57, 0x10000, RZ ;  /* 0x0001000039397824 */ /* 0x008fc600078e00ff */
[----:B------:R-:W-:Y:S01]  /*2910*/  ISETP.NE.AND P2, PT, R56, RZ, PT ;  /* 0x000000ff3800720c */ /* 0x000fe20003f45270 */
[----:B------:R-:W-:Y:S01]  /*2920*/  FADD.FTZ R57, R58, R57 ;  /* 0x000000393a397221 */ /* 0x000fe20000010000 */
[----:B------:R-:W-:Y:S01]  /*2930*/  VIADD R55, R55, 0x10 ;  /* 0x0000001037377836 */ /* 0x000fe20000000000 */
[----:B------:R-:W-:Y:S01]  /*2940*/  IADD3 R39, PT, PT, R39, 0x10, RZ ;  /* 0x0000001027277810 */ /* 0x000fe20007ffe0ff */
        /* <DEDUP_REMOVED lines=13> */
[----:B------:R-:W-:-:S02]  /*2a20*/  IADD3 R40, PT, PT, R40, 0x10, RZ ;  /* 0x0000001028287810 */ /* 0x000fc40007ffe0ff */
[----:B--2---:R-:W-:-:S05]  /*2a30*/  SHF.L.U32 R34, R32, 0x10, RZ ;  /* 0x0000001020227819 */ /* 0x004fca00000006ff */
[----:B------:R-:W-:Y:S01]  /*2a40*/  FADD.FTZ R57, R57, R34 ;  /* 0x0000002239397221 */ /* 0x000fe20000010000 */
[----:B----4-:R-:W-:-:S05]  /*2a50*/  SHF.L.U32 R58, R36, 0x10, RZ ;  /* 0x00000010243a7819 */ /* 0x010fca00000006ff */
[----:B------:R-:W-:Y:S01]  /*2a60*/  FADD.FTZ R57, R57, R58 ;  /* 0x0000003a39397221 */ /* 0x000fe20000010000 */
[----:B------:R-:W-:Y:S06]  /*2a70*/  @P2 BRA `(.L_x_506) ;  /* 0xfffffff400242947 */ /* 0x000fec000383ffff */
[----:B------:R-:W-:Y:S05]  /*2a80*/  BSYNC.RECONVERGENT B5 ;  /* 0x0000000000057941 */ /* 0x000fea0003800200 */
.L_x_505:
[----:B------:R-:W-:-:S07]  /*2a90*/  LOP3.LUT R50, R20, 0x7ffffff0, RZ, 0xc0, !PT ;  /* 0x7ffffff014327812 */ /* 0x000fce00078ec0ff */
.L_x_504:
[----:B------:R-:W-:Y:S05]  /*2aa0*/  BSYNC.RECONVERGENT B4 ;  /* 0x0000000000047941 */ /* 0x000fea0003800200 */
.L_x_503:
[----:B------:R-:W-:-:S13]  /*2ab0*/  LOP3.LUT P2, RZ, R20, 0xf, RZ, 0xc0, !PT ;  /* 0x0000000f14ff7812 */ /* 0x000fda000784c0ff */
[----:B------:R-:W-:Y:S05]  /*2ac0*/  @!P2 BRA `(.L_x_502) ;  /* 0x0000000c0038a947 */ /* 0x000fea0003800000 */
[----:B------:R-:W0:Y:S01]  /*2ad0*/  LDCU.128 UR4, c[0x0][0x3c0] ;  /* 0x00007800ff0477ac */ /* 0x000e220008000c00 */
[----:B------:R-:W-:Y:S01]  /*2ae0*/  IMAD.IADD R33, R19, 0x1, R26 ;  /* 0x0000000113217824 */ /* 0x000fe200078e021a */
[----:B------:R-:W-:Y:S01]  /*2af0*/  MOV R31, R27 ;  /* 0x0000001b001f7202 */ /* 0x000fe20000000f00 */
[----:B------:R-:W-:Y:S01]  /*2b00*/  BSSY.RECONVERGENT B4, `(.L_x_507) ;  /* 0x000006b000047945 */ /* 0x000fe20003800200 */
[----:B------:R-:W-:Y:S02]  /*2b10*/  IADD3 R37, PT, PT, R25, R0, RZ ;  /* 0x0000000019257210 */ /* 0x000fe40007ffe0ff */
[----:B------:R-:W-:Y:S02]  /*2b20*/  SHF.R.S32.HI R30, RZ, 0x1f, R33 ;  /* 0x0000001fff1e7819 */ /* 0x000fe40000011421 */
[----:B------:R-:W-:-:S03]  /*2b30*/  ISETP.NE.AND P2, PT, R3, RZ, PT ;  /* 0x000000ff0300720c */ /* 0x000fc60003f45270 */
[----:B0-----:R-:W-:Y:S02]  /*2b40*/  IMAD R32, R30, UR4, RZ ;  /* 0x000000041e207c24 */ /* 0x001fe4000f8e02ff */
[----:B------:R-:W-:-:S04]  /*2b50*/  IMAD.MOV.U32 R30, RZ, RZ, R28 ;  /* 0x000000ffff1e7224 */ /* 0x000fc800078e001c */
[----:B------:R-:W-:Y:S01]  /*2b60*/  IMAD.WIDE.U32 R34, R33, UR4, R30 ;  /* 0x0000000421227c25 */ /* 0x000fe2000f8e001e */
[----:B------:R-:W-:-:S03]  /*2b70*/  SHF.R.S32.HI R30, RZ, 0x1f, R37 ;  /* 0x0000001fff1e7819 */ /* 0x000fc60000011425 */
[----:B------:R-:W-:Y:S02]  /*2b80*/  IMAD R33, R33, UR5, R32 ;  /* 0x0000000521217c24 */ /* 0x000fe4000f8e0220 */
[----:B------:R-:W-:Y:S02]  /*2b90*/  IMAD R30, R30, UR6, RZ ;  /* 0x000000061e1e7c24 */ /* 0x000fe4000f8e02ff */
[----:B------:R-:W-:Y:S02]  /*2ba0*/  IMAD.IADD R35, R35, 0x1, R33 ;  /* 0x0000000123237824 */ /* 0x000fe400078e0221 */
[C---:B------:R-:W-:Y:S02]  /*2bb0*/  IMAD R49, R37.reuse, UR7, R30 ;  /* 0x0000000725317c24 */ /* 0x040fe4000f8e021e */
[----:B------:R-:W-:-:S05]  /*2bc0*/  IMAD.WIDE.U32 R34, R37, UR6, R34 ;  /* 0x0000000625227c25 */ /* 0x000fca000f8e0022 */
[----:B------:R-:W-:Y:S01]  /*2bd0*/  IADD3 R49, PT, PT, R49, R35, RZ ;  /* 0x0000002331317210 */ /* 0x000fe20007ffe0ff */
[----:B------:R-:W-:Y:S06]  /*2be0*/  @!P1 BRA `(.L_x_508) ;  /* 0x0000000400709947 */ /* 0x000fec0003800000 */
[----:B------:R-:W0:Y:S01]  /*2bf0*/  LDCU.64 UR4, c[0x0][0x3d0] ;  /* 0x00007a00ff0477ac */ /* 0x000e220008000a00 */
[----:B------:R-:W-:Y:S02]  /*2c00*/  IMAD.IADD R39, R21, 0x1, R50 ;  /* 0x0000000115277824 */ /* 0x000fe400078e0232 */
[----:B------:R-:W-:Y:S01]  /*2c10*/  IMAD.MOV.U32 R48, RZ, RZ, R34 ;  /* 0x000000ffff307224 */ /* 0x000fe200078e0022 */
[----:B------:R-:W1:Y:S01]  /*2c20*/  LDCU.64 UR6, c[0x0][0x380] ;  /* 0x00007000ff0677ac */ /* 0x000e620008000a00 */
[C---:B------:R-:W-:Y:S01]  /*2c30*/  VIADD R37, R39.reuse, 0x3 ;  /* 0x0000000327257836 */ /* 0x040fe20000000000 */
[----:B------:R-:W-:Y:S02]  /*2c40*/  IADD3 R31, PT, PT, R39, 0x1, RZ ;  /* 0x00000001271f7810 */ /* 0x000fe40007ffe0ff */
[----:B------:R-:W-:Y:S02]  /*2c50*/  SHF.R.S32.HI R30, RZ, 0x1f, R39 ;  /* 0x0000001fff1e7819 */ /* 0x000fe40000011427 */
[----:B------:R-:W-:-:S02]  /*2c60*/  SHF.R.S32.HI R36, RZ, 0x1f, R31 ;  /* 0x0000001fff247819 */ /* 0x000fc4000001141f */
[C---:B------:R-:W-:Y:S02]  /*2c70*/  IADD3 R43, PT, PT, R39.reuse, 0x2, RZ ;  /* 0x00000002272b7810 */ /* 0x040fe40007ffe0ff */
[C---:B------:R-:W-:Y:S02]  /*2c80*/  IADD3 R41, PT, PT, R39.reuse, 0x4, RZ ;  /* 0x0000000427297810 */ /* 0x040fe40007ffe0ff */
[----:B------:R-:W-:Y:S01]  /*2c90*/  SHF.R.S32.HI R40, RZ, 0x1f, R43 ;  /* 0x0000001fff287819 */ /* 0x000fe2000001142b */
[----:B0-----:R-:W-:Y:S01]  /*2ca0*/  IMAD R36, R36, UR4, RZ ;  /* 0x0000000424247c24 */ /* 0x001fe2000f8e02ff */
[----:B------:R-:W-:Y:S01]  /*2cb0*/  IADD3 R53, PT, PT, R39, 0x6, RZ ;  /* 0x0000000627357810 */ /* 0x000fe20007ffe0ff */
[----:B------:R-:W-:Y:S02]  /*2cc0*/  IMAD R42, R30, UR4, RZ ;  /* 0x000000041e2a7c24 */ /* 0x000fe4000f8e02ff */
[----:B------:R-:W-:Y:S01]  /*2cd0*/  IMAD R47, R31, UR5, R36 ;  /* 0x000000051f2f7c24 */ /* 0x000fe2000f8e0224 */
[----:B------:R-:W-:Y:S01]  /*2ce0*/  SHF.R.S32.HI R36, RZ, 0x1f, R37 ;  /* 0x0000001fff247819 */ /* 0x000fe20000011425 */
[----:B------:R-:W-:-:S04]  /*2cf0*/  IMAD.WIDE.U32 R32, R39, UR4, R48 ;  /* 0x0000000427207c25 */ /* 0x000fc8000f8e0030 */
[----:B------:R-:W-:Y:S01]  /*2d00*/  IMAD R45, R39, UR5, R42 ;  /* 0x00000005272d7c24 */ /* 0x000fe2000f8e022a */
[----:B-1----:R-:W-:Y:S01]  /*2d10*/  LEA R46, P3, R32, UR6, 0x1 ;  /* 0x00000006202e7c11 */ /* 0x002fe2000f8608ff */
[----:B------:R-:W-:Y:S02]  /*2d20*/  IMAD R40, R40, UR4, RZ ;  /* 0x0000000428287c24 */ /* 0x000fe4000f8e02ff */
[----:B------:R-:W-:-:S04]  /*2d30*/  IMAD.WIDE.U32 R30, R31, UR4, R48 ;  /* 0x000000041f1e7c25 */ /* 0x000fc8000f8e0030 */
[----:B------:R-:W-:Y:S01]  /*2d40*/  IMAD R36, R36, UR4, RZ ;  /* 0x0000000424247c24 */ /* 0x000fe2000f8e02ff */
[----:B------:R-:W-:Y:S01]  /*2d50*/  LEA R44, P4, R30, UR6, 0x1 ;  /* 0x000000061e2c7c11 */ /* 0x000fe2000f8808ff */
[----:B------:R-:W-:Y:S01]  /*2d60*/  IMAD.IADD R45, R33, 0x1, R45 ;  /* 0x00000001212d7824 */ /* 0x000fe200078e022d */
[----:B------:R-:W-:Y:S01]  /*2d70*/  IADD3 R33, PT, PT, R31, R47, RZ ;  /* 0x0000002f1f217210 */ /* 0x000fe20007ffe0ff */
[----:B------:R-:W-:Y:S01]  /*2d80*/  IMAD R51, R43, UR5, R40 ;  /* 0x000000052b337c24 */ /* 0x000fe2000f8e0228 */
[----:B------:R-:W-:Y:S01]  /*2d90*/  SHF.R.S32.HI R40, RZ, 0x1f, R41 ;  /* 0x0000001fff287819 */ /* 0x000fe20000011429 */
[C---:B------:R-:W-:Y:S01]  /*2da0*/  IMAD R31, R37.reuse, UR5, R36 ;  /* 0x00000005251f7c24 */ /* 0x040fe2000f8e0224 */
[----:B------:R-:W-:Y:S01]  /*2db0*/  LEA.HI.X R47, R32, UR7, R45, 0x1, P3 ;  /* 0x00000007202f7c11 */ /* 0x000fe200098f0c2d */
[----:B------:R-:W-:Y:S01]  /*2dc0*/  IMAD.WIDE.U32 R36, R37, UR4, R48 ;  /* 0x0000000425247c25 */ /* 0x000fe2000f8e0030 */
[----:B------:R-:W-:-:S03]  /*2dd0*/  LEA.HI.X R45, R30, UR7, R33, 0x1, P4 ;  /* 0x000000071e2d7c11 */ /* 0x000fc6000a0f0c21 */
[----:B------:R-:W-:Y:S01]  /*2de0*/  IMAD.WIDE.U32 R42, R43, UR4, R48 ;  /* 0x000000042b2a7c25 */ /* 0x000fe2000f8e0030 */
[----:B------:R-:W-:Y:S01]  /*2df0*/  IADD3 R33, PT, PT, R37, R31, RZ ;  /* 0x0000001f25217210 */ /* 0x000fe20007ffe0ff */
[----:B------:R-:W2:Y:S01]  /*2e00*/  LDG.E.U16 R44, desc[UR8][R44.64] ;  /* 0x000000082c2c7981 */ /* 0x000ea2000c1e1500 */
[----:B------:R-:W-:Y:S01]  /*2e10*/  LEA R32, P4, R36, UR6, 0x1 ;  /* 0x0000000624207c11 */ /* 0x000fe2000f8808ff */
[----:B------:R-:W-:Y:S01]  /*2e20*/  IMAD R30, R40, UR4, RZ ;  /* 0x00000004281e7c24 */ /* 0x000fe2000f8e02ff */
[----:B------:R-:W-:Y:S01]  /*2e30*/  LEA R40, P3, R42, UR6, 0x1 ;  /* 0x000000062a287c11 */ /* 0x000fe2000f8608ff */
[----:B------:R-:W-:Y:S01]  /*2e40*/  IMAD.IADD R51, R43, 0x1, R51 ;  /* 0x000000012b337824 */ /* 0x000fe200078e0233 */
[----:B------:R-:W-:Y:S01]  /*2e50*/  LEA.HI.X R33, R36, UR7, R33, 0x1, P4 ;  /* 0x0000000724217c11 */ /* 0x000fe2000a0f0c21 */
[C---:B------:R-:W-:Y:S02]  /*2e60*/  IMAD R37, R41.reuse, UR5, R30 ;  /* 0x0000000529257c24 */ /* 0x040fe4000f8e021e */
[----:B------:R-:W-:Y:S01]  /*2e70*/  IMAD.WIDE.U32 R30, R41, UR4, R48 ;  /* 0x00000004291e7c25 */ /* 0x000fe2000f8e0030 */
[----:B------:R-:W-:Y:S01]  /*2e80*/  LEA.HI.X R41, R42, UR7, R51, 0x1, P3 ;  /* 0x000000072a297c11 */ /* 0x000fe200098f0c33 */
[----:B------:R-:W3:Y:S01]  /*2e90*/  LDG.E.U16 R32, desc[UR8][R32.64] ;  /* 0x0000000820207981 */ /* 0x000ee2000c1e1500 */
[C---:B------:R-:W-:Y:S01]  /*2ea0*/  IADD3 R51, PT, PT, R39.reuse, 0x7, RZ ;  /* 0x0000000727337810 */ /* 0x040fe20007ffe0ff */
[----:B------:R-:W-:Y:S01]  /*2eb0*/  VIADD R43, R39, 0x5 ;  /* 0x00000005272b7836 */ /* 0x000fe20000000000 */
[----:B------:R-:W-:Y:S01]  /*2ec0*/  LEA R36, P3, R30, UR6, 0x1 ;  /* 0x000000061e247c11 */ /* 0x000fe2000f8608ff */
[----:B------:R-:W-:Y:S01]  /*2ed0*/  IMAD.IADD R37, R31, 0x1, R37 ;  /* 0x000000011f257824 */ /* 0x000fe200078e0225 */
[----:B------:R0:W4:Y:S01]  /*2ee0*/  LDG.E.U16 R39, desc[UR8][R46.64] ;  /* 0x000000082e277981 */ /* 0x000122000c1e1500 */
[----:B------:R-:W-:-:S02]  /*2ef0*/  SHF.R.S32.HI R52, RZ, 0x1f, R51 ;  /* 0x0000001fff347819 */ /* 0x000fc40000011433 */
[----:B------:R-:W-:Y:S01]  /*2f00*/  SHF.R.S32.HI R31, RZ, 0x1f, R43 ;  /* 0x0000001fff1f7819 */ /* 0x000fe2000001142b */
[----:B------:R-:W5:Y:S01]  /*2f10*/  LDG.E.U16 R40, desc[UR8][R40.64] ;  /* 0x0000000828287981 */ /* 0x000f62000c1e1500 */
[----:B------:R-:W-:Y:S02]  /*2f20*/  LEA.HI.X R37, R30, UR7, R37, 0x1, P3 ;  /* 0x000000071e257c11 */ /* 0x000fe400098f0c25 */
[----:B------:R-:W-:Y:S01]  /*2f30*/  SHF.R.S32.HI R30, RZ, 0x1f, R53 ;  /* 0x0000001fff1e7819 */ /* 0x000fe20000011435 */
[----:B------:R-:W-:Y:S02]  /*2f40*/  IMAD R42, R31, UR4, RZ ;  /* 0x000000041f2a7c24 */ /* 0x000fe4000f8e02ff */
[----:B------:R-:W-:Y:S01]  /*2f50*/  IMAD R54, R52, UR4, RZ ;  /* 0x0000000434367c24 */ /* 0x000fe2000f8e02ff */
[----:B------:R-:W3:Y:S01]  /*2f60*/  LDG.E.U16 R36, desc[UR8][R36.64] ;  /* 0x0000000824247981 */ /* 0x000ee2000c1e1500 */
[----:B------:R-:W-:Y:S02]  /*2f70*/  IMAD R30, R30, UR4, RZ ;  /* 0x000000041e1e7c24 */ /* 0x000fe4000f8e02ff */
[----:B------:R-:W-:-:S02]  /*2f80*/  IMAD R55, R43, UR5, R42 ;  /* 0x000000052b377c24 */ /* 0x000fc4000f8e022a */
[----:B------:R-:W-:-:S04]  /*2f90*/  IMAD.WIDE.U32 R42, R43, UR4, R48 ;  /* 0x000000042b2a7c25 */ /* 0x000fc8000f8e0030 */
[C---:B------:R-:W-:Y:S02]  /*2fa0*/  IMAD R59, R53.reuse, UR5, R30 ;  /* 0x00000005353b7c24 */ /* 0x040fe4000f8e021e */
[----:B------:R-:W-:-:S04]  /*2fb0*/  IMAD.WIDE.U32 R30, R53, UR4, R48 ;  /* 0x00000004351e7c25 */ /* 0x000fc8000f8e0030 */
[----:B------:R-:W-:-:S04]  /*2fc0*/  IMAD.WIDE.U32 R52, R51, UR4, R48 ;  /* 0x0000000433347c25 */ /* 0x000fc8000f8e0030 */
[----:B------:R-:W-:Y:S01]  /*2fd0*/  IMAD R51, R51, UR5, R54 ;  /* 0x0000000533337c24 */ /* 0x000fe2000f8e0236 */
[----:B------:R-:W-:Y:S01]  /*2fe0*/  LEA R54, P3, R42, UR6, 0x1 ;  /* 0x000000062a367c11 */ /* 0x000fe2000f8608ff */
[----:B------:R-:W-:Y:S01]  /*2ff0*/  IMAD.IADD R55, R43, 0x1, R55 ;  /* 0x000000012b377824 */ /* 0x000fe200078e0237 */
[----:B0-----:R-:W-:Y:S02]  /*3000*/  LEA R46, P4, R30, UR6, 0x1 ;  /* 0x000000061e2e7c11 */ /* 0x001fe4000f8808ff */
[----:B------:R-:W-:Y:S02]  /*3010*/  IADD3 R59, PT, PT, R31, R59, RZ ;  /* 0x0000003b1f3b7210 */ /* 0x000fe40007ffe0ff */
[----:B------:R-:W-:Y:S01]  /*3020*/  LEA.HI.X R55, R42, UR7, R55, 0x1, P3 ;  /* 0x000000072a377c11 */ /* 0x000fe200098f0c37 */
[----:B------:R-:W-:Y:S01]  /*3030*/  IMAD.IADD R51, R53, 0x1, R51 ;  /* 0x0000000135337824 */ /* 0x000fe200078e0233 */
[----:B------:R-:W-:Y:S02]  /*3040*/  LEA.HI.X R47, R30, UR7, R59, 0x1, P4 ;  /* 0x000000071e2f7c11 */ /* 0x000fe4000a0f0c3b */
[C---:B------:R-:W-:Y:S01]  /*3050*/  LEA R30, P3, R52.reuse, UR6, 0x1 ;  /* 0x00000006341e7c11 */ /* 0x040fe2000f8608ff */
[----:B------:R-:W3:Y:S03]  /*3060*/  LDG.E.U16 R54, desc[UR8][R54.64] ;  /* 0x0000000836367981 */ /* 0x000ee6000c1e1500 */
[----:B------:R-:W-:Y:S01]  /*3070*/  LEA.HI.X R31, R52, UR7, R51, 0x1, P3 ;  /* 0x00000007341f7c11 */ /* 0x000fe200098f0c33 */
[----:B------:R-:W3:Y:S04]  /*3080*/  LDG.E.U16 R46, desc[UR8][R46.64] ;  /* 0x000000082e2e7981 */ /* 0x000ee8000c1e1500 */
[----:B------:R0:W3:Y:S01]  /*3090*/  LDG.E.U16 R30, desc[UR8][R30.64] ;  /* 0x000000081e1e7981 */ /* 0x0000e2000c1e1500 */
[----:B------:R-:W-:Y:S01]  /*30a0*/  IADD3 R50, PT, PT, R50, 0x8, RZ ;  /* 0x0000000832327810 */ /* 0x000fe20007ffe0ff */
[----:B--2---:R-:W-:Y:S01]  /*30b0*/  IMAD.U32 R33, R44, 0x10000, RZ ;  /* 0x000100002c217824 */ /* 0x004fe200078e00ff */
[----:B----4-:R-:W-:-:S05]  /*30c0*/  SHF.L.U32 R42, R39, 0x10, RZ ;  /* 0x00000010272a7819 */ /* 0x010fca00000006ff */
[----:B------:R-:W-:Y:S01]  /*30d0*/  FADD.FTZ R42, R57, R42 ;  /* 0x0000002a392a7221 */ /* 0x000fe20000010000 */
[----:B-----5:R-:W-:-:S03]  /*30e0*/  SHF.L.U32 R40, R40, 0x10, RZ ;  /* 0x0000001028287819 */ /* 0x020fc600000006ff */
[----:B------:R-:W-:Y:S01]  /*30f0*/  FADD.FTZ R33, R42, R33 ;  /* 0x000000212a217221 */ /* 0x000fe20000010000 */
[----:B---3--:R-:W-:-:S03]  /*3100*/  IMAD.U32 R32, R32, 0x10000, RZ ;  /* 0x0001000020207824 */ /* 0x008fc600078e00ff */
[----:B------:R-:W-:Y:S01]  /*3110*/  FADD.FTZ R33, R33, R40 ;  /* 0x0000002821217221 */ /* 0x000fe20000010000 */
[----:B------:R-:W-:-:S03]  /*3120*/  SHF.L.U32 R37, R36, 0x10, RZ ;  /* 0x0000001024257819 */ /* 0x000fc600000006ff */
[----:B------:R-:W-:-:S04]  /*3130*/  FADD.FTZ R32, R33, R32 ;  /* 0x0000002021207221 */ /* 0x000fc80000010000 */
[----:B------:R-:W-:Y:S01]  /*3140*/  FADD.FTZ R32, R32, R37 ;  /* 0x0000002520207221 */ /* 0x000fe20000010000 */
[----:B------:R-:W-:Y:S01]  /*3150*/  IMAD.U32 R33, R54, 0x10000, RZ ;  /* 0x0001000036217824 */ /* 0x000fe200078e00ff */
[----:B0-----:R-:W-:-:S03]  /*3160*/  SHF.L.U32 R31, R46, 0x10, RZ ;  /* 0x000000102e1f7819 */ /* 0x001fc600000006ff */
[----:B------:R-:W-:Y:S01]  /*3170*/  FADD.FTZ R32, R32, R33 ;  /* 0x0000002120207221 */ /* 0x000fe20000010000 */
[----:B------:R-:W-:-:S03]  /*3180*/  IMAD.U32 R30, R30, 0x10000, RZ ;  /* 0x000100001e1e7824 */ /* 0x000fc600078e00ff */
[----:B------:R-:W-:-:S04]  /*3190*/  FADD.FTZ R31, R32, R31 ;  /* 0x0000001f201f7221 */ /* 0x000fc80000010000 */
[----:B------:R-:W-:-:S07]  /*31a0*/  FADD.FTZ R57, R31, R30 ;  /* 0x0000001e1f397221 */ /* 0x000fce0000010000 */
.L_x_508:
[----:B------:R-:W-:Y:S05]  /*31b0*/  BSYNC.RECONVERGENT B4 ;  /* 0x0000000000047941 */ /* 0x000fea0003800200 */
.L_x_507:
[----:B------:R-:W-:Y:S05]  /*31c0*/  @!P2 BRA `(.L_x_502) ;  /* 0x000000040078a947 */ /* 0x000fea0003800000 */
[----:B------:R-:W-:Y:S01]  /*31d0*/  VIADD R30, R3, 0xffffffff ;  /* 0xffffffff031e7836 */ /* 0x000fe20000000000 */
[----:B------:R-:W-:Y:S01]  /*31e0*/  BSSY.RECONVERGENT B4, `(.L_x_509) ;  /* 0x0000034000047945 */ /* 0x000fe20003800200 */
[----:B------:R-:W-:-:S03]  /*31f0*/  ISETP.NE.AND P2, PT, R2, RZ, PT ;  /* 0x000000ff0200720c */ /* 0x000fc60003f45270 */
[----:B------:R-:W-:-:S13]  /*3200*/  ISETP.GE.U32.AND P3, PT, R30, 0x3, PT ;  /* 0x000000031e00780c */ /* 0x000fda0003f66070 */
[----:B------:R-:W-:Y:S05]  /*3210*/  @!P3 BRA `(.L_x_510) ;  /* 0x0000000000c0b947 */ /* 0x000fea0003800000 */
[----:B------:R-:W0:Y:S01]  /*3220*/  LDCU.64 UR4, c[0x0][0x3d0] ;  /* 0x00007a00ff0477ac */ /* 0x000e220008000a00 */
[----:B------:R-:W-:Y:S01]  /*3230*/  IADD3 R37, PT, PT, R21, R50, RZ ;  /* 0x0000003215257210 */ /* 0x000fe20007ffe0ff */
[----:B------:R-:W-:Y:S01]  /*3240*/  IMAD.MOV.U32 R48, RZ, RZ, R34 ;  /* 0x000000ffff307224 */ /* 0x000fe200078e0022 */
[----:B------:R-:W1:Y:S02]  /*3250*/  LDCU.64 UR6, c[0x0][0x380] ;  /* 0x00007000ff0677ac */ /* 0x000e640008000a00 */
[----:B------:R-:W-:Y:S01]  /*3260*/  SHF.R.S32.HI R32, RZ, 0x1f, R37 ;  /* 0x0000001fff207819 */ /* 0x000fe20000011425 */
[C---:B------:R-:W-:Y:S01]  /*3270*/  VIADD R41, R37.reuse, 0x2 ;  /* 0x0000000225297836 */ /* 0x040fe20000000000 */
[C---:B------:R-:W-:Y:S02]  /*3280*/  IADD3 R43, PT, PT, R37.reuse, 0x1, RZ ;  /* 0x00000001252b7810 */ /* 0x040fe40007ffe0ff */
[----:B------:R-:W-:Y:S02]  /*3290*/  IADD3 R33, PT, PT, R37, 0x3, RZ ;  /* 0x0000000325217810 */ /* 0x000fe40007ffe0ff */
[----:B------:R-:W-:-:S02]  /*32a0*/  SHF.R.S32.HI R36, RZ, 0x1f, R43 ;  /* 0x0000001fff247819 */ /* 0x000fc4000001142b */
[----:B------:R-:W-:Y:S02]  /*32b0*/  SHF.R.S32.HI R39, RZ, 0x1f, R41 ;  /* 0x0000001fff277819 */ /* 0x000fe40000011429 */
[----:B------:R-:W-:Y:S01]  /*32c0*/  SHF.R.S32.HI R40, RZ, 0x1f, R33 ;  /* 0x0000001fff287819 */ /* 0x000fe20000011421 */
[----:B0-----:R-:W-:Y:S02]  /*32d0*/  IMAD R32, R32, UR4, RZ ;  /* 0x0000000420207c24 */ /* 0x001fe4000f8e02ff */
[----:B------:R-:W-:-:S04]  /*32e0*/  IMAD.WIDE.U32 R30, R37, UR4, R48 ;  /* 0x00000004251e7c25 */ /* 0x000fc8000f8e0030 */
[----:B------:R-:W-:Y:S01]  /*32f0*/  IMAD R37, R37, UR5, R32 ;  /* 0x0000000525257c24 */ /* 0x000fe2000f8e0220 */
[----:B-1----:R-:W-:Y:S01]  /*3300*/  LEA R44, P3, R30, UR6, 0x1 ;  /* 0x000000061e2c7c11 */ /* 0x002fe2000f8608ff */
[----:B------:R-:W-:Y:S02]  /*3310*/  IMAD R36, R36, UR4, RZ ;  /* 0x0000000424247c24 */ /* 0x000fe4000f8e02ff */
[----:B------:R-:W-:Y:S02]  /*3320*/  IMAD R32, R39, UR4, RZ ;  /* 0x0000000427207c24 */ /* 0x000fe4000f8e02ff */
[----:B------:R-:W-:Y:S02]  /*3330*/  IMAD.IADD R31, R31, 0x1, R37 ;  /* 0x000000011f1f7824 */ /* 0x000fe400078e0225 */
[C---:B------:R-:W-:Y:S02]  /*3340*/  IMAD R39, R43.reuse, UR5, R36 ;  /* 0x000000052b277c24 */ /* 0x040fe4000f8e0224 */
[----:B------:R-:W-:Y:S01]  /*3350*/  IMAD.WIDE.U32 R42, R43, UR4, R48 ;  /* 0x000000042b2a7c25 */ /* 0x000fe2000f8e0030 */
[----:B------:R-:W-:-:S03]  /*3360*/  LEA.HI.X R45, R30, UR7, R31, 0x1, P3 ;  /* 0x000000071e2d7c11 */ /* 0x000fc600098f0c1f */
[----:B------:R-:W-:Y:S01]  /*3370*/  IMAD.WIDE.U32 R36, R41, UR4, R48 ;  /* 0x0000000429247c25 */ /* 0x000fe2000f8e0030 */
[----:B------:R-:W-:Y:S01]  /*3380*/  IADD3 R39, PT, PT, R43, R39, RZ ;  /* 0x000000272b277210 */ /* 0x000fe20007ffe0ff */
[----:B------:R-:W2:Y:S02]  /*3390*/  LDG.E.U16 R44, desc[UR8][R44.64] ;  /* 0x000000082c2c7981 */ /* 0x000ea4000c1e1500 */
[----:B------:R-:W-:Y:S01]  /*33a0*/  IMAD R41, R41, UR5, R32 ;  /* 0x0000000529297c24 */ /* 0x000fe2000f8e0220 */
[----:B------:R-:W-:Y:S01]  /*33b0*/  LEA R32, P4, R36, UR6, 0x1 ;  /* 0x0000000624207c11 */ /* 0x000fe2000f8808ff */
[----:B------:R-:W-:Y:S01]  /*33c0*/  IMAD R46, R40, UR4, RZ ;  /* 0x00000004282e7c24 */ /* 0x000fe2000f8e02ff */
[C---:B------:R-:W-:Y:S01]  /*33d0*/  LEA R40, P3, R42.reuse, UR6, 0x1 ;  /* 0x000000062a287c11 */ /* 0x040fe2000f8608ff */
[----:B------:R-:W-:Y:S02]  /*33e0*/  IMAD.IADD R37, R37, 0x1, R41 ;  /* 0x0000000125257824 */ /* 0x000fe400078e0229 */
[----:B------:R-:W-:Y:S01]  /*33f0*/  IMAD.WIDE.U32 R30, R33, UR4, R48 ;  /* 0x00000004211e7c25 */ /* 0x000fe2000f8e0030 */
[----:B------:R-:W-:-:S03]  /*3400*/  LEA.HI.X R41, R42, UR7, R39, 0x1, P3 ;  /* 0x000000072a297c11 */ /* 0x000fc600098f0c27 */
[----:B------:R-:W-:Y:S01]  /*3410*/  IMAD R43, R33, UR5, R46 ;  /* 0x00000005212b7c24 */ /* 0x000fe2000f8e022e */
[----:B------:R-:W-:Y:S01]  /*3420*/  LEA.HI.X R33, R36, UR7, R37, 0x1, P4 ;  /* 0x0000000724217c11 */ /* 0x000fe2000a0f0c25 */
[----:B------:R-:W3:Y:S01]  /*3430*/  LDG.E.U16 R40, desc[UR8][R40.64] ;  /* 0x0000000828287981 */ /* 0x000ee2000c1e1500 */
[C---:B------:R-:W-:Y:S02]  /*3440*/  LEA R36, P3, R30.reuse, UR6, 0x1 ;  /* 0x000000061e247c11 */ /* 0x040fe4000f8608ff */
[----:B------:R-:W-:Y:S01]  /*3450*/  IADD3 R43, PT, PT, R31, R43, RZ ;  /* 0x0000002b1f2b7210 */ /* 0x000fe20007ffe0ff */
[----:B------:R-:W4:Y:S03]  /*3460*/  LDG.E.U16 R32, desc[UR8][R32.64] ;  /* 0x0000000820207981 */ /* 0x000f26000c1e1500 */
[----:B------:R-:W-:-:S05]  /*3470*/  LEA.HI.X R37, R30, UR7, R43, 0x1, P3 ;  /* 0x000000071e257c11 */ /* 0x000fca00098f0c2b */
[----:B------:R-:W5:Y:S01]  /*3480*/  LDG.E.U16 R36, desc[UR8][R36.64] ;  /* 0x0000000824247981 */ /* 0x000f62000c1e1500 */
[----:B------:R-:W-:Y:S02]  /*3490*/  VIADD R50, R50, 0x4 ;  /* 0x0000000432327836 */ /* 0x000fe40000000000 */
[----:B--2---:R-:W-:-:S04]  /*34a0*/  IMAD.U32 R30, R44, 0x10000, RZ ;  /* 0x000100002c1e7824 */ /* 0x004fc800078e00ff */
[----:B------:R-:W-:Y:S01]  /*34b0*/  FADD.FTZ R30, R57, R30 ;  /* 0x0000001e391e7221 */ /* 0x000fe20000010000 */
[----:B---3--:R-:W-:Y:S01]  /*34c0*/  SHF.L.U32 R31, R40, 0x10, RZ ;  /* 0x00000010281f7819 */ /* 0x008fe200000006ff */
[----:B----4-:R-:W-:-:S04]  /*34d0*/  IMAD.U32 R39, R32, 0x10000, RZ ;  /* 0x0001000020277824 */ /* 0x010fc800078e00ff */
[----:B------:R-:W-:-:S04]  /*34e0*/  FADD.FTZ R30, R30, R31 ;  /* 0x0000001f1e1e7221 */ /* 0x000fc80000010000 */
[----:B------:R-:W-:Y:S01]  /*34f0*/  FADD.FTZ R30, R30, R39 ;  /* 0x000000271e1e7221 */ /* 0x000fe20000010000 */
[----:B-----5:R-:W-:-:S05]  /*3500*/  SHF.L.U32 R57, R36, 0x10, RZ ;  /* 0x0000001024397819 */ /* 0x020fca00000006ff */
[----:B------:R-:W-:-:S07]  /*3510*/  FADD.FTZ R57, R30, R57 ;  /* 0x000000391e397221 */ /* 0x000fce0000010000 */
.L_x_510:
[----:B------:R-:W-:Y:S05]  /*3520*/  BSYNC.RECONVERGENT B4 ;  /* 0x0000000000047941 */ /* 0x000fea0003800200 */
.L_x_509:
[----:B------:R-:W-:Y:S05]  /*3530*/  @!P2 BRA `(.L_x_502) ;  /* 0x00000000009ca947 */ /* 0x000fea0003800000 */
[----:B------:R-:W0:Y:S01]  /*3540*/  LDC.64 R30, c[0x0][0x3d0] ;  /* 0x0000f400ff1e7b82 */ /* 0x000e220000000a00 */
[----:B------:R-:W-:Y:S01]  /*3550*/  IADD3 R39, PT, PT, R21, R50, RZ ;  /* 0x0000003215277210 */ /* 0x000fe20007ffe0ff */
[----:B------:R-:W-:-:S03]  /*3560*/  IMAD.MOV.U32 R48, RZ, RZ, R34 ;  /* 0x000000ffff307224 */ /* 0x000fc600078e0022 */
[----:B------:R-:W-:-:S03]  /*3570*/  SHF.R.S32.HI R35, RZ, 0x1f, R39 ;  /* 0x0000001fff237819 */ /* 0x000fc60000011427 */
[----:B------:R-:W1:Y:S02]  /*3580*/  LDC.64 R32, c[0x0][0x380] ;  /* 0x0000e000ff207b82 */ /* 0x000e640000000a00 */
[-C--:B0-----:R-:W-:Y:S02]  /*3590*/  IMAD R40, R35, R30.reuse, RZ ;  /* 0x0000001e23287224 */ /* 0x081fe400078e02ff */
[----:B------:R-:W-:-:S04]  /*35a0*/  IMAD.WIDE.U32 R36, R39, R30, R48 ;  /* 0x0000001e27247225 */ /* 0x000fc800078e0030 */
[----:B------:R-:W-:Y:S01]  /*35b0*/  IMAD R35, R39, R31, R40 ;  /* 0x0000001f27237224 */ /* 0x000fe200078e0228 */
[----:B-1----:R-:W-:-:S04]  /*35c0*/  LEA R34, P2, R36, R32, 0x1 ;  /* 0x0000002024227211 */ /* 0x002fc800078408ff */
[----:B------:R-:W-:-:S04]  /*35d0*/  IADD3 R35, PT, PT, R37, R35, RZ ;  /* 0x0000002325237210 */ /* 0x000fc80007ffe0ff */
[----:B------:R-:W-:-:S05]  /*35e0*/  LEA.HI.X R35, R36, R33, R35, 0x1, P2 ;  /* 0x0000002124237211 */ /* 0x000fca00010f0c23 */
[----:B------:R-:W2:Y:S01]  /*35f0*/  LDG.E.U16 R34, desc[UR8][R34.64] ;  /* 0x0000000822227981 */ /* 0x000ea2000c1e1500 */
[----:B------:R-:W-:Y:S01]  /*3600*/  ISETP.NE.AND P2, PT, R2, 0x1, PT ;  /* 0x000000010200780c */ /* 0x000fe20003f45270 */
[----:B--2---:R-:W-:-:S04]  /*3610*/  IMAD.U32 R36, R34, 0x10000, RZ ;  /* 0x0001000022247824 */ /* 0x004fc800078e00ff */
[----:B------:R-:W-:-:S08]  /*3620*/  FADD.FTZ R57, R57, R36 ;  /* 0x0000002439397221 */ /* 0x000fd00000010000 */
[----:B------:R-:W-:Y:S05]  /*3630*/  @!P2 BRA `(.L_x_502) ;  /* 0x00000000005ca947 */ /* 0x000fea0003800000 */
[----:B------:R-:W-:Y:S02]  /*3640*/  ISETP.NE.AND P2, PT, R2, 0x2, PT ;  /* 0x000000020200780c */ /* 0x000fe40003f45270 */
[----:B------:R-:W-:-:S04]  /*3650*/  IADD3 R35, PT, PT, R39, 0x1, RZ ;  /* 0x0000000127237810 */ /* 0x000fc80007ffe0ff */
[----:B------:R-:W-:-:S05]  /*3660*/  SHF.R.S32.HI R37, RZ, 0x1f, R35 ;  /* 0x0000001fff257819 */ /* 0x000fca0000011423 */
[-C--:B------:R-:W-:Y:S02]  /*3670*/  IMAD R34, R37, R30.reuse, RZ ;  /* 0x0000001e25227224 */ /* 0x080fe400078e02ff */
[----:B------:R-:W-:Y:S02]  /*3680*/  @P2 VIADD R39, R39, 0x2 ;  /* 0x0000000227272836 */ /* 0x000fe40000000000 */
[----:B------:R-:W-:-:S03]  /*3690*/  IMAD.WIDE.U32 R36, R35, R30, R48 ;  /* 0x0000001e23247225 */ /* 0x000fc600078e0030 */
[----:B------:R-:W-:-:S05]  /*36a0*/  @P2 SHF.R.S32.HI R41, RZ, 0x1f, R39 ;  /* 0x0000001fff292819 */ /* 0x000fca0000011427 */
[-C--:B------:R-:W-:Y:S02]  /*36b0*/  @P2 IMAD R40, R41, R30.reuse, RZ ;  /* 0x0000001e29282224 */ /* 0x080fe400078e02ff */
[----:B------:R-:W-:Y:S02]  /*36c0*/  IMAD R41, R35, R31, R34 ;  /* 0x0000001f23297224 */ /* 0x000fe400078e0222 */
[----:B------:R-:W-:Y:S01]  /*36d0*/  @P2 IMAD.WIDE.U32 R34, R39, R30, R48 ;  /* 0x0000001e27222225 */ /* 0x000fe200078e0030 */
[----:B------:R-:W-:-:S03]  /*36e0*/  LEA R30, P3, R36, R32, 0x1 ;  /* 0x00000020241e7211 */ /* 0x000fc600078608ff */
[----:B------:R-:W-:Y:S01]  /*36f0*/  @P2 IMAD R39, R39, R31, R40 ;  /* 0x0000001f27272224 */ /* 0x000fe200078e0228 */
[----:B------:R-:W-:Y:S02]  /*3700*/  IADD3 R31, PT, PT, R37, R41, RZ ;  /* 0x00000029251f7210 */ /* 0x000fe40007ffe0ff */
[----:B------:R-:W-:Y:S01]  /*3710*/  @P2 LEA R32, P4, R34, R32, 0x1 ;  /* 0x0000002022202211 */ /* 0x000fe200078808ff */
[----:B------:R-:W-:Y:S01]  /*3720*/  @P2 IMAD.IADD R35, R35, 0x1, R39 ;  /* 0x0000000123232824 */ /* 0x000fe200078e0227 */
[----:B------:R-:W-:-:S04]  /*3730*/  LEA.HI.X R31, R36, R33, R31, 0x1, P3 ;  /* 0x00000021241f7211 */ /* 0x000fc800018f0c1f */
[----:B------:R-:W-:Y:S01]  /*3740*/  @P2 LEA.HI.X R33, R34, R33, R35, 0x1, P4 ;  /* 0x0000002122212211 */ /* 0x000fe200020f0c23 */
[----:B------:R-:W2:Y:S04]  /*3750*/  LDG.E.U16 R30, desc[UR8][R30.64] ;  /* 0x000000081e1e7981 */ /* 0x000ea8000c1e1500 */
[----:B------:R-:W3:Y:S01]  /*3760*/  @P2 LDG.E.U16 R32, desc[UR8][R32.64] ;  /* 0x0000000820202981 */ /* 0x000ee2000c1e1500 */
[----:B--2---:R-:W-:Y:S01]  /*3770*/  SHF.L.U32 R34, R30, 0x10, RZ ;  /* 0x000000101e227819 */ /* 0x004fe200000006ff */
[----:B---3--:R-:W-:-:S04]  /*3780*/  @P2 IMAD.U32 R36, R32, 0x10000, RZ ;  /* 0x0001000020242824 */ /* 0x008fc800078e00ff */
[----:B------:R-:W-:-:S04]  /*3790*/  FADD.FTZ R57, R57, R34 ;  /* 0x0000002239397221 */ /* 0x000fc80000010000 */
[----:B------:R-:W-:-:S07]  /*37a0*/  @P2 FADD.FTZ R57, R57, R36 ;  /* 0x0000002439392221 */ /* 0x000fce0000010000 */
.L_x_502:
[----:B------:R-:W-:Y:S05]  /*37b0*/  BSYNC.RECONVERGENT B3 ;  /* 0x0000000000037941 */ /* 0x000fea0003800200 */
.L_x_501:
[----:B------:R-:W-:-:S04]  /*37c0*/  IADD3 R0, PT, PT, R0, 0x1, RZ ;  /* 0x0000000100007810 */ /* 0x000fc80007ffe0ff */
[----:B------:R-:W-:-:S13]  /*37d0*/  ISETP.NE.AND P2, PT, R0, R23, PT ;  /* 0x000000170000720c */ /* 0x000fda0003f45270 */
[----:B------:R-:W-:Y:S05]  /*37e0*/  @P2 BRA `(.L_x_511) ;  /* 0xffffffe400282947 */ /* 0x000fea000383ffff */
.L_x_500:
[----:B------:R-:W-:Y:S05]  /*37f0*/  BSYNC.RECONVERGENT B2 ;  /* 0x0000000000027941 */ /* 0x000fea0003800200 */
.L_x_499:
[C---:B------:R-:W-:Y:S01]  /*3800*/  ISETP.NE.AND P2, PT, R19.reuse, R24, PT ;  /* 0x000000181300720c */ /* 0x040fe20003f45270 */
[----:B------:R-:W-:-:S12]  /*3810*/  VIADD R19, R19, 0x1 ;  /* 0x0000000113137836 */ /* 0x000fd80000000000 */
[----:B------:R-:W-:Y:S05]  /*3820*/  @P2 BRA `(.L_x_512) ;  /* 0xffffffe400082947 */ /* 0x000fea000383ffff */
.L_x_498:
[----:B------:R-:W-:Y:S05]  /*3830*/  BSYNC.RECONVERGENT B1 ;  /* 0x0000000000017941 */ /* 0x000fea0003800200 */
.L_x_497:
[----:B------:R-:W0:Y:S01]  /*3840*/  S2UR UR12, SR_CTAID.X ;  /* 0x00000000000c79c3 */ /* 0x000e220000002500 */
[----:B------:R-:W1:Y:S01]  /*3850*/  LDCU.64 UR6, c[0x0][0x3a0] ;  /* 0x00007400ff0677ac */ /* 0x000e620008000a00 */
[----:B------:R-:W-:Y:S01]  /*3860*/  IMAD R3, R24, R23, R23 ;  /* 0x0000001718037224 */ /* 0x000fe200078e0217 */
[----:B------:R-:W2:Y:S03]  /*3870*/  LDCU.64 UR10, c[0x0][0x388] ;  /* 0x00007100ff0a77ac */ /* 0x000ea60008000a00 */
[----:B------:R-:W-:Y:S02]  /*3880*/  IMAD R3, R20, R3, RZ ;  /* 0x0000000314037224 */ /* 0x000fe400078e02ff */
[----:B------:R-:W0:Y:S03]  /*3890*/  LDC.64 R4, c[0x0][0x3d8] ;  /* 0x0000f600ff047b82 */ /* 0x000e260000000a00 */
[----:B------:R-:W-:-:S06]  /*38a0*/  I2FP.F32.S32 R0, R3 ;  /* 0x0000000300007245 */ /* 0x000fcc0000201400 */
[----:B------:R-:W3:Y:S01]  /*38b0*/  MUFU.RCP R0, R0 ;  /* 0x0000000000007308 */ /* 0x000ee20000001000 */
[----:B-1----:R-:W-:Y:S01]  /*38c0*/  IMAD R2, R38, UR7, RZ ;  /* 0x0000000726027c24 */ /* 0x002fe2000f8e02ff */
[----:B------:R-:W-:-:S04]  /*38d0*/  UIMAD.WIDE UR4, UR7, UR6, URZ ;  /* 0x00000006070472a5 */ /* 0x000fc8000f8e02ff */
[----:B------:R-:W-:Y:S02]  /*38e0*/  SHF.R.S32.HI R3, RZ, 0x1f, R2 ;  /* 0x0000001fff037819 */ /* 0x000fe40000011402 */
[----:B0-----:R-:W-:Y:S01]  /*38f0*/  IADD3 R7, P0, PT, R4, UR12, RZ ;  /* 0x0000000c04077c10 */ /* 0x001fe2000ff1e0ff */
[----:B---3--:R-:W-:-:S03]  /*3900*/  FMUL.FTZ R57, R0, R57 ;  /* 0x0000003900397220 */ /* 0x008fc60000410000 */
[----:B------:R-:W-:Y:S01]  /*3910*/  IADD3.X R5, PT, PT, RZ, R5, RZ, P0, !PT ;  /* 0x00000005ff057210 */ /* 0x000fe200007fe4ff */
[C---:B------:R-:W-:Y:S02]  /*3920*/  IMAD R4, R7.reuse, UR5, RZ ;  /* 0x0000000507047c24 */ /* 0x040fe4000f8e02ff */
[----:B------:R-:W-:Y:S01]  /*3930*/  IMAD.WIDE.U32 R2, R7, UR4, R2 ;  /* 0x0000000407027c25 */ /* 0x000fe2000f8e0002 */
[----:B------:R-:W-:-:S03]  /*3940*/  F2FP.BF16.F32.PACK_AB R57, RZ, R57 ;  /* 0x00000039ff39723e */ /* 0x000fc600000010ff */
[----:B------:R-:W-:Y:S01]  /*3950*/  IMAD R5, R5, UR4, R4 ;  /* 0x0000000405057c24 */ /* 0x000fe2000f8e0204 */
[----:B------:R-:W0:Y:S01]  /*3960*/  LDCU UR4, c[0x0][0x360] ;  /* 0x00006c00ff0477ac */ /* 0x000e220008000800 */
[----:B------:R-:W-:-:S05]  /*3970*/  IADD3 R4, P0, PT, R22, R2, RZ ;  /* 0x0000000216047210 */ /* 0x000fca0007f1e0ff */
[----:B------:R-:W-:Y:S01]  /*3980*/  IMAD.X R3, R3, 0x1, R5, P0 ;  /* 0x0000000103037824 */ /* 0x000fe200000e0605 */
[----:B--2---:R-:W-:-:S04]  /*3990*/  LEA R2, P0, R4, UR10, 0x1 ;  /* 0x0000000a04027c11 */ /* 0x004fc8000f8008ff */
[----:B------:R-:W-:-:S05]  /*39a0*/  LEA.HI.X R3, R4, UR11, R3, 0x1, P0 ;  /* 0x0000000b04037c11 */ /* 0x000fca00080f0c03 */
[----:B------:R1:W-:Y:S01]  /*39b0*/  STG.E.U16 desc[UR8][R2.64], R57 ;  /* 0x0000003902007986 */ /* 0x0003e2000c101508 */
[----:B0-----:R-:W-:-:S04]  /*39c0*/  IADD3 R22, PT, PT, R22, UR4, RZ ;  /* 0x0000000416167c10 */ /* 0x001fc8000fffe0ff */
[----:B------:R-:W-:-:S13]  /*39d0*/  ISETP.GE.AND P0, PT, R22, UR7, PT ;  /* 0x0000000716007c0c */ /* 0x000fda000bf06270 */
[----:B-1----:R-:W-:Y:S05]  /*39e0*/  @!P0 BRA `(.L_x_513) ;  /* 0xffffffd800448947 */ /* 0x002fea000383ffff */
.L_x_488:
[----:B------:R-:W-:Y:S05]  /*39f0*/  BSYNC.RECONVERGENT B0 ;  /* 0x0000000000007941 */ /* 0x000fea0003800200 */
.L_x_487:
[----:B------:R-:W0:Y:S01]  /*3a00*/  LDCU UR4, c[0x0][0x374] ;  /* 0x00006e80ff0477ac */ /* 0x000e220008000800 */
[----:B------:R-:W0:Y:S01]  /*3a10*/  LDC R3, c[0x0][0x364] ;  /* 0x0000d900ff037b82 */ /* 0x000e220000000800 */
[----:B------:R-:W1:Y:S01]  /*3a20*/  LDCU UR5, c[0x0][0x3a0] ;  /* 0x00007400ff0577ac */ /* 0x000e620008000800 */
[----:B0-----:R-:W-:-:S05]  /*3a30*/  IMAD R38, R3, UR4, R38 ;  /* 0x0000000403267c24 */ /* 0x001fca000f8e0226 */
[----:B-1----:R-:W-:-:S13]  /*3a40*/  ISETP.GE.AND P0, PT, R38, UR5, PT ;  /* 0x0000000526007c0c */ /* 0x002fda000bf06270 */
[----:B------:R-:W-:Y:S05]  /*3a50*/  @!P0 BRA `(.L_x_514) ;  /* 0xffffffd000448947 */ /* 0x000fea000383ffff */
[----:B------:R-:W-:Y:S05]  /*3a60*/  EXIT ;  /* 0x000000000000794d */ /* 0x000fea0003800000 */
        .weak           $__internal_10_$__cuda_sm20_div_s64
        .type           $__internal_10_$__cuda_sm20_div_s64,@function
        .size           $__internal_10_$__cuda_sm20_div_s64,(.L_x_685 - $__internal_10_$__cuda_sm20_div_s64)
$__internal_10_$__cuda_sm20_div_s64:
        /* <DEDUP_REMOVED lines=19> */
[----:B------:R-:W-:-:S04]  /*3ba0*/  IMAD.HI.U32 R33, R5, R33, RZ ;  /* 0x0000002105217227 */ /* 0x000fc800078e00ff */
[----:B------:R-:W-:-:S05]  /*3bb0*/  IMAD.HI.U32 R6, P1, R5, R31, R6 ;  /* 0x0000001f05067227 */ /* 0x000fca0007820006 */
[----:B------:R-:W-:Y:S01]  /*3bc0*/  IADD3 R7, P2, PT, R19, R6, RZ ;  /* 0x0000000613077210 */ /* 0x000fe20007f5e0ff */
[----:B------:R-:W-:-:S04]  /*3bd0*/  IMAD.X R6, R33, 0x1, R5, P0 ;  /* 0x0000000121067824 */ /* 0x000fc800000e0605 */
[----:B------:R-:W-:Y:S01]  /*3be0*/  IMAD.WIDE.U32 R4, R7, R2, RZ ;  /* 0x0000000207047225 */ /* 0x000fe200078e00ff */
[----:B------:R-:W-:-:S03]  /*3bf0*/  IADD3.X R19, PT, PT, RZ, RZ, R6, P2, P1 ;  /* 0x000000ffff137210 */ /* 0x000fc600017e2406 */
[----:B------:R-:W-:Y:S01]  /*3c00*/  IMAD R5, R7, R3, R5 ;  /* 0x0000000307057224 */ /* 0x000fe200078e0205 */
[----:B------:R-:W-:-:S03]  /*3c10*/  IADD3 R31, P0, PT, RZ, -R4, RZ ;  /* 0x80000004ff1f7210 */ /* 0x000fc60007f1e0ff */
[----:B------:R-:W-:Y:S02]  /*3c20*/  IMAD R5, R19, R2, R5 ;  /* 0x0000000213057224 */ /* 0x000fe400078e0205 */
[----:B------:R-:W-:-:S03]  /*3c30*/  IMAD.HI.U32 R6, R7, R31, RZ ;  /* 0x0000001f07067227 */ /* 0x000fc600078e00ff */
[----:B------:R-:W-:Y:S02]  /*3c40*/  IADD3.X R4, PT, PT, RZ, ~R5, RZ, P0, !PT ;  /* 0x80000005ff047210 */ /* 0x000fe400007fe4ff */
[----:B------:R-:W-:-:S03]  /*3c50*/  IADD3 R5, P4, PT, RZ, -R18, RZ ;  /* 0x80000012ff057210 */ /* 0x000fc60007f9e0ff */
[----:B------:R-:W-:-:S04]  /*3c60*/  IMAD.WIDE.U32 R6, P0, R7, R4, R6 ;  /* 0x0000000407067225 */ /* 0x000fc80007800006 */
[----:B------:R-:W-:Y:S02]  /*3c70*/  IMAD.X R20, RZ, RZ, ~R13, P4 ;  /* 0x000000ffff147224 */ /* 0x000fe400020e0e0d */
[----:B------:R-:W-:Y:S01]  /*3c80*/  IMAD.HI.U32 R6, P1, R19, R31, R6 ;  /* 0x0000001f13067227 */ /* 0x000fe20007820006 */
[----:B------:R-:W-:Y:S02]  /*3c90*/  SEL R7, R5, R18, !P3 ;  /* 0x0000001205077207 */ /* 0x000fe40005800000 */
[----:B------:R-:W-:Y:S01]  /*3ca0*/  SEL R20, R20, R13, !P3 ;  /* 0x0000000d14147207 */ /* 0x000fe20005800000 */
[CC--:B------:R-:W-:Y:S02]  /*3cb0*/  IMAD R31, R19.reuse, R4.reuse, RZ ;  /* 0x00000004131f7224 */ /* 0x0c0fe400078e02ff */
[----:B------:R-:W-:-:S03]  /*3cc0*/  IMAD.HI.U32 R4, R19, R4, RZ ;  /* 0x0000000413047227 */ /* 0x000fc600078e00ff */
[----:B------:R-:W-:Y:S01]  /*3cd0*/  IADD3 R6, P2, PT, R31, R6, RZ ;  /* 0x000000061f067210 */ /* 0x000fe20007f5e0ff */
[----:B------:R-:W-:Y:S01]  /*3ce0*/  IMAD.MOV.U32 R5, RZ, RZ, RZ ;  /* 0x000000ffff057224 */ /* 0x000fe200078e00ff */
[----:B------:R-:W-:-:S03]  /*3cf0*/  IADD3.X R19, PT, PT, R4, R19, RZ, P0, !PT ;  /* 0x0000001304137210 */ /* 0x000fc600007fe4ff */
[----:B------:R-:W-:Y:S01]  /*3d00*/  IMAD.HI.U32 R4, R6, R7, RZ ;  /* 0x0000000706047227 */ /* 0x000fe200078e00ff */
[----:B------:R-:W-:-:S03]  /*3d10*/  IADD3.X R19, PT, PT, RZ, RZ, R19, P2, P1 ;  /* 0x000000ffff137210 */ /* 0x000fc600017e2413 */
        /* <DEDUP_REMOVED lines=9> */
[C---:B------:R-:W-:Y:S01]  /*3db0*/  IMAD R5, R19.reuse, R3, R5 ;  /* 0x0000000313057224 */ /* 0x040fe200078e0205 */
[----:B------:R-:W-:Y:S02]  /*3dc0*/  IADD3 R4, P2, PT, R19, 0x1, RZ ;  /* 0x0000000113047810 */ /* 0x000fe40007f5e0ff */
[-C--:B------:R-:W-:Y:S01]  /*3dd0*/  ISETP.GE.U32.AND P0, PT, R33, R2.reuse, PT ;  /* 0x000000022100720c */ /* 0x080fe20003f06070 */
[----:B------:R-:W-:Y:S01]  /*3de0*/  IMAD R5, R31, R2, R5 ;  /* 0x000000021f057224 */ /* 0x000fe200078e0205 */
[----:B------:R-:W-:-:S04]  /*3df0*/  IADD3.X R6, PT, PT, RZ, R31, RZ, P2, !PT ;  /* 0x0000001fff067210 */ /* 0x000fc800017fe4ff */
[----:B------:R-:W-:Y:S02]  /*3e00*/  IADD3.X R35, PT, PT, ~R5, R20, RZ, P1, !PT ;  /* 0x0000001405237210 */ /* 0x000fe40000ffe5ff */
[----:B------:R-:W-:Y:S02]  /*3e10*/  IADD3 R5, P1, PT, R33, -R2, RZ ;  /* 0x8000000221057210 */ /* 0x000fe40007f3e0ff */
[----:B------:R-:W-:-:S03]  /*3e20*/  ISETP.GE.U32.AND.EX P0, PT, R35, R3, PT, P0 ;  /* 0x000000032300720c */ /* 0x000fc60003f06100 */
[----:B------:R-:W-:Y:S01]  /*3e30*/  IMAD.X R7, R35, 0x1, ~R3, P1 ;  /* 0x0000000123077824 */ /* 0x000fe200008e0e03 */
[----:B------:R-:W-:Y:S02]  /*3e40*/  SEL R5, R5, R33, P0 ;  /* 0x0000002105057207 */ /* 0x000fe40000000000 */
[----:B------:R-:W-:Y:S02]  /*3e50*/  SEL R19, R4, R19, P0 ;  /* 0x0000001304137207 */ /* 0x000fe40000000000 */
[----:B------:R-:W-:Y:S02]  /*3e60*/  SEL R7, R7, R35, P0 ;  /* 0x0000002307077207 */ /* 0x000fe40000000000 */
[----:B------:R-:W-:Y:S02]  /*3e70*/  ISETP.GE.U32.AND P1, PT, R5, R2, PT ;  /* 0x000000020500720c */ /* 0x000fe40003f26070 */
[----:B------:R-:W-:Y:S02]  /*3e80*/  SEL R4, R6, R31, P0 ;  /* 0x0000001f06047207 */ /* 0x000fe40000000000 */
[----:B------:R-:W-:-:S02]  /*3e90*/  IADD3 R2, P2, PT, R19, 0x1, RZ ;  /* 0x0000000113027810 */ /* 0x000fc40007f5e0ff */
[----:B------:R-:W-:Y:S02]  /*3ea0*/  ISETP.GE.U32.AND.EX P0, PT, R7, R3, PT, P1 ;  /* 0x000000030700720c */ /* 0x000fe40003f06110 */
[----:B------:R-:W-:Y:S01]  /*3eb0*/  LOP3.LUT R6, R10, R13, RZ, 0x3c, !PT ;  /* 0x0000000d0a067212 */ /* 0x000fe200078e3cff */
[----:B------:R-:W-:Y:S01]  /*3ec0*/  IMAD.X R3, RZ, RZ, R4, P2 ;  /* 0x000000ffff037224 */ /* 0x000fe200010e0604 */
[----:B------:R-:W-:Y:S02]  /*3ed0*/  SEL R2, R2, R19, P0 ;  /* 0x0000001302027207 */ /* 0x000fe40000000000 */
[----:B------:R-:W-:Y:S02]  /*3ee0*/  ISETP.GE.AND P1, PT, R6, RZ, PT ;  /* 0x000000ff0600720c */ /* 0x000fe40003f26270 */
[----:B------:R-:W-:Y:S02]  /*3ef0*/  SEL R3, R3, R4, P0 ;  /* 0x0000000403037207 */ /* 0x000fe40000000000 */
[----:B------:R-:W-:-:S02]  /*3f00*/  IADD3 R5, P2, PT, RZ, -R2, RZ ;  /* 0x80000002ff057210 */ /* 0x000fc40007f5e0ff */
[----:B------:R-:W-:Y:S02]  /*3f10*/  ISETP.NE.U32.AND P0, PT, R12, RZ, PT ;  /* 0x000000ff0c00720c */ /* 0x000fe40003f05070 */
[-C--:B------:R-:W-:Y:S02]  /*3f20*/  IADD3.X R4, PT, PT, RZ, ~R3.reuse, RZ, P2, !PT ;  /* 0x80000003ff047210 */ /* 0x080fe400017fe4ff */
[----:B------:R-:W-:Y:S01]  /*3f30*/  SEL R2, R5, R2, !P1 ;  /* 0x0000000205027207 */ /* 0x000fe20004800000 */
[----:B------:R-:W-:Y:S01]  /*3f40*/  HFMA2 R5, -RZ, RZ, 0, 0 ;  /* 0x00000000ff057431 */ /* 0x000fe200000001ff */
[----:B------:R-:W-:Y:S01]  /*3f50*/  SEL R3, R4, R3, !P1 ;  /* 0x0000000304037207 */ /* 0x000fe20004800000 */
[----:B------:R-:W-:Y:S01]  /*3f60*/  IMAD.MOV.U32 R4, RZ, RZ, R0 ;  /* 0x000000ffff047224 */ /* 0x000fe200078e0000 */
[----:B------:R-:W-:-:S04]  /*3f70*/  ISETP.NE.AND.EX P0, PT, R10, RZ, PT, P0 ;  /* 0x000000ff0a00720c */ /* 0x000fc80003f05300 */
[----:B------:R-:W-:Y:S02]  /*3f80*/  SEL R2, R2, 0xffffffff, P0 ;  /* 0xffffffff02027807 */ /* 0x000fe40000000000 */
[----:B------:R-:W-:Y:S01]  /*3f90*/  SEL R3, R3, 0xffffffff, P0 ;  /* 0xffffffff03037807 */ /* 0x000fe20000000000 */
[----:B------:R-:W-:Y:S06]  /*3fa0*/  RET.REL.NODEC R4 `(_ZN2at6native60_GLOBAL__N__aad4af22_27_AdaptiveAveragePooling3d_cu_866e08f919adaptiveaveragepoolIN3c108BFloat16EfEEvPKT_PS5_iiiiiilllllll) ;  /* 0xffffffc004147950 */ /* 0x000fec0003c3ffff */
.L_x_515:
        /* <DEDUP_REMOVED lines=13> */
.L_x_685:


//--------------------- .text._ZN2at6native60_GLOBAL__N__aad4af22_27_AdaptiveAveragePooling3d_cu_866e08f919adaptiveaveragepoolIN3c104HalfEfEEvPKT_PS5_iiiiiilllllll --------------------------
	.section	.text._ZN2at6native60_GLOBAL__N__aad4af22_27_AdaptiveAveragePooling3d_cu_866e08f919adaptiveaveragepoolIN3c104HalfEfEEvPKT_PS5_iiiiiilllllll,"ax",@progbits
	.align	128
.text._ZN2at6native60_GLOBAL__N__aad4af22_27_AdaptiveAveragePooling3d_cu_866e08f919adaptiveaveragepoolIN3c104HalfEfEEvPKT_PS5_iiiiiilllllll:
        .type           _ZN2at6native60_GLOBAL__N__aad4af22_27_AdaptiveAveragePooling3d_cu_866e08f919adaptiveaveragepoolIN3c104HalfEfEEvPKT_PS5_iiiiiilllllll,@function
        .size           _ZN2at6native60_GLOBAL__N__aad4af22_27_AdaptiveAveragePooling3d_cu_866e08f919adaptiveaveragepoolIN3c104HalfEfEEvPKT_PS5_iiiiiilllllll,(.L_x_687 - _ZN2at6native60_GLOBAL__N__aad4af22_27_AdaptiveAveragePooling3d_cu_866e08f919adaptiveaveragepoolIN3c104HalfEfEEvPKT_PS5_iiiiiilllllll)
        .other          _ZN2at6native60_GLOBAL__N__aad4af22_27_AdaptiveAveragePooling3d_cu_866e08f919adaptiveaveragepoolIN3c104HalfEfEEvPKT_PS5_iiiiiilllllll,@"STO_CUDA_ENTRY STV_DEFAULT"
_ZN2at6native60_GLOBAL__N__aad4af22_27_AdaptiveAveragePooling3d_cu_866e08f919adaptiveaveragepoolIN3c104HalfEfEEvPKT_PS5_iiiiiilllllll:
        /* <DEDUP_REMOVED lines=8> */
[----:B-1----:R-:W-:-:S03]  /*0080*/  USHF.R.S32.HI UR5, URZ, 0x1f, UR6 ;  /* 0x0000001fff057899 */ /* 0x002fc60008011406 */
[----:B------:R-:W-:-:S04]  /*0090*/  IADD3.X R9, PT, PT, RZ, R9, RZ, P0, !PT ;  /* 0x00000009ff097210 */ /* 0x000fc800007fe4ff */
[----:B------:R-:W-:-:S04]  /*00a0*/  LOP3.LUT R0, R9, UR5, RZ, 0xfc, !PT ;  /* 0x0000000509007c12 */ /* 0x000fc8000f8efcff */
[----:B------:R-:W-:Y:S01]  /*00b0*/  ISETP.NE.U32.AND P0, PT, R0, RZ, PT ;  /* 0x000000ff0000720c */ /* 0x000fe20003f05070 */
[----:B--2---:R-:W-:-:S12]  /*00c0*/  IMAD R38, R38, UR4, R3 ;  /* 0x0000000426267c24 */ /* 0x004fd8000f8e0203 */
[----:B------:R-:W-:Y:S05]  /*00d0*/  @P0 BRA `(.L_x_516) ;  /* 0x0000000000580947 */ /* 0x000fea0003800000 */
[----:B------:R-:W0:Y:S01]  /*00e0*/  I2F.U32.RP R0, UR6 ;  /* 0x0000000600007d06 */ /* 0x000e220008209000 */
[----:B------:R-:W-:Y:S01]  /*00f0*/  ISETP.NE.U32.AND P2, PT, RZ, UR6, PT ;  /* 0x00000006ff007c0c */ /* 0x000fe2000bf45070 */
[----:B------:R-:W-:-:S06]  /*0100*/  IMAD.MOV.U32 R11, RZ, RZ, RZ ;  /* 0x000000ffff0b7224 */ /* 0x000fcc00078e00ff */
        /* <DEDUP_REMOVED lines=15> */
[----:B------:R-:W-:-:S04]  /*0200*/  @!P2 LOP3.LUT R18, RZ, UR6, RZ, 0x33, !PT ;  /* 0x00000006ff12ac12 */ /* 0x000fc8000f8e33ff */
[----:B------:R-:W-:-:S05]  /*0210*/  IADD3 R3, PT, PT, -R18, RZ, RZ ;  /* 0x000000ff12037210 */ /* 0x000fca0007ffe1ff */
[----:B------:R-:W-:Y:S01]  /*0220*/  IMAD R14, R3, UR6, R8 ;  /* 0x00000006030e7c24 */ /* 0x000fe2000f8e0208 */
[----:B------:R-:W-:Y:S06]  /*0230*/  BRA `(.L_x_517) ;  /* 0x00000000003c7947 */ /* 0x000fec0003800000 */
.L_x_516:
[----:B------:R-:W0:Y:S01]  /*0240*/  LDCU UR4, c[0x0][0x39c] ;  /* 0x00007380ff0477ac */ /* 0x000e220008000800 */
[----:B------:R-:W-:Y:S01]  /*0250*/  MOV R18, R8 ;  /* 0x0000000800127202 */ /* 0x000fe20000000f00 */
[----:B------:R-:W-:Y:S01]  /*0260*/  IMAD.MOV.U32 R13, RZ, RZ, R9 ;  /* 0x000000ffff0d7224 */ /* 0x000fe200078e0009 */
[----:B------:R-:W-:Y:S02]  /*0270*/  MOV R10, UR5 ;  /* 0x00000005000a7c02 */ /* 0x000fe40008000f00 */
[----:B------:R-:W-:Y:S01]  /*0280*/  MOV R0, 0x2b0 ;  /* 0x000002b000007802 */ /* 0x000fe20000000f00 */
[----:B0-----:R-:W-:-:S07]  /*0290*/  IMAD.U32 R12, RZ, RZ, UR4 ;  /* 0x00000004ff0c7e24 */ /* 0x001fce000f8e00ff */
[----:B------:R-:W-:Y:S05]  /*02a0*/  CALL.REL.NOINC `($__internal_11_$__cuda_sm20_div_s64) ;  /* 0x0000003400f07944 */ /* 0x000fea0003c00000 */
[----:B------:R-:W0:Y:S01]  /*02b0*/  LDCU UR4, c[0x0][0x39c] ;  /* 0x00007380ff0477ac */ /* 0x000e220008000800 */
[----:B------:R-:W-:Y:S01]  /*02c0*/  IADD3 R11, P0, PT, RZ, -R2, RZ ;  /* 0x80000002ff0b7210 */ /* 0x000fe20007f1e0ff */
[----:B------:R-:W-:-:S03]  /*02d0*/  IMAD.MOV.U32 R18, RZ, RZ, R2 ;  /* 0x000000ffff127224 */ /* 0x000fc600078e0002 */
[----:B------:R-:W-:-:S05]  /*02e0*/  IADD3.X R0, PT, PT, RZ, ~R3, RZ, P0, !PT ;  /* 0x80000003ff007210 */ /* 0x000fca00007fe4ff */
[----:B0-----:R-:W-:Y:S02]  /*02f0*/  IMAD R0, R0, UR4, RZ ;  /* 0x0000000400007c24 */ /* 0x001fe4000f8e02ff */
[----:B------:R-:W-:-:S04]  /*0300*/  IMAD.WIDE.U32 R14, R11, UR4, R8 ;  /* 0x000000040b0e7c25 */ /* 0x000fc8000f8e0008 */
[----:B------:R-:W-:-:S05]  /*0310*/  IMAD R11, R11, UR5, R0 ;  /* 0x000000050b0b7c24 */ /* 0x000fca000f8e0200 */
[----:B------:R-:W-:-:S07]  /*0320*/  IADD3 R11, PT, PT, R15, R11, RZ ;  /* 0x0000000b0f0b7210 */ /* 0x000fce0007ffe0ff */
.L_x_517:
[----:B------:R-:W0:Y:S01]  /*0330*/  LDCU UR4, c[0x0][0x3ac] ;  /* 0x00007580ff0477ac */ /* 0x000e220008000800 */
[----:B------:R-:W-:Y:S01]  /*0340*/  SHF.R.S32.HI R9, RZ, 0x1f, R18 ;  /* 0x0000001fff097819 */ /* 0x000fe20000011412 */
[----:B------:R-:W-:Y:S03]  /*0350*/  BSSY.RECONVERGENT B0, `(.L_x_518) ;  /* 0x000002a000007945 */ /* 0x000fe60003800200 */
[----:B0-----:R-:W-:-:S04]  /*0360*/  LOP3.LUT R0, R9, UR4, RZ, 0xfc, !PT ;  /* 0x0000000409007c12 */ /* 0x001fc8000f8efcff */
        /* <DEDUP_REMOVED lines=25> */
.L_x_519:
[----:B------:R-:W0:Y:S01]  /*0500*/  LDCU.64 UR6, c[0x0][0x3a8] ;  /* 0x00007500ff0677ac */ /* 0x000e220008000a00 */
[----:B------:R-:W-:Y:S02]  /*0510*/  MOV R13, R9 ;  /* 0x00000009000d7202 */ /* 0x000fe40000000f00 */
[----:B------:R-:W-:Y:S02]  /*0520*/  MOV R0, 0x560 ;  /* 0x0000056000007802 */ /* 0x000fe40000000f00 */
[----:B0-----:R-:W-:Y:S01]  /*0530*/  MOV R12, UR6 ;  /* 0x00000006000c7c02 */ /* 0x001fe20008000f00 */
[----:B------:R-:W-:-:S07]  /*0540*/  IMAD.U32 R10, RZ, RZ, UR7 ;  /* 0x00000007ff0a7e24 */ /* 0x000fce000f8e00ff */
[----:B------:R-:W-:Y:S05]  /*0550*/  CALL.REL.NOINC `($__internal_11_$__cuda_sm20_div_s64) ;  /* 0x0000003400447944 */ /* 0x000fea0003c00000 */
[----:B------:R-:W0:Y:S01]  /*0560*/  LDCU.64 UR6, c[0x0][0x3a8] ;  /* 0x00007500ff0677ac */ /* 0x000e220008000a00 */
[----:B------:R-:W-:Y:S01]  /*0570*/  IADD3 R15, P0, PT, RZ, -R2, RZ ;  /* 0x80000002ff0f7210 */ /* 0x000fe20007f1e0ff */
[----:B------:R-:W-:Y:S01]  /*0580*/  IMAD.MOV.U32 R28, RZ, RZ, R2 ;  /* 0x000000ffff1c7224 */ /* 0x000fe200078e0002 */
[----:B------:R-:W-:-:S03]  /*0590*/  MOV R8, R18 ;  /* 0x0000001200087202 */ /* 0x000fc60000000f00 */
[----:B------:R-:W-:-:S04]  /*05a0*/  IMAD.X R0, RZ, RZ, ~R3, P0 ;  /* 0x000000ffff007224 */ /* 0x000fc800000e0e03 */
[----:B0-----:R-:W-:Y:S02]  /*05b0*/  IMAD R0, R0, UR6, RZ ;  /* 0x0000000600007c24 */ /* 0x001fe4000f8e02ff */
[----:B------:R-:W-:-:S04]  /*05c0*/  IMAD.WIDE.U32 R16, R15, UR6, R8 ;  /* 0x000000060f107c25 */ /* 0x000fc8000f8e0008 */
[----:B------:R-:W-:-:S05]  /*05d0*/  IMAD R15, R15, UR7, R0 ;  /* 0x000000070f0f7c24 */ /* 0x000fca000f8e0200 */
[----:B------:R-:W-:-:S07]  /*05e0*/  IADD3 R15, PT, PT, R17, R15, RZ ;  /* 0x0000000f110f7210 */ /* 0x000fce0007ffe0ff */
.L_x_520:
[----:B------:R-:W-:Y:S05]  /*05f0*/  BSYNC.RECONVERGENT B0 ;  /* 0x0000000000007941 */ /* 0x000fea0003800200 */
.L_x_518:
        /* <DEDUP_REMOVED lines=30> */
.L_x_522:
[----:B------:R-:W0:Y:S01]  /*07e0*/  LDCU UR4, c[0x0][0x39c] ;  /* 0x00007380ff0477ac */ /* 0x000e220008000800 */
[----:B------:R-:W-:Y:S01]  /*07f0*/  IMAD.MOV.U32 R18, RZ, RZ, R8 ;  /* 0x000000ffff127224 */ /* 0x000fe200078e0008 */
[----:B------:R-:W-:Y:S02]  /*0800*/  MOV R10, UR5 ;  /* 0x00000005000a7c02 */ /* 0x000fe40008000f00 */
[----:B------:R-:W-:Y:S01]  /*0810*/  MOV R0, 0x840 ;  /* 0x0000084000007802 */ /* 0x000fe20000000f00 */
[----:B0-----:R-:W-:-:S07]  /*0820*/  IMAD.U32 R12, RZ, RZ, UR4 ;  /* 0x00000004ff0c7e24 */ /* 0x001fce000f8e00ff */
[----:B------:R-:W-:Y:S05]  /*0830*/  CALL.REL.NOINC `($__internal_11_$__cuda_sm20_div_s64) ;  /* 0x00000030008c7944 */ /* 0x000fea0003c00000 */
[----:B------:R-:W-:-:S07]  /*0840*/  MOV R26, R2 ;  /* 0x00000002001a7202 */ /* 0x000fce0000000f00 */
.L_x_523:
[----:B------:R-:W-:Y:S05]  /*0850*/  BSYNC.RECONVERGENT B0 ;  /* 0x0000000000007941 */ /* 0x000fea0003800200 */
.L_x_521:
        /* <DEDUP_REMOVED lines=27> */
.L_x_525:
[----:B------:R-:W0:Y:S01]  /*0a10*/  LDCU UR4, c[0x0][0x39c] ;  /* 0x00007380ff0477ac */ /* 0x000e220008000800 */
[----:B------:R-:W-:Y:S02]  /*0a20*/  MOV R10, UR5 ;  /* 0x00000005000a7c02 */ /* 0x000fe40008000f00 */
[----:B------:R-:W-:Y:S01]  /*0a30*/  MOV R0, 0xa60 ;  /* 0x00000a6000007802 */ /* 0x000fe20000000f00 */
[----:B0-----:R-:W-:-:S07]  /*0a40*/  IMAD.U32 R12, RZ, RZ, UR4 ;  /* 0x00000004ff0c7e24 */ /* 0x001fce000f8e00ff */
[----:B------:R-:W-:Y:S05]  /*0a50*/  CALL.REL.NOINC `($__internal_11_$__cuda_sm20_div_s64) ;  /* 0x0000003000047944 */ /* 0x000fea0003c00000 */
[----:B------:R-:W-:-:S07]  /*0a60*/  MOV R0, R2 ;  /* 0x0000000200007202 */ /* 0x000fce0000000f00 */
.L_x_526:
[----:B------:R-:W-:Y:S05]  /*0a70*/  BSYNC.RECONVERGENT B0 ;  /* 0x0000000000007941 */ /* 0x000fea0003800200 */
.L_x_524:
[----:B------:R-:W0:Y:S02]  /*0a80*/  LDCU UR4, c[0x0][0x3a0] ;  /* 0x00007400ff0477ac */ /* 0x000e240008000800 */
[----:B0-----:R-:W-:-:S13]  /*0a90*/  ISETP.GE.AND P0, PT, R38, UR4, PT ;  /* 0x0000000426007c0c */ /* 0x001fda000bf06270 */
[----:B------:R-:W-:Y:S05]  /*0aa0*/  @P0 EXIT ;  /* 0x000000000000094d */ /* 0x000fea0003800000 */
[----:B------:R-:W0:Y:S01]  /*0ab0*/  LDCU.128 UR4, c[0x0][0x3b0] ;  /* 0x00007600ff0477ac */ /* 0x000e220008000c00 */
[----:B------:R-:W-:Y:S02]  /*0ac0*/  SHF.R.S32.HI R4, RZ, 0x1f, R28 ;  /* 0x0000001fff047819 */ /* 0x000fe4000001141c */
[----:B------:R-:W-:Y:S01]  /*0ad0*/  IADD3 R24, PT, PT, -R26, R0, RZ ;  /* 0x000000001a187210 */ /* 0x000fe20007ffe1ff */
[----:B------:R-:W1:Y:S01]  /*0ae0*/  LDCU.64 UR8, c[0x0][0x358] ;  /* 0x00006b00ff0877ac */ /* 0x000e620008000a00 */
[----:B0-----:R-:W-:Y:S02]  /*0af0*/  IMAD R15, R15, UR6, RZ ;  /* 0x000000060f0f7c24 */ /* 0x001fe4000f8e02ff */
[----:B------:R-:W-:-:S04]  /*0b00*/  IMAD.WIDE.U32 R2, R16, UR6, RZ ;  /* 0x0000000610027c25 */ /* 0x000fc8000f8e00ff */
[----:B------:R-:W-:Y:S02]  /*0b10*/  IMAD R15, R16, UR7, R15 ;  /* 0x00000007100f7c24 */ /* 0x000fe4000f8e020f */
[----:B------:R-:W-:Y:S02]  /*0b20*/  IMAD R5, R4, UR4, RZ ;  /* 0x0000000404057c24 */ /* 0x000fe4000f8e02ff */
[----:B------:R-:W-:Y:S02]  /*0b30*/  IMAD.IADD R3, R3, 0x1, R15 ;  /* 0x0000000103037824 */ /* 0x000fe400078e020f */
[C---:B------:R-:W-:Y:S02]  /*0b40*/  IMAD R5, R28.reuse, UR5, R5 ;  /* 0x000000051c057c24 */ /* 0x040fe4000f8e0205 */
[----:B------:R-:W-:-:S04]  /*0b50*/  IMAD.WIDE.U32 R28, R28, UR4, R2 ;  /* 0x000000041c1c7c25 */ /* 0x000fc8000f8e0002 */
[----:B-1----:R-:W-:-:S07]  /*0b60*/  IMAD.IADD R27, R29, 0x1, R5 ;  /* 0x000000011d1b7824 */ /* 0x002fce00078e0205 */
.L_x_562:
[----:B------:R-:W0:Y:S02]  /*0b70*/  LDCU UR4, c[0x0][0x3a0] ;  /* 0x00007400ff0477ac */ /* 0x000e240008000800 */
[----:B0-----:R-:W-:-:S04]  /*0b80*/  MOV R7, UR4 ;  /* 0x0000000400077c02 */ /* 0x001fc80008000f00 */
[----:B------:R-:W-:-:S04]  /*0b90*/  SHF.R.S32.HI R10, RZ, 0x1f, R7 ;  /* 0x0000001fff0a7819 */ /* 0x000fc80000011407 */
[----:B------:R-:W-:-:S13]  /*0ba0*/  ISETP.NE.U32.AND P0, PT, R10, RZ, PT ;  /* 0x000000ff0a00720c */ /* 0x000fda0003f05070 */
[----:B------:R-:W-:Y:S05]  /*0bb0*/  @P0 BRA `(.L_x_527) ;  /* 0x0000000000580947 */ /* 0x000fea0003800000 */
[----:B------:R-:W0:Y:S01]  /*0bc0*/  I2F.U32.RP R0, R7 ;  /* 0x0000000700007306 */ /* 0x000e220000209000 */
[----:B------:R-:W-:-:S07]  /*0bd0*/  ISETP.NE.U32.AND P2, PT, R7, RZ, PT ;  /* 0x000000ff0700720c */ /* 0x000fce0003f45070 */
[----:B0-----:R-:W0:Y:S02]  /*0be0*/  MUFU.RCP R0, R0 ;  /* 0x0000000000007308 */ /* 0x001e240000001000 */
[----:B0-----:R-:W-:Y:S02]  /*0bf0*/  VIADD R2, R0, 0xffffffe ;  /* 0x0ffffffe00027836 */ /* 0x001fe40000000000 */
[----:B------:R-:W-:-:S04]  /*0c00*/  IMAD.MOV.U32 R0, RZ, RZ, RZ ;  /* 0x000000ffff007224 */ /* 0x000fc800078e00ff */
        /* <DEDUP_REMOVED lines=17> */
.L_x_527:
[----:B------:R-:W0:Y:S01]  /*0d20*/  LDCU UR4, c[0x0][0x3a0] ;  /* 0x00007400ff0477ac */ /* 0x000e220008000800 */
[----:B------:R-:W-:Y:S01]  /*0d30*/  MOV R18, R38 ;  /* 0x0000002600127202 */ /* 0x000fe20000000f00 */
[----:B------:R-:W-:Y:S01]  /*0d40*/  IMAD.MOV.U32 R13, RZ, RZ, RZ ;  /* 0x000000ffff0d7224 */ /* 0x000fe200078e00ff */
[----:B------:R-:W-:Y:S02]  /*0d50*/  MOV R0, 0xd80 ;  /* 0x00000d8000007802 */ /* 0x000fe40000000f00 */
[----:B0-----:R-:W-:-:S07]  /*0d60*/  MOV R12, UR4 ;  /* 0x00000004000c7c02 */ /* 0x001fce0008000f00 */
[----:B------:R-:W-:Y:S05]  /*0d70*/  CALL.REL.NOINC `($__internal_11_$__cuda_sm20_div_s64) ;  /* 0x0000002c003c7944 */ /* 0x000fea0003c00000 */
[----:B------:R-:W0:Y:S01]  /*0d80*/  LDCU UR4, c[0x0][0x3a0] ;  /* 0x00007400ff0477ac */ /* 0x000e220008000800 */
[-C--:B------:R-:W-:Y:S01]  /*0d90*/  IADD3 R0, P0, PT, RZ, -R2.reuse, RZ ;  /* 0x80000002ff007210 */ /* 0x080fe20007f1e0ff */
[----:B------:R-:W-:Y:S01]  /*0da0*/  IMAD.MOV.U32 R39, RZ, RZ, RZ ;  /* 0x000000ffff277224 */ /* 0x000fe200078e00ff */
[----:B------:R-:W-:-:S03]  /*0db0*/  MOV R25, R2 ;  /* 0x0000000200197202 */ /* 0x000fc60000000f00 */
[----:B------:R-:W-:Y:S01]  /*0dc0*/  IMAD.X R4, RZ, RZ, ~R3, P0 ;  /* 0x000000ffff047224 */ /* 0x000fe200000e0e03 */
[----:B0-----:R-:W-:-:S05]  /*0dd0*/  MOV R7, UR4 ;  /* 0x0000000400077c02 */ /* 0x001fca0008000f00 */
[-C--:B------:R-:W-:Y:S02]  /*0de0*/  IMAD R3, R4, R7.reuse, RZ ;  /* 0x0000000704037224 */ /* 0x080fe400078e02ff */
[----:B------:R-:W-:-:S04]  /*0df0*/  IMAD.WIDE.U32 R4, R0, R7, R38 ;  /* 0x0000000700047225 */ /* 0x000fc800078e0026 */
[----:B------:R-:W-:-:S04]  /*0e00*/  IMAD R3, R10, R0, R3 ;  /* 0x000000000a037224 */ /* 0x000fc800078e0203 */
[----:B------:R-:W-:-:S07]  /*0e10*/  IMAD.IADD R0, R5, 0x1, R3 ;  /* 0x0000000105007824 */ /* 0x000fce00078e0203 */
.L_x_528:
        /* <DEDUP_REMOVED lines=29> */
.L_x_530:
[----:B------:R-:W0:Y:S01]  /*0ff0*/  LDCU UR4, c[0x0][0x3a0] ;  /* 0x00007400ff0477ac */ /* 0x000e220008000800 */
[----:B------:R-:W-:Y:S02]  /*1000*/  MOV R0, 0x1030 ;  /* 0x0000103000007802 */ /* 0x000fe40000000f00 */
[----:B0-----:R-:W-:-:S07]  /*1010*/  MOV R12, UR4 ;  /* 0x00000004000c7c02 */ /* 0x001fce0008000f00 */
[----:B------:R-:W-:Y:S05]  /*1020*/  CALL.REL.NOINC `($__internal_11_$__cuda_sm20_div_s64) ;  /* 0x0000002800907944 */ /* 0x000fea0003c00000 */
[----:B------:R-:W-:-:S07]  /*1030*/  IMAD.MOV.U32 R0, RZ, RZ, R2 ;  /* 0x000000ffff007224 */ /* 0x000fce00078e0002 */
.L_x_531:
[----:B------:R-:W-:Y:S05]  /*1040*/  BSYNC.RECONVERGENT B0 ;  /* 0x0000000000007941 */ /* 0x000fea0003800200 */
.L_x_529:
        /* <DEDUP_REMOVED lines=31> */
.L_x_533:
[----:B------:R-:W0:Y:S01]  /*1240*/  LDCU UR4, c[0x0][0x3a0] ;  /* 0x00007400ff0477ac */ /* 0x000e220008000800 */
[----:B------:R-:W-:Y:S02]  /*1250*/  MOV R0, 0x1280 ;  /* 0x0000128000007802 */ /* 0x000fe40000000f00 */
[----:B0-----:R-:W-:-:S07]  /*1260*/  MOV R12, UR4 ;  /* 0x00000004000c7c02 */ /* 0x001fce0008000f00 */
[----:B------:R-:W-:Y:S05]  /*1270*/  CALL.REL.NOINC `($__internal_11_$__cuda_sm20_div_s64) ;  /* 0x0000002400fc7944 */ /* 0x000fea0003c00000 */
[----:B------:R-:W-:-:S07]  /*1280*/  IMAD.MOV.U32 R0, RZ, RZ, R2 ;  /* 0x000000ffff007224 */ /* 0x000fce00078e0002 */
.L_x_534:
[----:B------:R-:W-:Y:S05]  /*1290*/  BSYNC.RECONVERGENT B0 ;  /* 0x0000000000007941 */ /* 0x000fea0003800200 */
.L_x_532:
[----:B------:R-:W0:Y:S01]  /*12a0*/  S2R R22, SR_TID.X ;  /* 0x0000000000167919 */ /* 0x000e220000002100 */
[----:B------:R-:W0:Y:S01]  /*12b0*/  LDCU UR4, c[0x0][0x3a4] ;  /* 0x00007480ff0477ac */ /* 0x000e220008000800 */
[----:B------:R-:W-:Y:S01]  /*12c0*/  BSSY.RECONVERGENT B0, `(.L_x_535) ;  /* 0x0000273000007945 */ /* 0x000fe20003800200 */
[----:B0-----:R-:W-:-:S13]  /*12d0*/  ISETP.GE.AND P0, PT, R22, UR4, PT ;  /* 0x0000000416007c0c */ /* 0x001fda000bf06270 */
[----:B------:R-:W-:Y:S05]  /*12e0*/  @P0 BRA `(.L_x_536) ;  /* 0x0000002400c00947 */ /* 0x000fea0003800000 */
[----:B------:R-:W-:-:S07]  /*12f0*/  IADD3 R23, PT, PT, R0, 0x1, -R25 ;  /* 0x0000000100177810 */ /* 0x000fce0007ffe819 */
.L_x_561:
        /* <DEDUP_REMOVED lines=27> */
.L_x_537:
[----:B------:R-:W0:Y:S01]  /*14b0*/  LDCU UR4, c[0x0][0x3a4] ;  /* 0x00007480ff0477ac */ /* 0x000e220008000800 */
[----:B------:R-:W-:Y:S01]  /*14c0*/  MOV R18, R22 ;  /* 0x0000001600127202 */ /* 0x000fe20000000f00 */
[----:B------:R-:W-:Y:S01]  /*14d0*/  IMAD.MOV.U32 R13, RZ, RZ, RZ ;  /* 0x000000ffff0d7224 */ /* 0x000fe200078e00ff */
[----:B------:R-:W-:Y:S02]  /*14e0*/  MOV R0, 0x1510 ;  /* 0x0000151000007802 */ /* 0x000fe40000000f00 */
[----:B0-----:R-:W-:-:S07]  /*14f0*/  MOV R12, UR4 ;  /* 0x00000004000c7c02 */ /* 0x001fce0008000f00 */
[----:B------:R-:W-:Y:S05]  /*1500*/  CALL.REL.NOINC `($__internal_11_$__cuda_sm20_div_s64) ;  /* 0x0000002400587944 */ /* 0x000fea0003c00000 */
[----:B------:R-:W0:Y:S01]  /*1510*/  LDCU UR4, c[0x0][0x3a4] ;  /* 0x00007480ff0477ac */ /* 0x000e220008000800 */
[----:B------:R-:W-:Y:S01]  /*1520*/  IADD3 R0, P0, PT, RZ, -R2, RZ ;  /* 0x80000002ff007210 */ /* 0x000fe20007f1e0ff */
[----:B------:R-:W-:Y:S02]  /*1530*/  HFMA2 R5, -RZ, RZ, 0, 0 ;  /* 0x00000000ff057431 */ /* 0x000fe400000001ff */
[----:B------:R-:W-:Y:S02]  /*1540*/  IMAD.MOV.U32 R11, RZ, RZ, R2 ;  /* 0x000000ffff0b7224 */ /* 0x000fe400078e0002 */
[----:B------:R-:W-:Y:S01]  /*1550*/  IMAD.X R4, RZ, RZ, ~R3, P0 ;  /* 0x000000ffff047224 */ /* 0x000fe200000e0e03 */
[----:B0-----:R-:W-:-:S05]  /*1560*/  MOV R7, UR4 ;  /* 0x0000000400077c02 */ /* 0x001fca0008000f00 */
[-C--:B------:R-:W-:Y:S02]  /*1570*/  IMAD R3, R4, R7.reuse, RZ ;  /* 0x0000000704037224 */ /* 0x080fe400078e02ff */
[----:B------:R-:W-:Y:S02]  /*1580*/  IMAD.MOV.U32 R4, RZ, RZ, R22 ;  /* 0x000000ffff047224 */ /* 0x000fe400078e0016 */
[----:B------:R-:W-:Y:S02]  /*1590*/  IMAD R3, R10, R0, R3 ;  /* 0x000000000a037224 */ /* 0x000fe400078e0203 */
[----:B------:R-:W-:-:S05]  /*15a0*/  IMAD.WIDE.U32 R4, R0, R7, R4 ;  /* 0x0000000700047225 */ /* 0x000fca00078e0004 */
[----:B------:R-:W-:-:S07]  /*15b0*/  IADD3 R0, PT, PT, R5, R3, RZ ;  /* 0x0000000305007210 */ /* 0x000fce0007ffe0ff */
.L_x_538:
        /* <DEDUP_REMOVED lines=15> */
[----:B0-----:R-:W-:Y:S01]  /*16b0*/  MOV R2, RZ ;  /* 0x000000ff00027202 */ /* 0x001fe20000000f00 */
        /* <DEDUP_REMOVED lines=13> */
.L_x_540:
[----:B------:R-:W0:Y:S01]  /*1790*/  LDCU UR4, c[0x0][0x3a4] ;  /* 0x00007480ff0477ac */ /* 0x000e220008000800 */
[----:B------:R-:W-:Y:S01]  /*17a0*/  MOV R0, 0x17d0 ;  /* 0x000017d000007802 */ /* 0x000fe20000000f00 */
[----:B0-----:R-:W-:-:S07]  /*17b0*/  IMAD.U32 R12, RZ, RZ, UR4 ;  /* 0x00000004ff0c7e24 */ /* 0x001fce000f8e00ff */
[----:B------:R-:W-:Y:S05]  /*17c0*/  CALL.REL.NOINC `($__internal_11_$__cuda_sm20_div_s64) ;  /* 0x0000002000a87944 */ /* 0x000fea0003c00000 */
[----:B------:R-:W-:-:S07]  /*17d0*/  MOV R14, R2 ;  /* 0x00000002000e7202 */ /* 0x000fce0000000f00 */
.L_x_541:
[----:B------:R-:W-:Y:S05]  /*17e0*/  BSYNC.RECONVERGENT B1 ;  /* 0x0000000000017941 */ /* 0x000fea0003800200 */
.L_x_539:
        /* <DEDUP_REMOVED lines=31> */
.L_x_543:
[----:B------:R-:W0:Y:S01]  /*19e0*/  LDCU UR4, c[0x0][0x3a4] ;  /* 0x00007480ff0477ac */ /* 0x000e220008000800 */
[----:B------:R-:W-:Y:S01]  /*19f0*/  MOV R0, 0x1a20 ;  /* 0x00001a2000007802 */ /* 0x000fe20000000f00 */
[----:B0-----:R-:W-:-:S07]  /*1a00*/  IMAD.U32 R12, RZ, RZ, UR4 ;  /* 0x00000004ff0c7e24 */ /* 0x001fce000f8e00ff */
[----:B------:R-:W-:Y:S05]  /*1a10*/  CALL.REL.NOINC `($__internal_11_$__cuda_sm20_div_s64) ;  /* 0x0000002000147944 */ /* 0x000fea0003c00000 */
[----:B------:R-:W-:-:S07]  /*1a20*/  MOV R0, R2 ;  /* 0x0000000200007202 */ /* 0x000fce0000000f00 */
.L_x_544:
[----:B------:R-:W-:Y:S05]  /*1a30*/  BSYNC.RECONVERGENT B1 ;  /* 0x0000000000017941 */ /* 0x000fea0003800200 */
.L_x_542:
[----:B------:R-:W-:Y:S01]  /*1a40*/  ISETP.GT.U32.AND P0, PT, R24, 0x7ffffffe, PT ;  /* 0x7ffffffe1800780c */ /* 0x000fe20003f04070 */
[----:B------:R-:W-:Y:S01]  /*1a50*/  VIADD R2, R0, 0x1 ;  /* 0x0000000100027836 */ /* 0x000fe20000000000 */
[----:B------:R-:W-:Y:S01]  /*1a60*/  BSSY.RECONVERGENT B1, `(.L_x_545) ;  /* 0x00001dd000017945 */ /* 0x000fe20003800200 */
[----:B------:R-:W-:Y:S02]  /*1a70*/  HFMA2 R57, -RZ, RZ, 0, 0 ;  /* 0x00000000ff397431 */ /* 0x000fe400000001ff */
[----:B------:R-:W-:-:S08]  /*1a80*/  IMAD.IADD R20, R2, 0x1, -R21 ;  /* 0x0000000102147824 */ /* 0x000fd000078e0a15 */
[----:B------:R-:W-:Y:S05]  /*1a90*/  @P0 BRA `(.L_x_546) ;  /* 0x0000001c00640947 */ /* 0x000fea0003800000 */
[----:B------:R-:W0:Y:S01]  /*1aa0*/  LDCU UR4, c[0x0][0x398] ;  /* 0x00007300ff0477ac */ /* 0x000e220008000800 */
[----:B------:R-:W-:Y:S01]  /*1ab0*/  IMAD.IADD R0, R0, 0x1, -R21 ;  /* 0x0000000100007824 */ /* 0x000fe200078e0a15 */
[----:B------:R-:W-:Y:S01]  /*1ac0*/  MOV R19, RZ ;  /* 0x000000ff00137202 */ /* 0x000fe20000000f00 */
[----:B------:R-:W-:-:S03]  /*1ad0*/  IMAD.MOV.U32 R57, RZ, RZ, RZ ;  /* 0x000000ffff397224 */ /* 0x000fc600078e00ff */
[----:B------:R-:W-:Y:S01]  /*1ae0*/  ISETP.GE.U32.AND P0, PT, R0, 0xf, PT ;  /* 0x0000000f0000780c */ /* 0x000fe20003f06070 */
[----:B0-----:R-:W-:-:S04]  /*1af0*/  IMAD R31, R11, UR4, R14 ;  /* 0x000000040b1f7c24 */ /* 0x001fc8000f8e020e */
[C---:B------:R-:W-:Y:S01]  /*1b00*/  VIADD R18, R31.reuse, 0x1 ;  /* 0x000000011f127836 */ /* 0x040fe20000000000 */
[----:B------:R-:W-:Y:S01]  /*1b10*/  IADD3 R2, PT, PT, R2, -R31, RZ ;  /* 0x8000001f02027210 */ /* 0x000fe20007ffe0ff */
[C---:B------:R-:W-:Y:S01]  /*1b20*/  VIADD R16, R31.reuse, 0x3 ;  /* 0x000000031f107836 */ /* 0x040fe20000000000 */
[C---:B------:R-:W-:Y:S01]  /*1b30*/  IADD3 R17, PT, PT, R31.reuse, 0x2, RZ ;  /* 0x000000021f117810 */ /* 0x040fe20007ffe0ff */
[C---:B------:R-:W-:Y:S01]  /*1b40*/  VIADD R14, R31.reuse, 0x5 ;  /* 0x000000051f0e7836 */ /* 0x040fe20000000000 */
[C---:B------:R-:W-:Y:S01]  /*1b50*/  LOP3.LUT R3, R2.reuse, 0xf, RZ, 0xc0, !PT ;  /* 0x0000000f02037812 */ /* 0x040fe200078ec0ff */
[C---:B------:R-:W-:Y:S01]  /*1b60*/  VIADD R12, R31.reuse, 0x7 ;  /* 0x000000071f0c7836 */ /* 0x040fe20000000000 */
[C---:B------:R-:W-:Y:S01]  /*1b70*/  IADD3 R15, PT, PT, R31.reuse, 0x4, RZ ;  /* 0x000000041f0f7810 */ /* 0x040fe20007ffe0ff */
[----:B------:R-:W-:Y:S01]  /*1b80*/  VIADD R10, R31, 0x9 ;  /* 0x000000091f0a7836 */ /* 0x000fe20000000000 */
[----:B------:R-:W-:Y:S01]  /*1b90*/  IADD3 R3, PT, PT, R3, -0x1, RZ ;  /* 0xffffffff03037810 */ /* 0x000fe20007ffe0ff */
[C---:B------:R-:W-:Y:S01]  /*1ba0*/  VIADD R8, R31.reuse, 0xb ;  /* 0x0000000b1f087836 */ /* 0x040fe20000000000 */
[C---:B------:R-:W-:Y:S01]  /*1bb0*/  IADD3 R13, PT, PT, R31.reuse, 0x6, RZ ;  /* 0x000000061f0d7810 */ /* 0x040fe20007ffe0ff */
[----:B------:R-:W-:Y:S01]  /*1bc0*/  VIADD R6, R31, 0xd ;  /* 0x0000000d1f067836 */ /* 0x000fe20000000000 */
[----:B------:R-:W-:Y:S01]  /*1bd0*/  ISETP.GE.U32.AND P1, PT, R3, 0x7, PT ;  /* 0x000000070300780c */ /* 0x000fe20003f26070 */
[----:B------:R-:W-:Y:S01]  /*1be0*/  VIADD R4, R31, 0xf ;  /* 0x0000000f1f047836 */ /* 0x000fe20000000000 */
[----:B------:R-:W-:-:S02]  /*1bf0*/  LOP3.LUT R3, R2, 0x7, RZ, 0xc0, !PT ;  /* 0x0000000702037812 */ /* 0x000fc400078ec0ff */
[C---:B------:R-:W-:Y:S02]  /*1c00*/  IADD3 R11, PT, PT, R31.reuse, 0x8, RZ ;  /* 0x000000081f0b7810 */ /* 0x040fe40007ffe0ff */
[C---:B------:R-:W-:Y:S02]  /*1c10*/  IADD3 R9, PT, PT, R31.reuse, 0xa, RZ ;  /* 0x0000000a1f097810 */ /* 0x040fe40007ffe0ff */
[C---:B------:R-:W-:Y:S02]  /*1c20*/  IADD3 R7, PT, PT, R31.reuse, 0xc, RZ ;  /* 0x0000000c1f077810 */ /* 0x040fe40007ffe0ff */
[----:B------:R-:W-:Y:S02]  /*1c30*/  IADD3 R5, PT, PT, R31, 0xe, RZ ;  /* 0x0000000e1f057810 */ /* 0x000fe40007ffe0ff */
[----:B------:R-:W-:-:S07]  /*1c40*/  LOP3.LUT R2, R2, 0x3, RZ, 0xc0, !PT ;  /* 0x0000000302027812 */ /* 0x000fce00078ec0ff */
.L_x_560:
[----:B------:R-:W-:Y:S01]  /*1c50*/  ISETP.GE.AND P2, PT, R23, 0x1, PT ;  /* 0x000000011700780c */ /* 0x000fe20003f46270 */
[----:B------:R-:W-:-:S12]  /*1c60*/  BSSY.RECONVERGENT B2, `(.L_x_547) ;  /* 0x00001b9000027945 */ /* 0x000fd80003800200 */
[----:B------:R-:W-:Y:S05]  /*1c70*/  @!P2 BRA `(.L_x_548) ;  /* 0x0000001800dca947 */ /* 0x000fea0003800000 */
[----:B------:R-:W-:-:S07]  /*1c80*/  MOV R0, RZ ;  /* 0x000000ff00007202 */ /* 0x000fce0000000f00 */
.L_x_559:
[----:B------:R-:W-:Y:S01]  /*1c90*/  ISETP.GE.AND P2, PT, R20, 0x1, PT ;  /* 0x000000011400780c */ /* 0x000fe20003f46270 */
[----:B------:R-:W-:-:S12]  /*1ca0*/  BSSY.RECONVERGENT B3, `(.L_x_549) ;  /* 0x00001b1000037945 */ /* 0x000fd80003800200 */
[----:B------:R-:W-:Y:S05]  /*1cb0*/  @!P2 BRA `(.L_x_550) ;  /* 0x0000001800bca947 */ /* 0x000fea0003800000 */
[----:B------:R-:W-:Y:S01]  /*1cc0*/  BSSY.RECONVERGENT B4, `(.L_x_551) ;  /* 0x00000de000047945 */ /* 0x000fe20003800200 */
[----:B------:R-:W-:-:S03]  /*1cd0*/  IMAD.MOV.U32 R50, RZ, RZ, RZ ;  /* 0x000000ffff327224 */ /* 0x000fc600078e00ff */
[----:B------:R-:W-:Y:S05]  /*1ce0*/  @!P0 BRA `(.L_x_552) ;  /* 0x0000000c006c8947 */ /* 0x000fea0003800000 */
[----:B------:R-:W0:Y:S01]  /*1cf0*/  LDCU.128 UR4, c[0x0][0x3c0] ;  /* 0x00007800ff0477ac */ /* 0x000e220008000c00 */
[----:B------:R-:W-:Y:S01]  /*1d00*/  IADD3 R33, PT, PT, R19, R26, RZ ;  /* 0x0000001a13217210 */ /* 0x000fe20007ffe0ff */
[----:B------:R-:W-:Y:S01]  /*1d10*/  IMAD.MOV.U32 R31, RZ, RZ, R27 ;  /* 0x000000ffff1f7224 */ /* 0x000fe200078e001b */
[----:B------:R-:W-:Y:S01]  /*1d20*/  LOP3.LUT R56, R20, 0x7ffffff0, RZ, 0xc0, !PT ;  /* 0x7ffffff014387812 */ /* 0x000fe200078ec0ff */
[----:B------:R-:W-:Y:S01]  /*1d30*/  IMAD.IADD R35, R25, 0x1, R0 ;  /* 0x0000000119237824 */ /* 0x000fe200078e0200 */
[----:B------:R-:W-:Y:S01]  /*1d40*/  SHF.R.S32.HI R30, RZ, 0x1f, R33 ;  /* 0x0000001fff1e7819 */ /* 0x000fe20000011421 */
[----:B------:R-:W-:Y:S01]  /*1d50*/  BSSY.RECONVERGENT B5, `(.L_x_553) ;  /* 0x00000d3000057945 */ /* 0x000fe20003800200 */
[----:B------:R-:W-:Y:S01]  /*1d60*/  IMAD.MOV.U32 R42, RZ, RZ, R21 ;  /* 0x000000ffff2a7224 */ /* 0x000fe200078e0015 */
[----:B------:R-:W-:Y:S01]  /*1d70*/  MOV R40, R4 ;  /* 0x0000000400287202 */ /* 0x000fe20000000f00 */
[----:B------:R-:W-:Y:S01]  /*1d80*/  IMAD.MOV.U32 R43, RZ, RZ, R5 ;  /* 0x000000ffff2b7224 */ /* 0x000fe200078e0005 */
[----:B------:R-:W-:Y:S01]  /*1d90*/  SHF.R.S32.HI R32, RZ, 0x1f, R35 ;  /* 0x0000001fff207819 */ /* 0x000fe20000011423 */
        /* <DEDUP_REMOVED lines=10> */
[----:B------:R-:W-:Y:S01]  /*1e40*/  IMAD R32, R32, UR6, RZ ;  /* 0x0000000620207c24 */ /* 0x000fe2000f8e02ff */
[----:B------:R-:W-:Y:S01]  /*1e50*/  MOV R52, R14 ;  /* 0x0000000e00347202 */ /* 0x000fe20000000f00 */
[----:B------:R-:W-:Y:S01]  /*1e60*/  IMAD.MOV.U32 R53, RZ, RZ, R15 ;  /* 0x000000ffff357224 */ /* 0x000fe200078e000f */
[----:B------:R-:W-:Y:S01]  /*1e70*/  MOV R54, R16 ;  /* 0x0000001000367202 */ /* 0x000fe20000000f00 */
[----:B------:R-:W-:Y:S01]  /*1e80*/  IMAD.WIDE.U32 R30, R33, UR4, R30 ;  /* 0x00000004211e7c25 */ /* 0x000fe2000f8e001e */
[----:B------:R-:W-:-:S03]  /*1e90*/  MOV R55, R18 ;  /* 0x0000001200377202 */ /* 0x000fc60000000f00 */
[----:B------:R-:W-:Y:S02]  /*1ea0*/  IMAD R33, R33, UR5, R34 ;  /* 0x0000000521217c24 */ /* 0x000fe4000f8e0222 */
[----:B------:R-:W-:Y:S02]  /*1eb0*/  IMAD R41, R35, UR7, R32 ;  /* 0x0000000723297c24 */ /* 0x000fe4000f8e0220 */
[----:B------:R-:W-:Y:S01]  /*1ec0*/  IMAD.MOV.U32 R39, RZ, RZ, R17 ;  /* 0x000000ffff277224 */ /* 0x000fe200078e0011 */
[----:B------:R-:W-:Y:S01]  /*1ed0*/  IADD3 R31, PT, PT, R31, R33, RZ ;  /* 0x000000211f1f7210 */ /* 0x000fe20007ffe0ff */
[----:B------:R-:W-:Y:S02]  /*1ee0*/  IMAD.MOV R56, RZ, RZ, -R56 ;  /* 0x000000ffff387224 */ /* 0x000fe400078e0a38 */
[----:B------:R-:W-:-:S05]  /*1ef0*/  IMAD.WIDE.U32 R30, R35, UR6, R30 ;  /* 0x00000006231e7c25 */ /* 0x000fca000f8e001e */
[----:B------:R-:W-:-:S07]  /*1f00*/  IADD3 R41, PT, PT, R31, R41, RZ ;  /* 0x000000291f297210 */ /* 0x000fce0007ffe0ff */
.L_x_554:
[----:B------:R-:W0:Y:S01]  /*1f10*/  LDCU.64 UR4, c[0x0][0x3d0] ;  /* 0x00007a00ff0477ac */ /* 0x000e220008000a00 */
[----:B------:R-:W-:Y:S01]  /*1f20*/  SHF.R.S32.HI R32, RZ, 0x1f, R42 ;  /* 0x0000001fff207819 */ /* 0x000fe2000001142a */
[----:B------:R-:W-:Y:S01]  /*1f30*/  IMAD.MOV.U32 R36, RZ, RZ, R30 ;  /* 0x000000ffff247224 */ /* 0x000fe200078e001e */
[----:B------:R-:W-:Y:S01]  /*1f40*/  MOV R37, R41 ;  /* 0x0000002900257202 */ /* 0x000fe20000000f00 */
[----:B------:R-:W1:Y:S02]  /*1f50*/  LDCU.64 UR6, c[0x0][0x380] ;  /* 0x00007000ff0677ac */ /* 0x000e640008000a00 */
[----:B0-----:R-:W-:-:S04]  /*1f60*/  IMAD R33, R32, UR4, RZ ;  /* 0x0000000420217c24 */ /* 0x001fc8000f8e02ff */
[C---:B------:R-:W-:Y:S02]  /*1f70*/  IMAD R35, R42.reuse, UR5, R33 ;  /* 0x000000052a237c24 */ /* 0x040fe4000f8e0221 */
[----:B------:R-:W-:-:S04]  /*1f80*/  IMAD.WIDE.U32 R32, R42, UR4, R36 ;  /* 0x000000042a207c25 */ /* 0x000fc8000f8e0024 */
[----:B------:R-:W-:Y:S01]  /*1f90*/  IMAD.IADD R33, R33, 0x1, R35 ;  /* 0x0000000121217824 */ /* 0x000fe200078e0223 */
[----:B-1----:R-:W-:-:S04]  /*1fa0*/  LEA R58, P2, R32, UR6, 0x1 ;  /* 0x00000006203a7c11 */ /* 0x002fc8000f8408ff */
[----:B------:R-:W-:-:S05]  /*1fb0*/  LEA.HI.X R59, R32, UR7, R33, 0x1, P2 ;  /* 0x00000007203b7c11 */ /* 0x000fca00090f0c21 */
[----:B------:R-:W2:Y:S01]  /*1fc0*/  LDG.E.U16 R58, desc[UR8][R58.64] ;  /* 0x000000083a3a7981 */ /* 0x000ea2000c1e1500 */
[----:B------:R-:W-:Y:S01]  /*1fd0*/  SHF.R.S32.HI R32, RZ, 0x1f, R55 ;  /* 0x0000001fff207819 */ /* 0x000fe20000011437 */
[----:B------:R-:W-:-:S04]  /*1fe0*/  IMAD.WIDE.U32 R34, R55, UR4, R36 ;  /* 0x0000000437227c25 */ /* 0x000fc8000f8e0024 */
[----:B------:R-:W-:-:S04]  /*1ff0*/  IMAD R32, R32, UR4, RZ ;  /* 0x0000000420207c24 */ /* 0x000fc8000f8e02ff */
[----:B------:R-:W-:Y:S01]  /*2000*/  IMAD R33, R55, UR5, R32 ;  /* 0x0000000537217c24 */ /* 0x000fe2000f8e0220 */
[----:B------:R-:W-:-:S04]  /*2010*/  LEA R32, P2, R34, UR6, 0x1 ;  /* 0x0000000622207c11 */ /* 0x000fc8000f8408ff */
[----:B------:R-:W-:-:S04]  /*2020*/  IADD3 R33, PT, PT, R35, R33, RZ ;  /* 0x0000002123217210 */ /* 0x000fc80007ffe0ff */
[----:B------:R-:W-:Y:S02]  /*2030*/  LEA.HI.X R33, R34, UR7, R33, 0x1, P2 ;  /* 0x0000000722217c11 */ /* 0x000fe400090f0c21 */
[----:B------:R-:W-:-:S03]  /*2040*/  SHF.R.S32.HI R35, RZ, 0x1f, R39 ;  /* 0x0000001fff237819 */ /* 0x000fc60000011427 */
[----:B------:R0:W3:Y:S01]  /*2050*/  LDG.E.U16 R32, desc[UR8][R32.64] ;  /* 0x0000000820207981 */ /* 0x0000e2000c1e1500 */
[----:B--2---:R-:W-:Y:S02]  /*2060*/  HADD2.F32 R34, -RZ, R58.H0_H0 ;  /* 0x2000003aff227230 */ /* 0x004fe40000004100 */
[----:B------:R-:W-:-:S03]  /*2070*/  IMAD R58, R35, UR4, RZ ;  /* 0x00000004233a7c24 */ /* 0x000fc6000f8e02ff */
[----:B------:R-:W-:Y:S01]  /*2080*/  FADD.FTZ R57, R34, R57 ;  /* 0x0000003922397221 */ /* 0x000fe20000010000 */
[C---:B------:R-:W-:Y:S02]  /*2090*/  IMAD R35, R39.reuse, UR5, R58 ;  /* 0x0000000527237c24 */ /* 0x040fe4000f8e023a */
[----:B------:R-:W-:-:S04]  /*20a0*/  IMAD.WIDE.U32 R58, R39, UR4, R36 ;  /* 0x00000004273a7c25 */ /* 0x000fc8000f8e0024 */
[----:B------:R-:W-:Y:S01]  /*20b0*/  IMAD.IADD R35, R59, 0x1, R35 ;  /* 0x000000013b237824 */ /* 0x000fe200078e0223 */
[----:B------:R-:W-:-:S04]  /*20c0*/  LEA R34, P2, R58, UR6, 0x1 ;  /* 0x000000063a227c11 */ /* 0x000fc8000f8408ff */
[----:B------:R-:W-:-:S05]  /*20d0*/  LEA.HI.X R35, R58, UR7, R35, 0x1, P2 ;  /* 0x000000073a237c11 */ /* 0x000fca00090f0c23 */
[----:B------:R1:W2:Y:S01]  /*20e0*/  LDG.E.U16 R34, desc[UR8][R34.64] ;  /* 0x0000000822227981 */ /* 0x0002a2000c1e1500 */
[----:B0-----:R-:W-:Y:S01]  /*20f0*/  SHF.R.S32.HI R33, RZ, 0x1f, R54 ;  /* 0x0000001fff217819 */ /* 0x001fe20000011436 */
[----:B---3--:R-:W-:-:S04]  /*2100*/  HADD2.F32 R32, -RZ, R32.H0_H0 ;  /* 0x20000020ff207230 */ /* 0x008fc80000004100 */
[----:B------:R-:W-:Y:S02]  /*2110*/  IMAD R33, R33, UR4, RZ ;  /* 0x0000000421217c24 */ /* 0x000fe4000f8e02ff */
[----:B------:R-:W-:Y:S02]  /*2120*/  FADD.FTZ R57, R57, R32 ;  /* 0x0000002039397221 */ /* 0x000fe40000010000 */
[C---:B------:R-:W-:Y:S02]  /*2130*/  IMAD R59, R54.reuse, UR5, R33 ;  /* 0x00000005363b7c24 */ /* 0x040fe4000f8e0221 */
[----:B------:R-:W-:-:S05]  /*2140*/  IMAD.WIDE.U32 R32, R54, UR4, R36 ;  /* 0x0000000436207c25 */ /* 0x000fca000f8e0024 */
[----:B------:R-:W-:Y:S02]  /*2150*/  IADD3 R33, PT, PT, R33, R59, RZ ;  /* 0x0000003b21217210 */ /* 0x000fe40007ffe0ff */
[----:B------:R-:W-:-:S04]  /*2160*/  LEA R58, P2, R32, UR6, 0x1 ;  /* 0x00000006203a7c11 */ /* 0x000fc8000f8408ff */
[----:B------:R-:W-:Y:S02]  /*2170*/  LEA.HI.X R59, R32, UR7, R33, 0x1, P2 ;  /* 0x00000007203b7c11 */ /* 0x000fe400090f0c21 */
[----:B------:R-:W-:-:S03]  /*2180*/  SHF.R.S32.HI R32, RZ, 0x1f, R53 ;  /* 0x0000001fff207819 */ /* 0x000fc60000011435 */
[----:B------:R0:W3:Y:S02]  /*2190*/  LDG.E.U16 R58, desc[UR8][R58.64] ;  /* 0x000000083a3a7981 */ /* 0x0000e4000c1e1500 */
[----:B------:R-:W-:-:S04]  /*21a0*/  IMAD R32, R32, UR4, RZ ;  /* 0x0000000420207c24 */ /* 0x000fc8000f8e02ff */
[C---:B-1----:R-:W-:Y:S02]  /*21b0*/  IMAD R35, R53.reuse, UR5, R32 ;  /* 0x0000000535237c24 */ /* 0x042fe4000f8e0220 */
[----:B------:R-:W-:-:S04]  /*21c0*/  IMAD.WIDE.U32 R32, R53, UR4, R36 ;  /* 0x0000000435207c25 */ /* 0x000fc8000f8e0024 */
[----:B------:R-:W-:Y:S02]  /*21d0*/  IMAD.IADD R33, R33, 0x1, R35 ;  /* 0x0000000121217824 */ /* 0x000fe400078e0223 */
[----:B--2---:R-:W-:-:S05]  /*21e0*/  HADD2.F32 R34, -RZ, R34.H0_H0 ;  /* 0x20000022ff227230 */ /* 0x004fca0000004100 */
[----:B------:R-:W-:Y:S01]  /*21f0*/  FADD.FTZ R57, R57, R34 ;  /* 0x0000002239397221 */ /* 0x000fe20000010000 */
[----:B------:R-:W-:-:S04]  /*2200*/  LEA R34, P2, R32, UR6, 0x1 ;  /* 0x0000000620227c11 */ /* 0x000fc8000f8408ff */
[----:B------:R-:W-:-:S05]  /*2210*/  LEA.HI.X R35, R32, UR7, R33, 0x1, P2 ;  /* 0x0000000720237c11 */ /* 0x000fca00090f0c21 */
[----:B------:R1:W2:Y:S01]  /*2220*/  LDG.E.U16 R34, desc[UR8][R34.64] ;  /* 0x0000000822227981 */ /* 0x0002a2000c1e1500 */
[----:B------:R-:W-:-:S05]  /*2230*/  SHF.R.S32.HI R32, RZ, 0x1f, R52 ;  /* 0x0000001fff207819 */ /* 0x000fca0000011434 */
[----:B------:R-:W-:-:S04]  /*2240*/  IMAD R33, R32, UR4, RZ ;  /* 0x0000000420217c24 */ /* 0x000fc8000f8e02ff */
[C---:B0-----:R-:W-:Y:S02]  /*2250*/  IMAD R59, R52.reuse, UR5, R33 ;  /* 0x00000005343b7c24 */ /* 0x041fe4000f8e0221 */
[----:B------:R-:W-:-:S04]  /*2260*/  IMAD.WIDE.U32 R32, R52, UR4, R36 ;  /* 0x0000000434207c25 */ /* 0x000fc8000f8e0024 */
[----:B---3--:R-:W-:Y:S01]  /*2270*/  HADD2.F32 R58, -RZ, R58.H0_H0 ;  /* 0x2000003aff3a7230 */ /* 0x008fe20000004100 */
[----:B------:R-:W-:-:S04]  /*2280*/  IADD3 R33, PT, PT, R33, R59, RZ ;  /* 0x0000003b21217210 */ /* 0x000fc80007ffe0ff */
        /* <DEDUP_REMOVED lines=73> */
[----:B------:R-:W2:Y:S01]  /*2720*/  LDG.E.U16 R34, desc[UR8][R34.64] ;  /* 0x0000000822227981 */ /* 0x000ea2000c1e1500 */
[----:B------:R-:W-:-:S05]  /*2730*/  SHF.R.S32.HI R33, RZ, 0x1f, R44 ;  /* 0x0000001fff217819 */ /* 0x000fca000001142c */
[----:B------:R-:W-:Y:S02]  /*2740*/  IMAD R33, R33, UR4, RZ ;  /* 0x0000000421217c24 */ /* 0x000fe4000f8e02ff */
[----:B---3--:R-:W-:-:S05]  /*2750*/  HADD2.F32 R58, -RZ, R58.H0_H0 ;  /* 0x2000003aff3a7230 */ /* 0x008fca0000004100 */
[----:B------:R-:W-:Y:S01]  /*2760*/  FADD.FTZ R58, R57, R58 ;  /* 0x0000003a393a7221 */ /* 0x000fe20000010000 */
[C---:B------:R-:W-:Y:S02]  /*2770*/  IMAD R57, R44.reuse, UR5, R33 ;  /* 0x000000052c397c24 */ /* 0x040fe4000f8e0221 */
[----:B------:R-:W-:-:S05]  /*2780*/  IMAD.WIDE.U32 R32, R44, UR4, R36 ;  /* 0x000000042c207c25 */ /* 0x000fca000f8e0024 */
[----:B------:R-:W-:Y:S02]  /*2790*/  IADD3 R33, PT, PT, R33, R57, RZ ;  /* 0x0000003921217210 */ /* 0x000fe40007ffe0ff */
[----:B------:R-:W-:-:S04]  /*27a0*/  LEA R60, P2, R32, UR6, 0x1 ;  /* 0x00000006203c7c11 */ /* 0x000fc8000f8408ff */
[----:B------:R-:W-:Y:S02]  /*27b0*/  LEA.HI.X R61, R32, UR7, R33, 0x1, P2 ;  /* 0x00000007203d7c11 */ /* 0x000fe400090f0c21 */
[----:B------:R-:W-:Y:S02]  /*27c0*/  SHF.R.S32.HI R32, RZ, 0x1f, R43 ;  /* 0x0000001fff207819 */ /* 0x000fe4000001142b */
[----:B------:R-:W-:Y:S01]  /*27d0*/  SHF.R.S32.HI R59, RZ, 0x1f, R40 ;  /* 0x0000001fff3b7819 */ /* 0x000fe20000011428 */
[----:B------:R-:W3:Y:S02]  /*27e0*/  LDG.E.U16 R57, desc[UR8][R60.64] ;  /* 0x000000083c397981 */ /* 0x000ee4000c1e1500 */
[----:B------:R-:W-:Y:S02]  /*27f0*/  IMAD R32, R32, UR4, RZ ;  /* 0x0000000420207c24 */ /* 0x000fe4000f8e02ff */
[----:B------:R-:W-:-:S04]  /*2800*/  IMAD R59, R59, UR4, RZ ;  /* 0x000000043b3b7c24 */ /* 0x000fc8000f8e02ff */
[----:B------:R-:W-:Y:S02]  /*2810*/  IMAD R59, R40, UR5, R59 ;  /* 0x00000005283b7c24 */ /* 0x000fe4000f8e023b */
[----:B--2---:R-:W-:Y:S02]  /*2820*/  HADD2.F32 R33, -RZ, R34.H0_H0 ;  /* 0x20000022ff217230 */ /* 0x004fe40000004100 */
        /* <DEDUP_REMOVED lines=12> */
[----:B------:R-:W-:-:S05]  /*28f0*/  VIADD R56, R56, 0x10 ;  /* 0x0000001038387836 */ /* 0x000fca0000000000 */
[----:B------:R-:W-:Y:S01]  /*2900*/  ISETP.NE.AND P2, PT, R56, RZ, PT ;  /* 0x000000ff3800720c */ /* 0x000fe20003f45270 */
[----:B---3--:R-:W-:-:S05]  /*2910*/  HADD2.F32 R57, -RZ, R57.H0_H0 ;  /* 0x20000039ff397230 */ /* 0x008fca0000004100 */
[----:B------:R-:W-:Y:S01]  /*2920*/  FADD.FTZ R57, R58, R57 ;  /* 0x000000393a397221 */ /* 0x000fe20000010000 */
        /* <DEDUP_REMOVED lines=13> */
[----:B------:R-:W-:Y:S02]  /*2a00*/  IADD3 R45, PT, PT, R45, 0x10, RZ ;  /* 0x000000102d2d7810 */ /* 0x000fe40007ffe0ff */
[----:B------:R-:W-:Y:S02]  /*2a10*/  IADD3 R43, PT, PT, R43, 0x10, RZ ;  /* 0x000000102b2b7810 */ /* 0x000fe40007ffe0ff */
[----:B------:R-:W-:Y:S01]  /*2a20*/  IADD3 R42, PT, PT, R42, 0x10, RZ ;  /* 0x000000102a2a7810 */ /* 0x000fe20007ffe0ff */
[----:B--2---:R-:W-:-:S05]  /*2a30*/  HADD2.F32 R34, -RZ, R32.H0_H0 ;  /* 0x20000020ff227230 */ /* 0x004fca0000004100 */
[----:B------:R-:W-:Y:S01]  /*2a40*/  FADD.FTZ R57, R57, R34 ;  /* 0x0000002239397221 */ /* 0x000fe20000010000 */
[----:B----4-:R-:W-:-:S05]  /*2a50*/  HADD2.F32 R58, -RZ, R36.H0_H0 ;  /* 0x20000024ff3a7230 */ /* 0x010fca0000004100 */
[----:B------:R-:W-:Y:S01]  /*2a60*/  FADD.FTZ R57, R57, R58 ;  /* 0x0000003a39397221 */ /* 0x000fe20000010000 */
[----:B------:R-:W-:Y:S06]  /*2a70*/  @P2 BRA `(.L_x_554) ;  /* 0xfffffff400242947 */ /* 0x000fec000383ffff */
[----:B------:R-:W-:Y:S05]  /*2a80*/  BSYNC.RECONVERGENT B5 ;  /* 0x0000000000057941 */ /* 0x000fea0003800200 */
.L_x_553:
[----:B------:R-:W-:-:S07]  /*2a90*/  LOP3.LUT R50, R20, 0x7ffffff0, RZ, 0xc0, !PT ;  /* 0x7ffffff014327812 */ /* 0x000fce00078ec0ff */
.L_x_552:
[----:B------:R-:W-:Y:S05]  /*2aa0*/  BSYNC.RECONVERGENT B4 ;  /* 0x0000000000047941 */ /* 0x000fea0003800200 */
.L_x_551:
[----:B------:R-:W-:-:S13]  /*2ab0*/  LOP3.LUT P2, RZ, R20, 0xf, RZ, 0xc0, !PT ;  /* 0x0000000f14ff7812 */ /* 0x000fda000784c0ff */
[----:B------:R-:W-:Y:S05]  /*2ac0*/  @!P2 BRA `(.L_x_550) ;  /* 0x0000000c0038a947 */ /* 0x000fea0003800000 */
[----:B------:R-:W0:Y:S01]  /*2ad0*/  LDCU.128 UR4, c[0x0][0x3c0] ;  /* 0x00007800ff0477ac */ /* 0x000e220008000c00 */
[----:B------:R-:W-:Y:S01]  /*2ae0*/  IADD3 R33, PT, PT, R19, R26, RZ ;  /* 0x0000001a13217210 */ /* 0x000fe20007ffe0ff */
[----:B------:R-:W-:Y:S01]  /*2af0*/  BSSY.RECONVERGENT B4, `(.L_x_555) ;  /* 0x000006c000047945 */ /* 0x000fe20003800200 */
[----:B------:R-:W-:Y:S02]  /*2b00*/  MOV R31, R27 ;  /* 0x0000001b001f7202 */ /* 0x000fe40000000f00 */
[----:B------:R-:W-:Y:S02]  /*2b10*/  SHF.R.S32.HI R30, RZ, 0x1f, R33 ;  /* 0x0000001fff1e7819 */ /* 0x000fe40000011421 */
[----:B------:R-:W-:Y:S02]  /*2b20*/  IADD3 R37, PT, PT, R25, R0, RZ ;  /* 0x0000000019257210 */ /* 0x000fe40007ffe0ff */
[----:B------:R-:W-:Y:S01]  /*2b30*/  ISETP.NE.AND P2, PT, R3, RZ, PT ;  /* 0x000000ff0300720c */ /* 0x000fe20003f45270 */
[----:B0-----:R-:W-:-:S02]  /*2b40*/  IMAD R32, R30, UR4, RZ ;  /* 0x000000041e207c24 */ /* 0x001fc4000f8e02ff */
[----:B------:R-:W-:-:S04]  /*2b50*/  IMAD.MOV.U32 R30, RZ, RZ, R28 ;  /* 0x000000ffff1e7224 */ /* 0x000fc800078e001c */
[----:B------:R-:W-:Y:S01]  /*2b60*/  IMAD.WIDE.U32 R34, R33, UR4, R30 ;  /* 0x0000000421227c25 */ /* 0x000fe2000f8e001e */
[----:B------:R-:W-:-:S03]  /*2b70*/  SHF.R.S32.HI R30, RZ, 0x1f, R37 ;  /* 0x0000001fff1e7819 */ /* 0x000fc60000011425 */
[----:B------:R-:W-:Y:S02]  /*2b80*/  IMAD R33, R33, UR5, R32 ;  /* 0x0000000521217c24 */ /* 0x000fe4000f8e0220 */
[----:B------:R-:W-:-:S03]  /*2b90*/  IMAD R30, R30, UR6, RZ ;  /* 0x000000061e1e7c24 */ /* 0x000fc6000f8e02ff */
[----:B------:R-:W-:Y:S01]  /*2ba0*/  IADD3 R35, PT, PT, R35, R33, RZ ;  /* 0x0000002123237210 */ /* 0x000fe20007ffe0ff */
[C---:B------:R-:W-:Y:S02]  /*2bb0*/  IMAD R49, R37.reuse, UR7, R30 ;  /* 0x0000000725317c24 */ /* 0x040fe4000f8e021e */
[----:B------:R-:W-:-:S04]  /*2bc0*/  IMAD.WIDE.U32 R34, R37, UR6, R34 ;  /* 0x0000000625227c25 */ /* 0x000fc8000f8e0022 */
[----:B------:R-:W-:Y:S01]  /*2bd0*/  IMAD.IADD R49, R49, 0x1, R35 ;  /* 0x0000000131317824 */ /* 0x000fe200078e0223 */
[----:B------:R-:W-:Y:S06]  /*2be0*/  @!P1 BRA `(.L_x_556) ;  /* 0x0000000400709947 */ /* 0x000fec0003800000 */
[----:B------:R-:W0:Y:S01]  /*2bf0*/  LDCU.64 UR4, c[0x0][0x3d0] ;  /* 0x00007a00ff0477ac */ /* 0x000e220008000a00 */
[----:B------:R-:W-:Y:S01]  /*2c00*/  IADD3 R39, PT, PT, R21, R50, RZ ;  /* 0x0000003215277210 */ /* 0x000fe20007ffe0ff */
[----:B------:R-:W-:Y:S01]  /*2c10*/  IMAD.MOV.U32 R48, RZ, RZ, R34 ;  /* 0x000000ffff307224 */ /* 0x000fe200078e0022 */
[----:B------:R-:W1:Y:S02]  /*2c20*/  LDCU.64 UR6, c[0x0][0x380] ;  /* 0x00007000ff0677ac */ /* 0x000e640008000a00 */
[C---:B------:R-:W-:Y:S01]  /*2c30*/  IADD3 R31, PT, PT, R39.reuse, 0x1, RZ ;  /* 0x00000001271f7810 */ /* 0x040fe20007ffe0ff */
[C---:B------:R-:W-:Y:S01]  /*2c40*/  VIADD R41, R39.reuse, 0x4 ;  /* 0x0000000427297836 */ /* 0x040fe20000000000 */
[----:B------:R-:W-:Y:S01]  /*2c50*/  SHF.R.S32.HI R30, RZ, 0x1f, R39 ;  /* 0x0000001fff1e7819 */ /* 0x000fe20000011427 */
[C---:B------:R-:W-:Y:S01]  /*2c60*/  VIADD R53, R39.reuse, 0x6 ;  /* 0x0000000627357836 */ /* 0x040fe20000000000 */
[----:B------:R-:W-:Y:S02]  /*2c70*/  SHF.R.S32.HI R36, RZ, 0x1f, R31 ;  /* 0x0000001fff247819 */ /* 0x000fe4000001141f */
[----:B------:R-:W-:-:S02]  /*2c80*/  IADD3 R43, PT, PT, R39, 0x2, RZ ;  /* 0x00000002272b7810 */ /* 0x000fc40007ffe0ff */
[----:B------:R-:W-:Y:S02]  /*2c90*/  IADD3 R37, PT, PT, R39, 0x3, RZ ;  /* 0x0000000327257810 */ /* 0x000fe40007ffe0ff */
[----:B------:R-:W-:Y:S01]  /*2ca0*/  SHF.R.S32.HI R40, RZ, 0x1f, R43 ;  /* 0x0000001fff287819 */ /* 0x000fe2000001142b */
[----:B0-----:R-:W-:Y:S02]  /*2cb0*/  IMAD R36, R36, UR4, RZ ;  /* 0x0000000424247c24 */ /* 0x001fe4000f8e02ff */
[----:B------:R-:W-:Y:S02]  /*2cc0*/  IMAD R42, R30, UR4, RZ ;  /* 0x000000041e2a7c24 */ /* 0x000fe4000f8e02ff */
[----:B------:R-:W-:Y:S01]  /*2cd0*/  IMAD R47, R31, UR5, R36 ;  /* 0x000000051f2f7c24 */ /* 0x000fe2000f8e0224 */
[----:B------:R-:W-:Y:S01]  /*2ce0*/  SHF.R.S32.HI R36, RZ, 0x1f, R37 ;  /* 0x0000001fff247819 */ /* 0x000fe20000011425 */
[----:B------:R-:W-:-:S04]  /*2cf0*/  IMAD.WIDE.U32 R32, R39, UR4, R48 ;  /* 0x0000000427207c25 */ /* 0x000fc8000f8e0030 */
[----:B------:R-:W-:Y:S01]  /*2d00*/  IMAD R45, R39, UR5, R42 ;  /* 0x00000005272d7c24 */ /* 0x000fe2000f8e022a */
[----:B-1----:R-:W-:Y:S01]  /*2d10*/  LEA R46, P3, R32, UR6, 0x1 ;  /* 0x00000006202e7c11 */ /* 0x002fe2000f8608ff */
[----:B------:R-:W-:Y:S02]  /*2d20*/  IMAD R40, R40, UR4, RZ ;  /* 0x0000000428287c24 */ /* 0x000fe4000f8e02ff */
[----:B------:R-:W-:Y:S01]  /*2d30*/  IMAD.WIDE.U32 R30, R31, UR4, R48 ;  /* 0x000000041f1e7c25 */ /* 0x000fe2000f8e0030 */
[----:B------:R-:W-:-:S03]  /*2d40*/  IADD3 R45, PT, PT, R33, R45, RZ ;  /* 0x0000002d212d7210 */ /* 0x000fc60007ffe0ff */
[----:B------:R-:W-:Y:S01]  /*2d50*/  IMAD R36, R36, UR4, RZ ;  /* 0x0000000424247c24 */ /* 0x000fe2000f8e02ff */
[----:B------:R-:W-:Y:S01]  /*2d60*/  LEA R44, P4, R30, UR6, 0x1 ;  /* 0x000000061e2c7c11 */ /* 0x000fe2000f8808ff */
[C---:B------:R-:W-:Y:S01]  /*2d70*/  IMAD R51, R43.reuse, UR5, R40 ;  /* 0x000000052b337c24 */ /* 0x040fe2000f8e0228 */
[----:B------:R-:W-:Y:S01]  /*2d80*/  SHF.R.S32.HI R40, RZ, 0x1f, R41 ;  /* 0x0000001fff287819 */ /* 0x000fe20000011429 */
[----:B------:R-:W-:Y:S01]  /*2d90*/  IMAD.WIDE.U32 R42, R43, UR4, R48 ;  /* 0x000000042b2a7c25 */ /* 0x000fe2000f8e0030 */
[----:B------:R-:W-:Y:S02]  /*2da0*/  IADD3 R33, PT, PT, R31, R47, RZ ;  /* 0x0000002f1f217210 */ /* 0x000fe40007ffe0ff */
[----:B------:R-:W-:Y:S01]  /*2db0*/  LEA.HI.X R47, R32, UR7, R45, 0x1, P3 ;  /* 0x00000007202f7c11 */ /* 0x000fe200098f0c2d */
[C---:B------:R-:W-:Y:S01]  /*2dc0*/  IMAD R31, R37.reuse, UR5, R36 ;  /* 0x00000005251f7c24 */ /* 0x040fe2000f8e0224 */
[----:B------:R-:W-:Y:S01]  /*2dd0*/  LEA.HI.X R45, R30, UR7, R33, 0x1, P4 ;  /* 0x000000071e2d7c11 */ /* 0x000fe2000a0f0c21 */
[----:B------:R-:W-:-:S04]  /*2de0*/  IMAD.WIDE.U32 R36, R37, UR4, R48 ;  /* 0x0000000425247c25 */ /* 0x000fc8000f8e0030 */
[----:B------:R-:W-:Y:S01]  /*2df0*/  IMAD R30, R40, UR4, RZ ;  /* 0x00000004281e7c24 */ /* 0x000fe2000f8e02ff */
[----:B------:R-:W-:Y:S01]  /*2e00*/  IADD3 R33, PT, PT, R37, R31, RZ ;  /* 0x0000001f25217210 */ /* 0x000fe20007ffe0ff */
[----:B------:R-:W-:Y:S01]  /*2e10*/  IMAD.IADD R51, R43, 0x1, R51 ;  /* 0x000000012b337824 */ /* 0x000fe200078e0233 */
[----:B------:R-:W-:Y:S01]  /*2e20*/  LEA R40, P3, R42, UR6, 0x1 ;  /* 0x000000062a287c11 */ /* 0x000fe2000f8608ff */
[C---:B------:R-:W-:Y:S01]  /*2e30*/  IMAD R37, R41.reuse, UR5, R30 ;  /* 0x0000000529257c24 */ /* 0x040fe2000f8e021e */
[----:B------:R-:W-:Y:S01]  /*2e40*/  LEA R32, P4, R36, UR6, 0x1 ;  /* 0x0000000624207c11 */ /* 0x000fe2000f8808ff */
[----:B------:R-:W-:Y:S01]  /*2e50*/  IMAD.WIDE.U32 R30, R41, UR4, R48 ;  /* 0x00000004291e7c25 */ /* 0x000fe2000f8e0030 */
[----:B------:R-:W-:Y:S01]  /*2e60*/  LEA.HI.X R41, R42, UR7, R51, 0x1, P3 ;  /* 0x000000072a297c11 */ /* 0x000fe200098f0c33 */
[----:B------:R-:W2:Y:S01]  /*2e70*/  LDG.E.U16 R44, desc[UR8][R44.64] ;  /* 0x000000082c2c7981 */ /* 0x000ea2000c1e1500 */
[----:B------:R-:W-:Y:S02]  /*2e80*/  LEA.HI.X R33, R36, UR7, R33, 0x1, P4 ;  /* 0x0000000724217c11 */ /* 0x000fe4000a0f0c21 */
[----:B------:R-:W-:Y:S01]  /*2e90*/  IADD3 R43, PT, PT, R39, 0x5, RZ ;  /* 0x00000005272b7810 */ /* 0x000fe20007ffe0ff */
[----:B------:R-:W3:Y:S01]  /*2ea0*/  LDG.E.U16 R40, desc[UR8][R40.64] ;  /* 0x0000000828287981 */ /* 0x000ee2000c1e1500 */
[----:B------:R-:W-:-:S02]  /*2eb0*/  LEA R36, P3, R30, UR6, 0x1 ;  /* 0x000000061e247c11 */ /* 0x000fc4000f8608ff */
[----:B------:R-:W-:Y:S01]  /*2ec0*/  IADD3 R37, PT, PT, R31, R37, RZ ;  /* 0x000000251f257210 */ /* 0x000fe20007ffe0ff */
[----:B------:R-:W4:Y:S01]  /*2ed0*/  LDG.E.U16 R32, desc[UR8][R32.64] ;  /* 0x0000000820207981 */ /* 0x000f22000c1e1500 */
[----:B------:R-:W-:Y:S02]  /*2ee0*/  SHF.R.S32.HI R31, RZ, 0x1f, R43 ;  /* 0x0000001fff1f7819 */ /* 0x000fe4000001142b */
[----:B------:R-:W-:Y:S02]  /*2ef0*/  IADD3 R51, PT, PT, R39, 0x7, RZ ;  /* 0x0000000727337810 */ /* 0x000fe40007ffe0ff */
[----:B------:R-:W-:Y:S01]  /*2f00*/  LEA.HI.X R37, R30, UR7, R37, 0x1, P3 ;  /* 0x000000071e257c11 */ /* 0x000fe200098f0c25 */
[----:B------:R0:W5:Y:S01]  /*2f10*/  LDG.E.U16 R39, desc[UR8][R46.64] ;  /* 0x000000082e277981 */ /* 0x000162000c1e1500 */
[----:B------:R-:W-:Y:S01]  /*2f20*/  SHF.R.S32.HI R30, RZ, 0x1f, R53 ;  /* 0x0000001fff1e7819 */ /* 0x000fe20000011435 */
[----:B------:R-:W-:Y:S01]  /*2f30*/  IMAD R42, R31, UR4, RZ ;  /* 0x000000041f2a7c24 */ /* 0x000fe2000f8e02ff */
[----:B------:R-:W-:Y:S01]  /*2f40*/  SHF.R.S32.HI R52, RZ, 0x1f, R51 ;  /* 0x0000001fff347819 */ /* 0x000fe20000011433 */
[----:B------:R-:W4:Y:S02]  /*2f50*/  LDG.E.U16 R36, desc[UR8][R36.64] ;  /* 0x0000000824247981 */ /* 0x000f24000c1e1500 */
[----:B------:R-:W-:-:S02]  /*2f60*/  IMAD R30, R30, UR4, RZ ;  /* 0x000000041e1e7c24 */ /* 0x000fc4000f8e02ff */
[C---:B------:R-:W-:Y:S02]  /*2f70*/  IMAD R55, R43.reuse, UR5, R42 ;  /* 0x000000052b377c24 */ /* 0x040fe4000f8e022a */
[----:B------:R-:W-:-:S04]  /*2f80*/  IMAD.WIDE.U32 R42, R43, UR4, R48 ;  /* 0x000000042b2a7c25 */ /* 0x000fc8000f8e0030 */
[----:B------:R-:W-:Y:S02]  /*2f90*/  IMAD R54, R52, UR4, RZ ;  /* 0x0000000434367c24 */ /* 0x000fe4000f8e02ff */
        /* <DEDUP_REMOVED lines=8> */
[----:B------:R-:W-:Y:S02]  /*3020*/  LEA.HI.X R55, R42, UR7, R55, 0x1, P3 ;  /* 0x000000072a377c11 */ /* 0x000fe400098f0c37 */
[----:B------:R-:W-:Y:S02]  /*3030*/  LEA.HI.X R47, R30, UR7, R59, 0x1, P4 ;  /* 0x000000071e2f7c11 */ /* 0x000fe4000a0f0c3b */
[----:B------:R-:W-:Y:S01]  /*3040*/  LEA R30, P3, R52, UR6, 0x1 ;  /* 0x00000006341e7c11 */ /* 0x000fe2000f8608ff */
[----:B------:R-:W4:Y:S01]  /*3050*/  LDG.E.U16 R54, desc[UR8][R54.64] ;  /* 0x0000000836367981 */ /* 0x000f22000c1e1500 */
[----:B------:R-:W-:-:S03]  /*3060*/  IADD3 R51, PT, PT, R53, R51, RZ ;  /* 0x0000003335337210 */ /* 0x000fc60007ffe0ff */
[----:B------:R-:W4:Y:S01]  /*3070*/  LDG.E.U16 R46, desc[UR8][R46.64] ;  /* 0x000000082e2e7981 */ /* 0x000f22000c1e1500 */
[----:B------:R-:W-:-:S05]  /*3080*/  LEA.HI.X R31, R52, UR7, R51, 0x1, P3 ;  /* 0x00000007341f7c11 */ /* 0x000fca00098f0c33 */
[----:B------:R0:W4:Y:S01]  /*3090*/  LDG.E.U16 R30, desc[UR8][R30.64] ;  /* 0x000000081e1e7981 */ /* 0x000122000c1e1500 */
[----:B------:R-:W-:Y:S02]  /*30a0*/  VIADD R50, R50, 0x8 ;  /* 0x0000000832327836 */ /* 0x000fe40000000000 */
[----:B--2---:R-:W-:Y:S02]  /*30b0*/  HADD2.F32 R33, -RZ, R44.H0_H0 ;  /* 0x2000002cff217230 */ /* 0x004fe40000004100 */
[----:B---3--:R-:W-:Y:S02]  /*30c0*/  HADD2.F32 R40, -RZ, R40.H0_H0 ;  /* 0x20000028ff287230 */ /* 0x008fe40000004100 */
[----:B-----5:R-:W-:-:S05]  /*30d0*/  HADD2.F32 R42, -RZ, R39.H0_H0 ;  /* 0x20000027ff2a7230 */ /* 0x020fca0000004100 */
[----:B------:R-:W-:Y:S01]  /*30e0*/  FADD.FTZ R42, R57, R42 ;  /* 0x0000002a392a7221 */ /* 0x000fe20000010000 */
[----:B----4-:R-:W-:-:S03]  /*30f0*/  HADD2.F32 R32, -RZ, R32.H0_H0 ;  /* 0x20000020ff207230 */ /* 0x010fc60000004100 */
[----:B------:R-:W-:Y:S01]  /*3100*/  FADD.FTZ R33, R42, R33 ;  /* 0x000000212a217221 */ /* 0x000fe20000010000 */
[----:B------:R-:W-:-:S03]  /*3110*/  HADD2.F32 R37, -RZ, R36.H0_H0 ;  /* 0x20000024ff257230 */ /* 0x000fc60000004100 */
[----:B------:R-:W-:-:S04]  /*3120*/  FADD.FTZ R33, R33, R40 ;  /* 0x0000002821217221 */ /* 0x000fc80000010000 */
[----:B------:R-:W-:-:S04]  /*3130*/  FADD.FTZ R32, R33, R32 ;  /* 0x0000002021207221 */ /* 0x000fc80000010000 */
[----:B------:R-:W-:Y:S01]  /*3140*/  FADD.FTZ R32, R32, R37 ;  /* 0x0000002520207221 */ /* 0x000fe20000010000 */
[----:B------:R-:W-:Y:S02]  /*3150*/  HADD2.F32 R33, -RZ, R54.H0_H0 ;  /* 0x20000036ff217230 */ /* 0x000fe40000004100 */
[----:B0-----:R-:W-:-:S03]  /*3160*/  HADD2.F32 R31, -RZ, R46.H0_H0 ;  /* 0x2000002eff1f7230 */ /* 0x001fc60000004100 */
[----:B------:R-:W-:-:S04]  /*3170*/  FADD.FTZ R32, R32, R33 ;  /* 0x0000002120207221 */ /* 0x000fc80000010000 */
[----:B------:R-:W-:Y:S01]  /*3180*/  FADD.FTZ R31, R32, R31 ;  /* 0x0000001f201f7221 */ /* 0x000fe20000010000 */
[----:B------:R-:W-:-:S05]  /*3190*/  HADD2.F32 R30, -RZ, R30.H0_H0 ;  /* 0x2000001eff1e7230 */ /* 0x000fca0000004100 */
[----:B------:R-:W-:-:S07]  /*31a0*/  FADD.FTZ R57, R31, R30 ;  /* 0x0000001e1f397221 */ /* 0x000fce0000010000 */
.L_x_556:
[----:B------:R-:W-:Y:S05]  /*31b0*/  BSYNC.RECONVERGENT B4 ;  /* 0x0000000000047941 */ /* 0x000fea0003800200 */
.L_x_555:
[----:B------:R-:W-:Y:S05]  /*31c0*/  @!P2 BRA `(.L_x_550) ;  /* 0x000000040078a947 */ /* 0x000fea0003800000 */
[----:B------:R-:W-:Y:S01]  /*31d0*/  IADD3 R30, PT, PT, R3, -0x1, RZ ;  /* 0xffffffff031e7810 */ /* 0x000fe20007ffe0ff */
[----:B------:R-:W-:Y:S01]  /*31e0*/  BSSY.RECONVERGENT B4, `(.L_x_557) ;  /* 0x0000034000047945 */ /* 0x000fe20003800200 */
[----:B------:R-:W-:Y:S02]  /*31f0*/  ISETP.NE.AND P2, PT, R2, RZ, PT ;  /* 0x000000ff0200720c */ /* 0x000fe40003f45270 */
        /* <DEDUP_REMOVED lines=18> */
[----:B------:R-:W-:Y:S01]  /*3320*/  IMAD R32, R39, UR4, RZ ;  /* 0x0000000427207c24 */ /* 0x000fe2000f8e02ff */
[----:B------:R-:W-:Y:S01]  /*3330*/  IADD3 R31, PT, PT, R31, R37, RZ ;  /* 0x000000251f1f7210 */ /* 0x000fe20007ffe0ff */
        /* <DEDUP_REMOVED lines=21> */
[----:B------:R-:W-:Y:S01]  /*3490*/  IADD3 R50, PT, PT, R50, 0x4, RZ ;  /* 0x0000000432327810 */ /* 0x000fe20007ffe0ff */
[----:B--2---:R-:W-:-:S05]  /*34a0*/  HADD2.F32 R30, -RZ, R44.H0_H0 ;  /* 0x2000002cff1e7230 */ /* 0x004fca0000004100 */
[----:B------:R-:W-:Y:S01]  /*34b0*/  FADD.FTZ R30, R57, R30 ;  /* 0x0000001e391e7221 */ /* 0x000fe20000010000 */
[----:B---3--:R-:W-:Y:S02]  /*34c0*/  HADD2.F32 R31, -RZ, R40.H0_H0 ;  /* 0x20000028ff1f7230 */ /* 0x008fe40000004100 */
[----:B----4-:R-:W-:-:S03]  /*34d0*/  HADD2.F32 R39, -RZ, R32.H0_H0 ;  /* 0x20000020ff277230 */ /* 0x010fc60000004100 */
[----:B------:R-:W-:-:S04]  /*34e0*/  FADD.FTZ R30, R30, R31 ;  /* 0x0000001f1e1e7221 */ /* 0x000fc80000010000 */
[----:B------:R-:W-:Y:S01]  /*34f0*/  FADD.FTZ R30, R30, R39 ;  /* 0x000000271e1e7221 */ /* 0x000fe20000010000 */
[----:B-----5:R-:W-:-:S05]  /*3500*/  HADD2.F32 R57, -RZ, R36.H0_H0 ;  /* 0x20000024ff397230 */ /* 0x020fca0000004100 */
[----:B------:R-:W-:-:S07]  /*3510*/  FADD.FTZ R57, R30, R57 ;  /* 0x000000391e397221 */ /* 0x000fce0000010000 */
.L_x_558:
[----:B------:R-:W-:Y:S05]  /*3520*/  BSYNC.RECONVERGENT B4 ;  /* 0x0000000000047941 */ /* 0x000fea0003800200 */
.L_x_557:
[----:B------:R-:W-:Y:S05]  /*3530*/  @!P2 BRA `(.L_x_550) ;  /* 0x00000000009ca947 */ /* 0x000fea0003800000 */
[----:B------:R-:W0:Y:S01]  /*3540*/  LDC.64 R30, c[0x0][0x3d0] ;  /* 0x0000f400ff1e7b82 */ /* 0x000e220000000a00 */
[----:B------:R-:W-:Y:S01]  /*3550*/  IMAD.IADD R39, R21, 0x1, R50 ;  /* 0x0000000115277824 */ /* 0x000fe200078e0232 */
[----:B------:R-:W-:-:S04]  /*3560*/  MOV R48, R34 ;  /* 0x0000002200307202 */ /* 0x000fc80000000f00 */
[----:B------:R-:W-:Y:S02]  /*3570*/  SHF.R.S32.HI R35, RZ, 0x1f, R39 ;  /* 0x0000001fff237819 */ /* 0x000fe40000011427 */
[----:B------:R-:W1:Y:S03]  /*3580*/  LDC.64 R32, c[0x0][0x380] ;  /* 0x0000e000ff207b82 */ /* 0x000e660000000a00 */
        /* <DEDUP_REMOVED lines=8> */
[----:B--2---:R-:W-:-:S05]  /*3610*/  HADD2.F32 R36, -RZ, R34.H0_H0 ;  /* 0x20000022ff247230 */ /* 0x004fca0000004100 */
[----:B------:R-:W-:-:S07]  /*3620*/  FADD.FTZ R57, R57, R36 ;  /* 0x0000002439397221 */ /* 0x000fce0000010000 */
[----:B------:R-:W-:Y:S05]  /*3630*/  @!P2 BRA `(.L_x_550) ;  /* 0x00000000005ca947 */ /* 0x000fea0003800000 */
[----:B------:R-:W-:Y:S01]  /*3640*/  ISETP.NE.AND P2, PT, R2, 0x2, PT ;  /* 0x000000020200780c */ /* 0x000fe20003f45270 */
[----:B------:R-:W-:-:S05]  /*3650*/  VIADD R35, R39, 0x1 ;  /* 0x0000000127237836 */ /* 0x000fca0000000000 */
[----:B------:R-:W-:-:S05]  /*3660*/  SHF.R.S32.HI R37, RZ, 0x1f, R35 ;  /* 0x0000001fff257819 */ /* 0x000fca0000011423 */
[-C--:B------:R-:W-:Y:S02]  /*3670*/  IMAD R34, R37, R30.reuse, RZ ;  /* 0x0000001e25227224 */ /* 0x080fe400078e02ff */
[----:B------:R-:W-:Y:S01]  /*3680*/  @P2 IADD3 R39, PT, PT, R39, 0x2, RZ ;  /* 0x0000000227272810 */ /* 0x000fe20007ffe0ff */
        /* <DEDUP_REMOVED lines=14> */
[----:B--2---:R-:W-:Y:S02]  /*3770*/  HADD2.F32 R34, -RZ, R30.H0_H0 ;  /* 0x2000001eff227230 */ /* 0x004fe40000004100 */
[----:B---3--:R-:W-:-:S03]  /*3780*/  @P2 HADD2.F32 R36, -RZ, R32.H0_H0 ;  /* 0x20000020ff242230 */ /* 0x008fc60000004100 */
[----:B------:R-:W-:-:S04]  /*3790*/  FADD.FTZ R57, R57, R34 ;  /* 0x0000002239397221 */ /* 0x000fc80000010000 */
[----:B------:R-:W-:-:S07]  /*37a0*/  @P2 FADD.FTZ R57, R57, R36 ;  /* 0x0000002439392221 */ /* 0x000fce0000010000 */
.L_x_550:
[----:B------:R-:W-:Y:S05]  /*37b0*/  BSYNC.RECONVERGENT B3 ;  /* 0x0000000000037941 */ /* 0x000fea0003800200 */
.L_x_549:
[----:B------:R-:W-:-:S04]  /*37c0*/  IADD3 R0, PT, PT, R0, 0x1, RZ ;  /* 0x0000000100007810 */ /* 0x000fc80007ffe0ff */
[----:B------:R-:W-:-:S13]  /*37d0*/  ISETP.NE.AND P2, PT, R0, R23, PT ;  /* 0x000000170000720c */ /* 0x000fda0003f45270 */
[----:B------:R-:W-:Y:S05]  /*37e0*/  @P2 BRA `(.L_x_559) ;  /* 0xffffffe400282947 */ /* 0x000fea000383ffff */
.L_x_548:
[----:B------:R-:W-:Y:S05]  /*37f0*/  BSYNC.RECONVERGENT B2 ;  /* 0x0000000000027941 */ /* 0x000fea0003800200 */
.L_x_547:
[C---:B------:R-:W-:Y:S02]  /*3800*/  ISETP.NE.AND P2, PT, R19.reuse, R24, PT ;  /* 0x000000181300720c */ /* 0x040fe40003f45270 */
[----:B------:R-:W-:-:S11]  /*3810*/  IADD3 R19, PT, PT, R19, 0x1, RZ ;  /* 0x0000000113137810 */ /* 0x000fd60007ffe0ff */
[----:B------:R-:W-:Y:S05]  /*3820*/  @P2 BRA `(.L_x_560) ;  /* 0xffffffe400082947 */ /* 0x000fea000383ffff */
.L_x_546:
[----:B------:R-:W-:Y:S05]  /*3830*/  BSYNC.RECONVERGENT B1 ;  /* 0x0000000000017941 */ /* 0x000fea0003800200 */
.L_x_545:
        /* <DEDUP_REMOVED lines=12> */
[----:B---3--:R-:W-:-:S04]  /*3900*/  FMUL.FTZ R57, R0, R57 ;  /* 0x0000003900397220 */ /* 0x008fc80000410000 */
[----:B------:R-:W-:Y:S02]  /*3910*/  IMAD.X R5, RZ, RZ, R5, P0 ;  /* 0x000000ffff057224 */ /* 0x000fe400000e0605 */
[C---:B------:R-:W-:Y:S01]  /*3920*/  IMAD R4, R7.reuse, UR5, RZ ;  /* 0x0000000507047c24 */ /* 0x040fe2000f8e02ff */
[----:B------:R-:W-:Y:S01]  /*3930*/  F2FP.F16.F32.PACK_AB R57, RZ, R57 ;  /* 0x00000039ff39723e */ /* 0x000fe200000000ff */
[----:B------:R-:W-:-:S04]  /*3940*/  IMAD.WIDE.U32 R2, R7, UR4, R2 ;  /* 0x0000000407027c25 */ /* 0x000fc8000f8e0002 */
[----:B------:R-:W-:Y:S01]  /*3950*/  IMAD R5, R5, UR4, R4 ;  /* 0x0000000405057c24 */ /* 0x000fe2000f8e0204 */
[----:B------:R-:W0:Y:S01]  /*3960*/  LDCU UR4, c[0x0][0x360] ;  /* 0x00006c00ff0477ac */ /* 0x000e220008000800 */
[----:B------:R-:W-:-:S04]  /*3970*/  IADD3 R4, P0, PT, R22, R2, RZ ;  /* 0x0000000216047210 */ /* 0x000fc80007f1e0ff */
[----:B------:R-:W-:Y:S02]  /*3980*/  IADD3.X R3, PT, PT, R3, R5, RZ, P0, !PT ;  /* 0x0000000503037210 */ /* 0x000fe400007fe4ff */
[----:B--2---:R-:W-:-:S04]  /*3990*/  LEA R2, P0, R4, UR10, 0x1 ;  /* 0x0000000a04027c11 */ /* 0x004fc8000f8008ff */
[----:B------:R-:W-:-:S05]  /*39a0*/  LEA.HI.X R3, R4, UR11, R3, 0x1, P0 ;  /* 0x0000000b04037c11 */ /* 0x000fca00080f0c03 */
[----:B------:R1:W-:Y:S01]  /*39b0*/  STG.E.U16 desc[UR8][R2.64], R57 ;  /* 0x0000003902007986 */ /* 0x0003e2000c101508 */
[----:B0-----:R-:W-:-:S04]  /*39c0*/  IADD3 R22, PT, PT, R22, UR4, RZ ;  /* 0x0000000416167c10 */ /* 0x001fc8000fffe0ff */
[----:B------:R-:W-:-:S13]  /*39d0*/  ISETP.GE.AND P0, PT, R22, UR7, PT ;  /* 0x0000000716007c0c */ /* 0x000fda000bf06270 */
[----:B-1----:R-:W-:Y:S05]  /*39e0*/  @!P0 BRA `(.L_x_561) ;  /* 0xffffffd800448947 */ /* 0x002fea000383ffff */
.L_x_536:
[----:B------:R-:W-:Y:S05]  /*39f0*/  BSYNC.RECONVERGENT B0 ;  /* 0x0000000000007941 */ /* 0x000fea0003800200 */
.L_x_535:
[----:B------:R-:W0:Y:S01]  /*3a00*/  LDCU UR4, c[0x0][0x374] ;  /* 0x00006e80ff0477ac */ /* 0x000e220008000800 */
[----:B------:R-:W0:Y:S01]  /*3a10*/  LDC R3, c[0x0][0x364] ;  /* 0x0000d900ff037b82 */ /* 0x000e220000000800 */
[----:B------:R-:W1:Y:S01]  /*3a20*/  LDCU UR5, c[0x0][0x3a0] ;  /* 0x00007400ff0577ac */ /* 0x000e620008000800 */
[----:B0-----:R-:W-:-:S05]  /*3a30*/  IMAD R38, R3, UR4, R38 ;  /* 0x0000000403267c24 */ /* 0x001fca000f8e0226 */
[----:B-1----:R-:W-:-:S13]  /*3a40*/  ISETP.GE.AND P0, PT, R38, UR5, PT ;  /* 0x0000000526007c0c */ /* 0x002fda000bf06270 */
[----:B------:R-:W-:Y:S05]  /*3a50*/  @!P0 BRA `(.L_x_562) ;  /* 0xffffffd000448947 */ /* 0x000fea000383ffff */
[----:B------:R-:W-:Y:S05]  /*3a60*/  EXIT ;  /* 0x000000000000794d */ /* 0x000fea0003800000 */
        .weak           $__internal_11_$__cuda_sm20_div_s64
        .type           $__internal_11_$__cuda_sm20_div_s64,@function
        .size           $__internal_11_$__cuda_sm20_div_s64,(.L_x_687 - $__internal_11_$__cuda_sm20_div_s64)
$__internal_11_$__cuda_sm20_div_s64:
        /* <DEDUP_REMOVED lines=14> */
[----:B------:R-:W-:-:S03]  /*3b50*/  IMAD.HI.U32 R6, R4, R31, RZ ;  /* 0x0000001f04067227 */ /* 0x000fc600078e00ff */
[----:B------:R-:W-:Y:S01]  /*3b60*/  IADD3.X R33, PT, PT, RZ, ~R7, RZ, P0, !PT ;  /* 0x80000007ff217210 */ /* 0x000fe200007fe4ff */
[----:B------:R-:W-:-:S04]  /*3b70*/  IMAD.MOV.U32 R7, RZ, RZ, R4 ;  /* 0x000000ffff077224 */ /* 0x000fc800078e0004 */
        /* <DEDUP_REMOVED lines=17> */
[----:B------:R-:W-:-:S03]  /*3c90*/  SEL R7, R5, R18, !P3 ;  /* 0x0000001205077207 */ /* 0x000fc60005800000 */
[----:B------:R-:W-:Y:S01]  /*3ca0*/  HFMA2 R5, -RZ, RZ, 0, 0 ;  /* 0x00000000ff057431 */ /* 0x000fe200000001ff */
[----:B------:R-:W-:Y:S01]  /*3cb0*/  SEL R20, R20, R13, !P3 ;  /* 0x0000000d14147207 */ /* 0x000fe20005800000 */
[CC--:B------:R-:W-:Y:S02]  /*3cc0*/  IMAD R31, R19.reuse, R4.reuse, RZ ;  /* 0x00000004131f7224 */ /* 0x0c0fe400078e02ff */
[----:B------:R-:W-:-:S03]  /*3cd0*/  IMAD.HI.U32 R4, R19, R4, RZ ;  /* 0x0000000413047227 */ /* 0x000fc600078e00ff */
[----:B------:R-:W-:Y:S02]  /*3ce0*/  IADD3 R6, P2, PT, R31, R6, RZ ;  /* 0x000000061f067210 */ /* 0x000fe40007f5e0ff */
[----:B------:R-:W-:-:S03]  /*3cf0*/  IADD3.X R19, PT, PT, R4, R19, RZ, P0, !PT ;  /* 0x0000001304137210 */ /* 0x000fc600007fe4ff */
        /* <DEDUP_REMOVED lines=10> */
[C---:B------:R-:W-:Y:S01]  /*3da0*/  IMAD R5, R19.reuse, R3, R5 ;  /* 0x0000000313057224 */ /* 0x040fe200078e0205 */
[----:B------:R-:W-:Y:S02]  /*3db0*/  IADD3 R33, P1, PT, -R4, R7, RZ ;  /* 0x0000000704217210 */ /* 0x000fe40007f3e1ff */
[----:B------:R-:W-:Y:S01]  /*3dc0*/  IADD3 R4, P2, PT, R19, 0x1, RZ ;  /* 0x0000000113047810 */ /* 0x000fe20007f5e0ff */
[-C--:B------:R-:W-:Y:S01]  /*3dd0*/  IMAD R5, R31, R2.reuse, R5 ;  /* 0x000000021f057224 */ /* 0x080fe200078e0205 */
[----:B------:R-:W-:Y:S02]  /*3de0*/  ISETP.GE.U32.AND P0, PT, R33, R2, PT ;  /* 0x000000022100720c */ /* 0x000fe40003f06070 */
[----:B------:R-:W-:Y:S02]  /*3df0*/  IADD3.X R6, PT, PT, RZ, R31, RZ, P2, !PT ;  /* 0x0000001fff067210 */ /* 0x000fe400017fe4ff */
[----:B------:R-:W-:-:S02]  /*3e00*/  IADD3.X R35, PT, PT, ~R5, R20, RZ, P1, !PT ;  /* 0x0000001405237210 */ /* 0x000fc40000ffe5ff */
        /* <DEDUP_REMOVED lines=10> */
[-C--:B------:R-:W-:Y:S02]  /*3eb0*/  IADD3.X R3, PT, PT, RZ, R4.reuse, RZ, P2, !PT ;  /* 0x00000004ff037210 */ /* 0x080fe400017fe4ff */
[----:B------:R-:W-:Y:S02]  /*3ec0*/  SEL R2, R2, R19, P0 ;  /* 0x0000001302027207 */ /* 0x000fe40000000000 */
[----:B------:R-:W-:Y:S02]  /*3ed0*/  LOP3.LUT R6, R10, R13, RZ, 0x3c, !PT ;  /* 0x0000000d0a067212 */ /* 0x000fe400078e3cff */
[----:B------:R-:W-:Y:S02]  /*3ee0*/  SEL R3, R3, R4, P0 ;  /* 0x0000000403037207 */ /* 0x000fe40000000000 */
[----:B------:R-:W-:-:S02]  /*3ef0*/  IADD3 R5, P2, PT, RZ, -R2, RZ ;  /* 0x80000002ff057210 */ /* 0x000fc40007f5e0ff */
[----:B------:R-:W-:Y:S02]  /*3f00*/  ISETP.GE.AND P1, PT, R6, RZ, PT ;  /* 0x000000ff0600720c */ /* 0x000fe40003f26270 */
[----:B------:R-:W-:Y:S01]  /*3f10*/  ISETP.NE.U32.AND P0, PT, R12, RZ, PT ;  /* 0x000000ff0c00720c */ /* 0x000fe20003f05070 */
[----:B------:R-:W-:Y:S01]  /*3f20*/  IMAD.X R4, RZ, RZ, ~R3, P2 ;  /* 0x000000ffff047224 */ /* 0x000fe200010e0e03 */
[----:B------:R-:W-:Y:S01]  /*3f30*/  SEL R2, R5, R2, !P1 ;  /* 0x0000000205027207 */ /* 0x000fe20004800000 */
[----:B------:R-:W-:Y:S01]  /*3f40*/  HFMA2 R5, -RZ, RZ, 0, 0 ;  /* 0x00000000ff057431 */ /* 0x000fe200000001ff */
[----:B------:R-:W-:Y:S02]  /*3f50*/  ISETP.NE.AND.EX P0, PT, R10, RZ, PT, P0 ;  /* 0x000000ff0a00720c */ /* 0x000fe40003f05300 */
[----:B------:R-:W-:Y:S02]  /*3f60*/  SEL R3, R4, R3, !P1 ;  /* 0x0000000304037207 */ /* 0x000fe40004800000 */
[----:B------:R-:W-:-:S02]  /*3f70*/  MOV R4, R0 ;  /* 0x0000000000047202 */ /* 0x000fc40000000f00 */
[----:B------:R-:W-:Y:S02]  /*3f80*/  SEL R2, R2, 0xffffffff, P0 ;  /* 0xffffffff02027807 */ /* 0x000fe40000000000 */
[----:B------:R-:W-:Y:S01]  /*3f90*/  SEL R3, R3, 0xffffffff, P0 ;  /* 0xffffffff03037807 */ /* 0x000fe20000000000 */
[----:B------:R-:W-:Y:S06]  /*3fa0*/  RET.REL.NODEC R4 `(_ZN2at6native60_GLOBAL__N__aad4af22_27_AdaptiveAveragePooling3d_cu_866e08f919adaptiveaveragepoolIN3c104HalfEfEEvPKT_PS5_iiiiiilllllll) ;  /* 0xffffffc004147950 */ /* 0x000fec0003c3ffff */
.L_x_563:
        /* <DEDUP_REMOVED lines=13> */
.L_x_687:


//--------------------- .text._ZN2at6native60_GLOBAL__N__aad4af22_27_AdaptiveAveragePooling3d_cu_866e08f919adaptiveaveragepoolIffEEvPKT_PS3_iiiiiilllllll --------------------------
	.section	.text._ZN2at6native60_GLOBAL__N__aad4af22_27_AdaptiveAveragePooling3d_cu_866e08f919adaptiveaveragepoolIffEEvPKT_PS3_iiiiiilllllll,"ax",@progbits
	.align	128
.text._ZN2at6native60_GLOBAL__N__aad4af22_27_AdaptiveAveragePooling3d_cu_866e08f919adaptiveaveragepoolIffEEvPKT_PS3_iiiiiilllllll:
        .type           _ZN2at6native60_GLOBAL__N__aad4af22_27_AdaptiveAveragePooling3d_cu_866e08f919adaptiveaveragepoolIffEEvPKT_PS3_iiiiiilllllll,@function
        .size           _ZN2at6native60_GLOBAL__N__aad4af22_27_AdaptiveAveragePooling3d_cu_866e08f919adaptiveaveragepoolIffEEvPKT_PS3_iiiiiilllllll,(.L_x_689 - _ZN2at6native60_GLOBAL__N__aad4af22_27_AdaptiveAveragePooling3d_cu_866e08f919adaptiveaveragepoolIffEEvPKT_PS3_iiiiiilllllll)
        .other          _ZN2at6native60_GLOBAL__N__aad4af22_27_AdaptiveAveragePooling3d_cu_866e08f919adaptiveaveragepoolIffEEvPKT_PS3_iiiiiilllllll,@"STO_CUDA_ENTRY STV_DEFAULT"
_ZN2at6native60_GLOBAL__N__aad4af22_27_AdaptiveAveragePooling3d_cu_866e08f919adaptiveaveragepoolIffEEvPKT_PS3_iiiiiilllllll:
        /* <DEDUP_REMOVED lines=36> */
.L_x_564:
[----:B------:R-:W0:Y:S01]  /*0240*/  LDCU UR4, c[0x0][0x39c] ;  /* 0x00007380ff0477ac */ /* 0x000e220008000800 */
[----:B------:R-:W-:Y:S01]  /*0250*/  MOV R18, R8 ;  /* 0x0000000800127202 */ /* 0x000fe20000000f00 */
[----:B------:R-:W-:Y:S01]  /*0260*/  IMAD.MOV.U32 R13, RZ, RZ, R9 ;  /* 0x000000ffff0d7224 */ /* 0x000fe200078e0009 */
[----:B------:R-:W-:Y:S02]  /*0270*/  MOV R10, UR5 ;  /* 0x00000005000a7c02 */ /* 0x000fe40008000f00 */
[----:B------:R-:W-:Y:S01]  /*0280*/  MOV R0, 0x2b0 ;  /* 0x000002b000007802 */ /* 0x000fe20000000f00 */
[----:B0-----:R-:W-:-:S07]  /*0290*/  IMAD.U32 R12, RZ, RZ, UR4 ;  /* 0x00000004ff0c7e24 */ /* 0x001fce000f8e00ff */
[----:B------:R-:W-:Y:S05]  /*02a0*/  CALL.REL.NOINC `($__internal_12_$__cuda_sm20_div_s64) ;  /* 0x0000003400707944 */ /* 0x000fea0003c00000 */
        /* <DEDUP_REMOVED lines=8> */
.L_x_565:
        /* <DEDUP_REMOVED lines=29> */
.L_x_567:
[----:B------:R-:W0:Y:S01]  /*0500*/  LDCU.64 UR6, c[0x0][0x3a8] ;  /* 0x00007500ff0677ac */ /* 0x000e220008000a00 */
[----:B------:R-:W-:Y:S02]  /*0510*/  MOV R13, R9 ;  /* 0x00000009000d7202 */ /* 0x000fe40000000f00 */
[----:B------:R-:W-:Y:S02]  /*0520*/  MOV R0, 0x560 ;  /* 0x0000056000007802 */ /* 0x000fe40000000f00 */
[----:B0-----:R-:W-:Y:S01]  /*0530*/  MOV R12, UR6 ;  /* 0x00000006000c7c02 */ /* 0x001fe20008000f00 */
[----:B------:R-:W-:-:S07]  /*0540*/  IMAD.U32 R10, RZ, RZ, UR7 ;  /* 0x00000007ff0a7e24 */ /* 0x000fce000f8e00ff */
[----:B------:R-:W-:Y:S05]  /*0550*/  CALL.REL.NOINC `($__internal_12_$__cuda_sm20_div_s64) ;  /* 0x0000003000c47944 */ /* 0x000fea0003c00000 */
        /* <DEDUP_REMOVED lines=9> */
.L_x_568:
[----:B------:R-:W-:Y:S05]  /*05f0*/  BSYNC.RECONVERGENT B0 ;  /* 0x0000000000007941 */ /* 0x000fea0003800200 */
.L_x_566:
        /* <DEDUP_REMOVED lines=30> */
.L_x_570:
[----:B------:R-:W0:Y:S01]  /*07e0*/  LDCU UR4, c[0x0][0x39c] ;  /* 0x00007380ff0477ac */ /* 0x000e220008000800 */
[----:B------:R-:W-:Y:S01]  /*07f0*/  IMAD.MOV.U32 R18, RZ, RZ, R8 ;  /* 0x000000ffff127224 */ /* 0x000fe200078e0008 */
[----:B------:R-:W-:Y:S02]  /*0800*/  MOV R10, UR5 ;  /* 0x00000005000a7c02 */ /* 0x000fe40008000f00 */
[----:B------:R-:W-:Y:S01]  /*0810*/  MOV R0, 0x840 ;  /* 0x0000084000007802 */ /* 0x000fe20000000f00 */
[----:B0-----:R-:W-:-:S07]  /*0820*/  IMAD.U32 R12, RZ, RZ, UR4 ;  /* 0x00000004ff0c7e24 */ /* 0x001fce000f8e00ff */
[----:B------:R-:W-:Y:S05]  /*0830*/  CALL.REL.NOINC `($__internal_12_$__cuda_sm20_div_s64) ;  /* 0x00000030000c7944 */ /* 0x000fea0003c00000 */
[----:B------:R-:W-:-:S07]  /*0840*/  MOV R26, R2 ;  /* 0x00000002001a7202 */ /* 0x000fce0000000f00 */
.L_x_571:
[----:B------:R-:W-:Y:S05]  /*0850*/  BSYNC.RECONVERGENT B0 ;  /* 0x0000000000007941 */ /* 0x000fea0003800200 */
.L_x_569:
        /* <DEDUP_REMOVED lines=27> */
.L_x_573:
[----:B------:R-:W0:Y:S01]  /*0a10*/  LDCU UR4, c[0x0][0x39c] ;  /* 0x00007380ff0477ac */ /* 0x000e220008000800 */
[----:B------:R-:W-:Y:S02]  /*0a20*/  MOV R10, UR5 ;  /* 0x00000005000a7c02 */ /* 0x000fe40008000f00 */
[----:B------:R-:W-:Y:S01]  /*0a30*/  MOV R0, 0xa60 ;  /* 0x00000a6000007802 */ /* 0x000fe20000000f00 */
[----:B0-----:R-:W-:-:S07]  /*0a40*/  IMAD.U32 R12, RZ, RZ, UR4 ;  /* 0x00000004ff0c7e24 */ /* 0x001fce000f8e00ff */
[----:B------:R-:W-:Y:S05]  /*0a50*/  CALL.REL.NOINC `($__internal_12_$__cuda_sm20_div_s64) ;  /* 0x0000002c00847944 */ /* 0x000fea0003c00000 */
[----:B------:R-:W-:-:S07]  /*0a60*/  MOV R0, R2 ;  /* 0x0000000200007202 */ /* 0x000fce0000000f00 */
.L_x_574:
[----:B------:R-:W-:Y:S05]  /*0a70*/  BSYNC.RECONVERGENT B0 ;  /* 0x0000000000007941 */ /* 0x000fea0003800200 */
.L_x_572:
        /* <DEDUP_REMOVED lines=15> */
.L_x_610:
        /* <DEDUP_REMOVED lines=27> */
.L_x_575:
[----:B------:R-:W0:Y:S01]  /*0d20*/  LDCU UR4, c[0x0][0x3a0] ;  /* 0x00007400ff0477ac */ /* 0x000e220008000800 */
[----:B------:R-:W-:Y:S01]  /*0d30*/  MOV R18, R38 ;  /* 0x0000002600127202 */ /* 0x000fe20000000f00 */
[----:B------:R-:W-:Y:S01]  /*0d40*/  IMAD.MOV.U32 R13, RZ, RZ, RZ ;  /* 0x000000ffff0d7224 */ /* 0x000fe200078e00ff */
[----:B------:R-:W-:Y:S02]  /*0d50*/  MOV R0, 0xd80 ;  /* 0x00000d8000007802 */ /* 0x000fe40000000f00 */
[----:B0-----:R-:W-:-:S07]  /*0d60*/  MOV R12, UR4 ;  /* 0x00000004000c7c02 */ /* 0x001fce0008000f00 */
[----:B------:R-:W-:Y:S05]  /*0d70*/  CALL.REL.NOINC `($__internal_12_$__cuda_sm20_div_s64) ;  /* 0x0000002800bc7944 */ /* 0x000fea0003c00000 */
        /* <DEDUP_REMOVED lines=10> */
.L_x_576:
        /* <DEDUP_REMOVED lines=29> */
.L_x_578:
[----:B------:R-:W0:Y:S01]  /*0ff0*/  LDCU UR4, c[0x0][0x3a0] ;  /* 0x00007400ff0477ac */ /* 0x000e220008000800 */
[----:B------:R-:W-:Y:S02]  /*1000*/  MOV R0, 0x1030 ;  /* 0x0000103000007802 */ /* 0x000fe40000000f00 */
[----:B0-----:R-:W-:-:S07]  /*1010*/  MOV R12, UR4 ;  /* 0x00000004000c7c02 */ /* 0x001fce0008000f00 */
[----:B------:R-:W-:Y:S05]  /*1020*/  CALL.REL.NOINC `($__internal_12_$__cuda_sm20_div_s64) ;  /* 0x0000002800107944 */ /* 0x000fea0003c00000 */
[----:B------:R-:W-:-:S07]  /*1030*/  IMAD.MOV.U32 R0, RZ, RZ, R2 ;  /* 0x000000ffff007224 */ /* 0x000fce00078e0002 */
.L_x_579:
[----:B------:R-:W-:Y:S05]  /*1040*/  BSYNC.RECONVERGENT B0 ;  /* 0x0000000000007941 */ /* 0x000fea0003800200 */
.L_x_577:
        /* <DEDUP_REMOVED lines=31> */
.L_x_581:
[----:B------:R-:W0:Y:S01]  /*1240*/  LDCU UR4, c[0x0][0x3a0] ;  /* 0x00007400ff0477ac */ /* 0x000e220008000800 */
[----:B------:R-:W-:Y:S02]  /*1250*/  MOV R0, 0x1280 ;  /* 0x0000128000007802 */ /* 0x000fe40000000f00 */
[----:B0-----:R-:W-:-:S07]  /*1260*/  MOV R12, UR4 ;  /* 0x00000004000c7c02 */ /* 0x001fce0008000f00 */
[----:B------:R-:W-:Y:S05]  /*1270*/  CALL.REL.NOINC `($__internal_12_$__cuda_sm20_div_s64) ;  /* 0x00000024007c7944 */ /* 0x000fea0003c00000 */
[----:B------:R-:W-:-:S07]  /*1280*/  IMAD.MOV.U32 R0, RZ, RZ, R2 ;  /* 0x000000ffff007224 */ /* 0x000fce00078e0002 */
.L_x_582:
[----:B------:R-:W-:Y:S05]  /*1290*/  BSYNC.RECONVERGENT B0 ;  /* 0x0000000000007941 */ /* 0x000fea0003800200 */
.L_x_580:
[----:B------:R-:W0:Y:S01]  /*12a0*/  S2R R22, SR_TID.X ;  /* 0x0000000000167919 */ /* 0x000e220000002100 */
[----:B------:R-:W0:Y:S01]  /*12b0*/  LDCU UR4, c[0x0][0x3a4] ;  /* 0x00007480ff0477ac */ /* 0x000e220008000800 */
[----:B------:R-:W-:Y:S01]  /*12c0*/  BSSY.RECONVERGENT B0, `(.L_x_583) ;  /* 0x0000253000007945 */ /* 0x000fe20003800200 */
[----:B0-----:R-:W-:-:S13]  /*12d0*/  ISETP.GE.AND P0, PT, R22, UR4, PT ;  /* 0x0000000416007c0c */ /* 0x001fda000bf06270 */
[----:B------:R-:W-:Y:S05]  /*12e0*/  @P0 BRA `(.L_x_584) ;  /* 0x0000002400400947 */ /* 0x000fea0003800000 */
[----:B------:R-:W-:-:S07]  /*12f0*/  IADD3 R23, PT, PT, R0, 0x1, -R25 ;  /* 0x0000000100177810 */ /* 0x000fce0007ffe819 */
.L_x_609:
        /* <DEDUP_REMOVED lines=27> */
.L_x_585:
[----:B------:R-:W0:Y:S01]  /*14b0*/  LDCU UR4, c[0x0][0x3a4] ;  /* 0x00007480ff0477ac */ /* 0x000e220008000800 */
[----:B------:R-:W-:Y:S01]  /*14c0*/  MOV R18, R22 ;  /* 0x0000001600127202 */ /* 0x000fe20000000f00 */
[----:B------:R-:W-:Y:S01]  /*14d0*/  IMAD.MOV.U32 R13, RZ, RZ, RZ ;  /* 0x000000ffff0d7224 */ /* 0x000fe200078e00ff */
[----:B------:R-:W-:Y:S02]  /*14e0*/  MOV R0, 0x1510 ;  /* 0x0000151000007802 */ /* 0x000fe40000000f00 */
[----:B0-----:R-:W-:-:S07]  /*14f0*/  MOV R12, UR4 ;  /* 0x00000004000c7c02 */ /* 0x001fce0008000f00 */
[----:B------:R-:W-:Y:S05]  /*1500*/  CALL.REL.NOINC `($__internal_12_$__cuda_sm20_div_s64) ;  /* 0x0000002000d87944 */ /* 0x000fea0003c00000 */
        /* <DEDUP_REMOVED lines=11> */
.L_x_586:
        /* <DEDUP_REMOVED lines=29> */
.L_x_588:
[----:B------:R-:W0:Y:S01]  /*1790*/  LDCU UR4, c[0x0][0x3a4] ;  /* 0x00007480ff0477ac */ /* 0x000e220008000800 */
[----:B------:R-:W-:Y:S01]  /*17a0*/  MOV R0, 0x17d0 ;  /* 0x000017d000007802 */ /* 0x000fe20000000f00 */
[----:B0-----:R-:W-:-:S07]  /*17b0*/  IMAD.U32 R12, RZ, RZ, UR4 ;  /* 0x00000004ff0c7e24 */ /* 0x001fce000f8e00ff */
[----:B------:R-:W-:Y:S05]  /*17c0*/  CALL.REL.NOINC `($__internal_12_$__cuda_sm20_div_s64) ;  /* 0x0000002000287944 */ /* 0x000fea0003c00000 */
[----:B------:R-:W-:-:S07]  /*17d0*/  MOV R14, R2 ;  /* 0x00000002000e7202 */ /* 0x000fce0000000f00 */
.L_x_589:
[----:B------:R-:W-:Y:S05]  /*17e0*/  BSYNC.RECONVERGENT B1 ;  /* 0x0000000000017941 */ /* 0x000fea0003800200 */
.L_x_587:
        /* <DEDUP_REMOVED lines=31> */
.L_x_591:
[----:B------:R-:W0:Y:S01]  /*19e0*/  LDCU UR4, c[0x0][0x3a4] ;  /* 0x00007480ff0477ac */ /* 0x000e220008000800 */
[----:B------:R-:W-:Y:S01]  /*19f0*/  MOV R0, 0x1a20 ;  /* 0x00001a2000007802 */ /* 0x000fe20000000f00 */
[----:B0-----:R-:W-:-:S07]  /*1a00*/  IMAD.U32 R12, RZ, RZ, UR4 ;  /* 0x00000004ff0c7e24 */ /* 0x001fce000f8e00ff */
[----:B------:R-:W-:Y:S05]  /*1a10*/  CALL.REL.NOINC `($__internal_12_$__cuda_sm20_div_s64) ;  /* 0x0000001c00947944 */ /* 0x000fea0003c00000 */
[----:B------:R-:W-:-:S07]  /*1a20*/  MOV R0, R2 ;  /* 0x0000000200007202 */ /* 0x000fce0000000f00 */
.L_x_592:
[----:B------:R-:W-:Y:S05]  /*1a30*/  BSYNC.RECONVERGENT B1 ;  /* 0x0000000000017941 */ /* 0x000fea0003800200 */
.L_x_590:
        /* <DEDUP_REMOVED lines=33> */
.L_x_608:
[----:B------:R-:W-:Y:S01]  /*1c50*/  ISETP.GE.AND P2, PT, R23, 0x1, PT ;  /* 0x000000011700780c */ /* 0x000fe20003f46270 */
[----:B------:R-:W-:-:S12]  /*1c60*/  BSSY.RECONVERGENT B2, `(.L_x_595) ;  /* 0x000019a000027945 */ /* 0x000fd80003800200 */
[----:B------:R-:W-:Y:S05]  /*1c70*/  @!P2 BRA `(.L_x_596) ;  /* 0x000000180060a947 */ /* 0x000fea0003800000 */
[----:B------:R-:W-:-:S07]  /*1c80*/  MOV R0, RZ ;  /* 0x000000ff00007202 */ /* 0x000fce0000000f00 */
.L_x_607:
        /* <DEDUP_REMOVED lines=40> */
.L_x_602:
        /* <DEDUP_REMOVED lines=11> */
[----:B------:R-:W2:Y:S01]  /*1fc0*/  LDG.E R58, desc[UR8][R58.64] ;  /* 0x000000083a3a7981 */ /* 0x000ea2000c1e1900 */
        /* <DEDUP_REMOVED lines=8> */
[----:B------:R0:W3:Y:S02]  /*2050*/  LDG.E R32, desc[UR8][R32.64] ;  /* 0x0000000820207981 */ /* 0x0000e4000c1e1900 */
[----:B------:R-:W-:-:S04]  /*2060*/  IMAD R34, R34, UR4, RZ ;  /* 0x0000000422227c24 */ /* 0x000fc8000f8e02ff */
[C---:B------:R-:W-:Y:S02]  /*2070*/  IMAD R35, R39.reuse, UR5, R34 ;  /* 0x0000000527237c24 */ /* 0x040fe4000f8e0222 */
[----:B--2---:R-:W-:Y:S01]  /*2080*/  FADD.FTZ R57, R58, R57 ;  /* 0x000000393a397221 */ /* 0x004fe20000010000 */
[----:B------:R-:W-:-:S04]  /*2090*/  IMAD.WIDE.U32 R58, R39, UR4, R36 ;  /* 0x00000004273a7c25 */ /* 0x000fc8000f8e0024 */
[----:B------:R-:W-:Y:S01]  /*20a0*/  IMAD.IADD R35, R59, 0x1, R35 ;  /* 0x000000013b237824 */ /* 0x000fe200078e0223 */
[----:B------:R-:W-:-:S04]  /*20b0*/  LEA R34, P2, R58, UR6, 0x2 ;  /* 0x000000063a227c11 */ /* 0x000fc8000f8410ff */
[----:B------:R-:W-:-:S05]  /*20c0*/  LEA.HI.X R35, R58, UR7, R35, 0x2, P2 ;  /* 0x000000073a237c11 */ /* 0x000fca00090f1423 */
[----:B------:R1:W2:Y:S01]  /*20d0*/  LDG.E R34, desc[UR8][R34.64] ;  /* 0x0000000822227981 */ /* 0x0002a2000c1e1900 */
[----:B------:R-:W-:-:S05]  /*20e0*/  SHF.R.S32.HI R58, RZ, 0x1f, R54 ;  /* 0x0000001fff3a7819 */ /* 0x000fca0000011436 */
[----:B0-----:R-:W-:Y:S02]  /*20f0*/  IMAD R33, R58, UR4, RZ ;  /* 0x000000043a217c24 */ /* 0x001fe4000f8e02ff */
[----:B---3--:R-:W-:Y:S02]  /*2100*/  FADD.FTZ R57, R57, R32 ;  /* 0x0000002039397221 */ /* 0x008fe40000010000 */
[C---:B------:R-:W-:Y:S02]  /*2110*/  IMAD R59, R54.reuse, UR5, R33 ;  /* 0x00000005363b7c24 */ /* 0x040fe4000f8e0221 */
[----:B------:R-:W-:-:S05]  /*2120*/  IMAD.WIDE.U32 R32, R54, UR4, R36 ;  /* 0x0000000436207c25 */ /* 0x000fca000f8e0024 */
[----:B------:R-:W-:Y:S02]  /*2130*/  IADD3 R33, PT, PT, R33, R59, RZ ;  /* 0x0000003b21217210 */ /* 0x000fe40007ffe0ff */
[----:B------:R-:W-:-:S04]  /*2140*/  LEA R58, P2, R32, UR6, 0x2 ;  /* 0x00000006203a7c11 */ /* 0x000fc8000f8410ff */
[----:B------:R-:W-:Y:S02]  /*2150*/  LEA.HI.X R59, R32, UR7, R33, 0x2, P2 ;  /* 0x00000007203b7c11 */ /* 0x000fe400090f1421 */
[----:B------:R-:W-:-:S03]  /*2160*/  SHF.R.S32.HI R32, RZ, 0x1f, R53 ;  /* 0x0000001fff207819 */ /* 0x000fc60000011435 */
[----:B------:R0:W3:Y:S02]  /*2170*/  LDG.E R58, desc[UR8][R58.64] ;  /* 0x000000083a3a7981 */ /* 0x0000e4000c1e1900 */
[----:B------:R-:W-:-:S04]  /*2180*/  IMAD R32, R32, UR4, RZ ;  /* 0x0000000420207c24 */ /* 0x000fc8000f8e02ff */
[C---:B-1----:R-:W-:Y:S02]  /*2190*/  IMAD R35, R53.reuse, UR5, R32 ;  /* 0x0000000535237c24 */ /* 0x042fe4000f8e0220 */
[----:B------:R-:W-:-:S04]  /*21a0*/  IMAD.WIDE.U32 R32, R53, UR4, R36 ;  /* 0x0000000435207c25 */ /* 0x000fc8000f8e0024 */
[----:B------:R-:W-:Y:S02]  /*21b0*/  IMAD.IADD R33, R33, 0x1, R35 ;  /* 0x0000000121217824 */ /* 0x000fe400078e0223 */
[----:B--2---:R-:W-:Y:S01]  /*21c0*/  FADD.FTZ R57, R57, R34 ;  /* 0x0000002239397221 */ /* 0x004fe20000010000 */
[----:B------:R-:W-:-:S04]  /*21d0*/  LEA R34, P2, R32, UR6, 0x2 ;  /* 0x0000000620227c11 */ /* 0x000fc8000f8410ff */
[----:B------:R-:W-:-:S05]  /*21e0*/  LEA.HI.X R35, R32, UR7, R33, 0x2, P2 ;  /* 0x0000000720237c11 */ /* 0x000fca00090f1421 */
[----:B------:R1:W2:Y:S01]  /*21f0*/  LDG.E R34, desc[UR8][R34.64] ;  /* 0x0000000822227981 */ /* 0x0002a2000c1e1900 */
[----:B------:R-:W-:-:S05]  /*2200*/  SHF.R.S32.HI R32, RZ, 0x1f, R52 ;  /* 0x0000001fff207819 */ /* 0x000fca0000011434 */
[----:B------:R-:W-:-:S04]  /*2210*/  IMAD R33, R32, UR4, RZ ;  /* 0x0000000420217c24 */ /* 0x000fc8000f8e02ff */
[C---:B0-----:R-:W-:Y:S02]  /*2220*/  IMAD R59, R52.reuse, UR5, R33 ;  /* 0x00000005343b7c24 */ /* 0x041fe4000f8e0221 */
[----:B------:R-:W-:-:S05]  /*2230*/  IMAD.WIDE.U32 R32, R52, UR4, R36 ;  /* 0x0000000434207c25 */ /* 0x000fca000f8e0024 */
[----:B------:R-:W-:Y:S01]  /*2240*/  IADD3 R33, PT, PT, R33, R59, RZ ;  /* 0x0000003b21217210 */ /* 0x000fe20007ffe0ff */
[----:B---3--:R-:W-:Y:S01]  /*2250*/  FADD.FTZ R57, R57, R58 ;  /* 0x0000003a39397221 */ /* 0x008fe20000010000 */
        /* <DEDUP_REMOVED lines=57> */
[----:B------:R-:W3:Y:S02]  /*25f0*/  LDG.E R58, desc[UR8][R58.64] ;  /* 0x000000083a3a7981 */ /* 0x000ee4000c1e1900 */
[----:B------:R-:W-:-:S04]  /*2600*/  IMAD R32, R32, UR4, RZ ;  /* 0x0000000420207c24 */ /* 0x000fc8000f8e02ff */
[C---:B-1----:R-:W-:Y:S02]  /*2610*/  IMAD R35, R45.reuse, UR5, R32 ;  /* 0x000000052d237c24 */ /* 0x042fe4000f8e0220 */
[----:B------:R-:W-:-:S04]  /*2620*/  IMAD.WIDE.U32 R32, R45, UR4, R36 ;  /* 0x000000042d207c25 */ /* 0x000fc8000f8e0024 */
[----:B------:R-:W-:Y:S02]  /*2630*/  IMAD.IADD R33, R33, 0x1, R35 ;  /* 0x0000000121217824 */ /* 0x000fe400078e0223 */
[----:B--2---:R-:W-:Y:S01]  /*2640*/  FADD.FTZ R57, R57, R34 ;  /* 0x0000002239397221 */ /* 0x004fe20000010000 */
[----:B------:R-:W-:-:S04]  /*2650*/  LEA R34, P2, R32, UR6, 0x2 ;  /* 0x0000000620227c11 */ /* 0x000fc8000f8410ff */
[----:B------:R-:W-:-:S05]  /*2660*/  LEA.HI.X R35, R32, UR7, R33, 0x2, P2 ;  /* 0x0000000720237c11 */ /* 0x000fca00090f1421 */
[----:B------:R-:W2:Y:S01]  /*2670*/  LDG.E R34, desc[UR8][R34.64] ;  /* 0x0000000822227981 */ /* 0x000ea2000c1e1900 */
[----:B------:R-:W-:-:S05]  /*2680*/  SHF.R.S32.HI R33, RZ, 0x1f, R44 ;  /* 0x0000001fff217819 */ /* 0x000fca000001142c */
[----:B------:R-:W-:Y:S02]  /*2690*/  IMAD R33, R33, UR4, RZ ;  /* 0x0000000421217c24 */ /* 0x000fe4000f8e02ff */
[----:B---3--:R-:W-:Y:S02]  /*26a0*/  FADD.FTZ R59, R57, R58 ;  /* 0x0000003a393b7221 */ /* 0x008fe40000010000 */
[C---:B------:R-:W-:Y:S02]  /*26b0*/  IMAD R57, R44.reuse, UR5, R33 ;  /* 0x000000052c397c24 */ /* 0x040fe4000f8e0221 */
[----:B------:R-:W-:-:S05]  /*26c0*/  IMAD.WIDE.U32 R32, R44, UR4, R36 ;  /* 0x000000042c207c25 */ /* 0x000fca000f8e0024 */
[----:B------:R-:W-:Y:S02]  /*26d0*/  IADD3 R33, PT, PT, R33, R57, RZ ;  /* 0x0000003921217210 */ /* 0x000fe40007ffe0ff */
[----:B------:R-:W-:-:S04]  /*26e0*/  LEA R60, P2, R32, UR6, 0x2 ;  /* 0x00000006203c7c11 */ /* 0x000fc8000f8410ff */
[----:B------:R-:W-:Y:S02]  /*26f0*/  LEA.HI.X R61, R32, UR7, R33, 0x2, P2 ;  /* 0x00000007203d7c11 */ /* 0x000fe400090f1421 */
[----:B------:R-:W-:-:S03]  /*2700*/  SHF.R.S32.HI R32, RZ, 0x1f, R43 ;  /* 0x0000001fff207819 */ /* 0x000fc6000001142b */
[----:B------:R-:W3:Y:S02]  /*2710*/  LDG.E R57, desc[UR8][R60.64] ;  /* 0x000000083c397981 */ /* 0x000ee4000c1e1900 */
[----:B------:R-:W-:-:S04]  /*2720*/  IMAD R32, R32, UR4, RZ ;  /* 0x0000000420207c24 */ /* 0x000fc8000f8e02ff */
[----:B------:R-:W-:Y:S02]  /*2730*/  IMAD R33, R43, UR5, R32 ;  /* 0x000000052b217c24 */ /* 0x000fe4000f8e0220 */
[----:B--2---:R-:W-:Y:S01]  /*2740*/  FADD.FTZ R58, R59, R34 ;  /* 0x000000223b3a7221 */ /* 0x004fe20000010000 */
[----:B------:R-:W-:Y:S01]  /*2750*/  IMAD.WIDE.U32 R34, R43, UR4, R36 ;  /* 0x000000042b227c25 */ /* 0x000fe2000f8e0024 */
[----:B------:R-:W-:-:S03]  /*2760*/  SHF.R.S32.HI R59, RZ, 0x1f, R40 ;  /* 0x0000001fff3b7819 */ /* 0x000fc60000011428 */
[----:B------:R-:W-:Y:S01]  /*2770*/  IMAD.IADD R33, R35, 0x1, R33 ;  /* 0x0000000123217824 */ /* 0x000fe200078e0221 */
[----:B------:R-:W-:Y:S01]  /*2780*/  LEA R32, P2, R34, UR6, 0x2 ;  /* 0x0000000622207c11 */ /* 0x000fe2000f8410ff */
[----:B------:R-:W-:-:S03]  /*2790*/  IMAD R59, R59, UR4, RZ ;  /* 0x000000043b3b7c24 */ /* 0x000fc6000f8e02ff */
[----:B------:R-:W-:Y:S01]  /*27a0*/  LEA.HI.X R33, R34, UR7, R33, 0x2, P2 ;  /* 0x0000000722217c11 */ /* 0x000fe200090f1421 */
[----:B------:R-:W-:-:S04]  /*27b0*/  IMAD.WIDE.U32 R34, R40, UR4, R36 ;  /* 0x0000000428227c25 */ /* 0x000fc8000f8e0024 */
[----:B------:R-:W-:Y:S01]  /*27c0*/  IMAD R59, R40, UR5, R59 ;  /* 0x00000005283b7c24 */ /* 0x000fe2000f8e023b */
[----:B------:R-:W-:Y:S01]  /*27d0*/  LEA R36, P2, R34, UR6, 0x2 ;  /* 0x0000000622247c11 */ /* 0x000fe2000f8410ff */
[----:B------:R-:W2:Y:S03]  /*27e0*/  LDG.E R32, desc[UR8][R32.64] ;  /* 0x0000000820207981 */ /* 0x000ea6000c1e1900 */
[----:B------:R-:W-:-:S04]  /*27f0*/  IADD3 R35, PT, PT, R35, R59, RZ ;  /* 0x0000003b23237210 */ /* 0x000fc80007ffe0ff */
[----:B------:R-:W-:-:S05]  /*2800*/  LEA.HI.X R37, R34, UR7, R35, 0x2, P2 ;  /* 0x0000000722257c11 */ /* 0x000fca00090f1423 */
[----:B------:R-:W4:Y:S01]  /*2810*/  LDG.E R36, desc[UR8][R36.64] ;  /* 0x0000000824247981 */ /* 0x000f22000c1e1900 */
[----:B------:R-:W-:-:S05]  /*2820*/  VIADD R56, R56, 0x10 ;  /* 0x0000001038387836 */ /* 0x000fca0000000000 */
[----:B------:R-:W-:Y:S01]  /*2830*/  ISETP.NE.AND P2, PT, R56, RZ, PT ;  /* 0x000000ff3800720c */ /* 0x000fe20003f45270 */
[----:B---3--:R-:W-:Y:S01]  /*2840*/  FADD.FTZ R57, R58, R57 ;  /* 0x000000393a397221 */ /* 0x008fe20000010000 */
        /* <DEDUP_REMOVED lines=15> */
[----:B------:R-:W-:-:S02]  /*2940*/  VIADD R40, R40, 0x10 ;  /* 0x0000001028287836 */ /* 0x000fc40000000000 */
[----:B--2---:R-:W-:-:S04]  /*2950*/  FADD.FTZ R57, R57, R32 ;  /* 0x0000002039397221 */ /* 0x004fc80000010000 */
[----:B----4-:R-:W-:Y:S01]  /*2960*/  FADD.FTZ R57, R57, R36 ;  /* 0x0000002439397221 */ /* 0x010fe20000010000 */
[----:B------:R-:W-:Y:S06]  /*2970*/  @P2 BRA `(.L_x_602) ;  /* 0xfffffff400642947 */ /* 0x000fec000383ffff */
[----:B------:R-:W-:Y:S05]  /*2980*/  BSYNC.RECONVERGENT B5 ;  /* 0x0000000000057941 */ /* 0x000fea0003800200 */
.L_x_601:
[----:B------:R-:W-:-:S07]  /*2990*/  LOP3.LUT R50, R20, 0x7ffffff0, RZ, 0xc0, !PT ;  /* 0x7ffffff014327812 */ /* 0x000fce00078ec0ff */
.L_x_600:
[----:B------:R-:W-:Y:S05]  /*29a0*/  BSYNC.RECONVERGENT B4 ;  /* 0x0000000000047941 */ /* 0x000fea0003800200 */
.L_x_599:
[----:B------:R-:W-:-:S13]  /*29b0*/  LOP3.LUT P2, RZ, R20, 0xf, RZ, 0xc0, !PT ;  /* 0x0000000f14ff7812 */ /* 0x000fda000784c0ff */
[----:B------:R-:W-:Y:S05]  /*29c0*/  @!P2 BRA `(.L_x_598) ;  /* 0x0000000800fca947 */ /* 0x000fea0003800000 */
[----:B------:R-:W0:Y:S01]  /*29d0*/  LDCU.128 UR4, c[0x0][0x3c0] ;  /* 0x00007800ff0477ac */ /* 0x000e220008000c00 */
[----:B------:R-:W-:Y:S01]  /*29e0*/  IADD3 R33, PT, PT, R19, R26, RZ ;  /* 0x0000001a13217210 */ /* 0x000fe20007ffe0ff */
[----:B------:R-:W-:Y:S01]  /*29f0*/  IMAD.MOV.U32 R31, RZ, RZ, R27 ;  /* 0x000000ffff1f7224 */ /* 0x000fe200078e001b */
[----:B------:R-:W-:Y:S01]  /*2a00*/  BSSY.RECONVERGENT B4, `(.L_x_603) ;  /* 0x0000063000047945 */ /* 0x000fe20003800200 */
[----:B------:R-:W-:Y:S01]  /*2a10*/  IMAD.IADD R37, R25, 0x1, R0 ;  /* 0x0000000119257824 */ /* 0x000fe200078e0200 */
[----:B------:R-:W-:Y:S02]  /*2a20*/  SHF.R.S32.HI R30, RZ, 0x1f, R33 ;  /* 0x0000001fff1e7819 */ /* 0x000fe40000011421 */
[----:B------:R-:W-:-:S03]  /*2a30*/  ISETP.NE.AND P2, PT, R3, RZ, PT ;  /* 0x000000ff0300720c */ /* 0x000fc60003f45270 */
[----:B0-----:R-:W-:Y:S01]  /*2a40*/  IMAD R32, R30, UR4, RZ ;  /* 0x000000041e207c24 */ /* 0x001fe2000f8e02ff */
[----:B------:R-:W-:-:S05]  /*2a50*/  MOV R30, R28 ;  /* 0x0000001c001e7202 */ /* 0x000fca0000000f00 */
        /* <DEDUP_REMOVED lines=10> */
[----:B------:R-:W-:Y:S02]  /*2b00*/  IADD3 R39, PT, PT, R21, R50, RZ ;  /* 0x0000003215277210 */ /* 0x000fe40007ffe0ff */
[----:B------:R-:W-:Y:S01]  /*2b10*/  MOV R48, R34 ;  /* 0x0000002200307202 */ /* 0x000fe20000000f00 */
[----:B------:R-:W1:Y:S01]  /*2b20*/  LDCU.64 UR6, c[0x0][0x380] ;  /* 0x00007000ff0677ac */ /* 0x000e620008000a00 */
[----:B------:R-:W-:Y:S01]  /*2b30*/  SHF.R.S32.HI R30, RZ, 0x1f, R39 ;  /* 0x0000001fff1e7819 */ /* 0x000fe20000011427 */
[C---:B------:R-:W-:Y:S01]  /*2b40*/  VIADD R31, R39.reuse, 0x1 ;  /* 0x00000001271f7836 */ /* 0x040fe20000000000 */
[C---:B------:R-:W-:Y:S01]  /*2b50*/  IADD3 R37, PT, PT, R39.reuse, 0x3, RZ ;  /* 0x0000000327257810 */ /* 0x040fe20007ffe0ff */
[C---:B------:R-:W-:Y:S02]  /*2b60*/  VIADD R43, R39.reuse, 0x2 ;  /* 0x00000002272b7836 */ /* 0x040fe40000000000 */
[C---:B------:R-:W-:Y:S01]  /*2b70*/  VIADD R41, R39.reuse, 0x4 ;  /* 0x0000000427297836 */ /* 0x040fe20000000000 */
[----:B------:R-:W-:Y:S01]  /*2b80*/  SHF.R.S32.HI R36, RZ, 0x1f, R31 ;  /* 0x0000001fff247819 */ /* 0x000fe2000001141f */
[C---:B------:R-:W-:Y:S01]  /*2b90*/  VIADD R53, R39.reuse, 0x6 ;  /* 0x0000000627357836 */ /* 0x040fe20000000000 */
[----:B------:R-:W-:Y:S01]  /*2ba0*/  SHF.R.S32.HI R40, RZ, 0x1f, R43 ;  /* 0x0000001fff287819 */ /* 0x000fe2000001142b */
[----:B------:R-:W-:-:S02]  /*2bb0*/  VIADD R59, R39, 0x7 ;  /* 0x00000007273b7836 */ /* 0x000fc40000000000 */
[----:B0-----:R-:W-:Y:S02]  /*2bc0*/  IMAD R36, R36, UR4, RZ ;  /* 0x0000000424247c24 */ /* 0x001fe4000f8e02ff */
[----:B------:R-:W-:Y:S02]  /*2bd0*/  IMAD R42, R30, UR4, RZ ;  /* 0x000000041e2a7c24 */ /* 0x000fe4000f8e02ff */
[----:B------:R-:W-:-:S04]  /*2be0*/  IMAD.WIDE.U32 R32, R39, UR4, R48 ;  /* 0x0000000427207c25 */ /* 0x000fc8000f8e0030 */
[----:B------:R-:W-:Y:S01]  /*2bf0*/  IMAD R47, R31, UR5, R36 ;  /* 0x000000051f2f7c24 */ /* 0x000fe2000f8e0224 */
[----:B------:R-:W-:Y:S01]  /*2c00*/  SHF.R.S32.HI R36, RZ, 0x1f, R37 ;  /* 0x0000001fff247819 */ /* 0x000fe20000011425 */
[----:B------:R-:W-:Y:S01]  /*2c10*/  IMAD R45, R39, UR5, R42 ;  /* 0x00000005272d7c24 */ /* 0x000fe2000f8e022a */
[----:B-1----:R-:W-:Y:S01]  /*2c20*/  LEA R46, P3, R32, UR6, 0x2 ;  /* 0x00000006202e7c11 */ /* 0x002fe2000f8610ff */
[----:B------:R-:W-:Y:S02]  /*2c30*/  IMAD R40, R40, UR4, RZ ;  /* 0x0000000428287c24 */ /* 0x000fe4000f8e02ff */
[----:B------:R-:W-:Y:S01]  /*2c40*/  IMAD.WIDE.U32 R30, R31, UR4, R48 ;  /* 0x000000041f1e7c25 */ /* 0x000fe2000f8e0030 */
[----:B------:R-:W-:-:S03]  /*2c50*/  IADD3 R45, PT, PT, R33, R45, RZ ;  /* 0x0000002d212d7210 */ /* 0x000fc60007ffe0ff */
[----:B------:R-:W-:Y:S01]  /*2c60*/  IMAD R51, R43, UR5, R40 ;  /* 0x000000052b337c24 */ /* 0x000fe2000f8e0228 */
[----:B------:R-:W-:Y:S01]  /*2c70*/  SHF.R.S32.HI R40, RZ, 0x1f, R41 ;  /* 0x0000001fff287819 */ /* 0x000fe20000011429 */
[----:B------:R-:W-:Y:S01]  /*2c80*/  IMAD R36, R36, UR4, RZ ;  /* 0x0000000424247c24 */ /* 0x000fe2000f8e02ff */
[----:B------:R-:W-:Y:S01]  /*2c90*/  LEA R44, P4, R30, UR6, 0x2 ;  /* 0x000000061e2c7c11 */ /* 0x000fe2000f8810ff */
[----:B------:R-:W-:Y:S01]  /*2ca0*/  IMAD.IADD R33, R31, 0x1, R47 ;  /* 0x000000011f217824 */ /* 0x000fe200078e022f */
[----:B------:R-:W-:Y:S01]  /*2cb0*/  LEA.HI.X R47, R32, UR7, R45, 0x2, P3 ;  /* 0x00000007202f7c11 */ /* 0x000fe200098f142d */
[C---:B------:R-:W-:Y:S02]  /*2cc0*/  IMAD R31, R37.reuse, UR5, R36 ;  /* 0x00000005251f7c24 */ /* 0x040fe4000f8e0224 */
[----:B------:R-:W-:Y:S01]  /*2cd0*/  IMAD.WIDE.U32 R36, R37, UR4, R48 ;  /* 0x0000000425247c25 */ /* 0x000fe2000f8e0030 */
[----:B------:R-:W-:Y:S01]  /*2ce0*/  LEA.HI.X R45, R30, UR7, R33, 0x2, P4 ;  /* 0x000000071e2d7c11 */ /* 0x000fe2000a0f1421 */
[----:B------:R0:W2:Y:S02]  /*2cf0*/  LDG.E R56, desc[UR8][R46.64] ;  /* 0x000000082e387981 */ /* 0x0000a4000c1e1900 */
[----:B------:R-:W-:Y:S01]  /*2d00*/  IMAD.WIDE.U32 R42, R43, UR4, R48 ;  /* 0x000000042b2a7c25 */ /* 0x000fe2000f8e0030 */
[----:B------:R-:W-:Y:S01]  /*2d10*/  LEA R32, P4, R36, UR6, 0x2 ;  /* 0x0000000624207c11 */ /* 0x000fe2000f8810ff */
[----:B------:R-:W3:Y:S02]  /*2d20*/  LDG.E R44, desc[UR8][R44.64] ;  /* 0x000000082c2c7981 */ /* 0x000ee4000c1e1900 */
[----:B------:R-:W-:Y:S01]  /*2d30*/  IMAD R30, R40, UR4, RZ ;  /* 0x00000004281e7c24 */ /* 0x000fe2000f8e02ff */
[C---:B------:R-:W-:Y:S01]  /*2d40*/  LEA R40, P3, R42.reuse, UR6, 0x2 ;  /* 0x000000062a287c11 */ /* 0x040fe2000f8610ff */
[----:B------:R-:W-:Y:S01]  /*2d50*/  IMAD.IADD R33, R37, 0x1, R31 ;  /* 0x0000000125217824 */ /* 0x000fe200078e021f */
[----:B------:R-:W-:Y:S01]  /*2d60*/  IADD3 R51, PT, PT, R43, R51, RZ ;  /* 0x000000332b337210 */ /* 0x000fe20007ffe0ff */
[----:B------:R-:W-:Y:S01]  /*2d70*/  IMAD R37, R41, UR5, R30 ;  /* 0x0000000529257c24 */ /* 0x000fe2000f8e021e */
[----:B------:R-:W-:Y:S01]  /*2d80*/  IADD3 R43, PT, PT, R39, 0x5, RZ ;  /* 0x00000005272b7810 */ /* 0x000fe20007ffe0ff */
[----:B------:R-:W-:Y:S01]  /*2d90*/  IMAD.WIDE.U32 R30, R41, UR4, R48 ;  /* 0x00000004291e7c25 */ /* 0x000fe2000f8e0030 */
[----:B------:R-:W-:-:S02]  /*2da0*/  LEA.HI.X R41, R42, UR7, R51, 0x2, P3 ;  /* 0x000000072a297c11 */ /* 0x000fc400098f1433 */
[----:B------:R-:W-:Y:S02]  /*2db0*/  LEA.HI.X R33, R36, UR7, R33, 0x2, P4 ;  /* 0x0000000724217c11 */ /* 0x000fe4000a0f1421 */
[C---:B------:R-:W-:Y:S01]  /*2dc0*/  LEA R36, P3, R30.reuse, UR6, 0x2 ;  /* 0x000000061e247c11 */ /* 0x040fe2000f8610ff */
[----:B------:R-:W4:Y:S01]  /*2dd0*/  LDG.E R40, desc[UR8][R40.64] ;  /* 0x0000000828287981 */ /* 0x000f22000c1e1900 */
[----:B------:R-:W-:Y:S02]  /*2de0*/  IADD3 R37, PT, PT, R31, R37, RZ ;  /* 0x000000251f257210 */ /* 0x000fe40007ffe0ff */
[----:B------:R-:W-:Y:S01]  /*2df0*/  SHF.R.S32.HI R31, RZ, 0x1f, R43 ;  /* 0x0000001fff1f7819 */ /* 0x000fe2000001142b */
[----:B------:R-:W5:Y:S01]  /*2e00*/  LDG.E R32, desc[UR8][R32.64] ;  /* 0x0000000820207981 */ /* 0x000f62000c1e1900 */
[----:B------:R-:W-:Y:S02]  /*2e10*/  LEA.HI.X R37, R30, UR7, R37, 0x2, P3 ;  /* 0x000000071e257c11 */ /* 0x000fe400098f1425 */
[----:B------:R-:W-:Y:S01]  /*2e20*/  SHF.R.S32.HI R30, RZ, 0x1f, R53 ;  /* 0x0000001fff1e7819 */ /* 0x000fe20000011435 */
[----:B------:R-:W-:Y:S01]  /*2e30*/  IMAD R42, R31, UR4, RZ ;  /* 0x000000041f2a7c24 */ /* 0x000fe2000f8e02ff */
[----:B------:R-:W-:-:S02]  /*2e40*/  SHF.R.S32.HI R51, RZ, 0x1f, R59 ;  /* 0x0000001fff337819 */ /* 0x000fc4000001143b */
[----:B------:R-:W5:Y:S01]  /*2e50*/  LDG.E R37, desc[UR8][R36.64] ;  /* 0x0000000824257981 */ /* 0x000f62000c1e1900 */
[----:B------:R-:W-:Y:S02]  /*2e60*/  IMAD R30, R30, UR4, RZ ;  /* 0x000000041e1e7c24 */ /* 0x000fe4000f8e02ff */
[C---:B------:R-:W-:Y:S02]  /*2e70*/  IMAD R39, R43.reuse, UR5, R42 ;  /* 0x000000052b277c24 */ /* 0x040fe4000f8e022a */
[----:B------:R-:W-:-:S04]  /*2e80*/  IMAD.WIDE.U32 R42, R43, UR4, R48 ;  /* 0x000000042b2a7c25 */ /* 0x000fc8000f8e0030 */
[----:B------:R-:W-:Y:S02]  /*2e90*/  IMAD R54, R51, UR4, RZ ;  /* 0x0000000433367c24 */ /* 0x000fe4000f8e02ff */
[C---:B------:R-:W-:Y:S02]  /*2ea0*/  IMAD R51, R53.reuse, UR5, R30 ;  /* 0x0000000535337c24 */ /* 0x040fe4000f8e021e */
[----:B------:R-:W-:Y:S01]  /*2eb0*/  IMAD.WIDE.U32 R30, R53, UR4, R48 ;  /* 0x00000004351e7c25 */ /* 0x000fe2000f8e0030 */
[----:B------:R-:W-:-:S03]  /*2ec0*/  IADD3 R39, PT, PT, R43, R39, RZ ;  /* 0x000000272b277210 */ /* 0x000fc60007ffe0ff */
[----:B------:R-:W-:-:S04]  /*2ed0*/  IMAD.WIDE.U32 R52, R59, UR4, R48 ;  /* 0x000000043b347c25 */ /* 0x000fc8000f8e0030 */
[----:B------:R-:W-:Y:S01]  /*2ee0*/  IMAD R59, R59, UR5, R54 ;  /* 0x000000053b3b7c24 */ /* 0x000fe2000f8e0236 */
[----:B------:R-:W-:Y:S01]  /*2ef0*/  LEA R54, P3, R42, UR6, 0x2 ;  /* 0x000000062a367c11 */ /* 0x000fe2000f8610ff */
[----:B------:R-:W-:Y:S01]  /*2f00*/  IMAD.IADD R51, R31, 0x1, R51 ;  /* 0x000000011f337824 */ /* 0x000fe200078e0233 */
[----:B0-----:R-:W-:Y:S02]  /*2f10*/  LEA R46, P4, R30, UR6, 0x2 ;  /* 0x000000061e2e7c11 */ /* 0x001fe4000f8810ff */
[----:B------:R-:W-:Y:S02]  /*2f20*/  LEA.HI.X R55, R42, UR7, R39, 0x2, P3 ;  /* 0x000000072a377c11 */ /* 0x000fe400098f1427 */
[----:B------:R-:W-:Y:S02]  /*2f30*/  LEA.HI.X R47, R30, UR7, R51, 0x2, P4 ;  /* 0x000000071e2f7c11 */ /* 0x000fe4000a0f1433 */
[C---:B------:R-:W-:Y:S02]  /*2f40*/  LEA R30, P3, R52.reuse, UR6, 0x2 ;  /* 0x00000006341e7c11 */ /* 0x040fe4000f8610ff */
[----:B------:R-:W-:Y:S01]  /*2f50*/  IADD3 R59, PT, PT, R53, R59, RZ ;  /* 0x0000003b353b7210 */ /* 0x000fe20007ffe0ff */
[----:B------:R-:W5:Y:S03]  /*2f60*/  LDG.E R55, desc[UR8][R54.64] ;  /* 0x0000000836377981 */ /* 0x000f66000c1e1900 */
[----:B------:R-:W-:Y:S01]  /*2f70*/  LEA.HI.X R31, R52, UR7, R59, 0x2, P3 ;  /* 0x00000007341f7c11 */ /* 0x000fe200098f143b */
[----:B------:R-:W5:Y:S05]  /*2f80*/  LDG.E R47, desc[UR8][R46.64] ;  /* 0x000000082e2f7981 */ /* 0x000f6a000c1e1900 */
[----:B------:R-:W5:Y:S01]  /*2f90*/  LDG.E R31, desc[UR8][R30.64] ;  /* 0x000000081e1f7981 */ /* 0x000f62000c1e1900 */
[----:B------:R-:W-:-:S02]  /*2fa0*/  VIADD R50, R50, 0x8 ;  /* 0x0000000832327836 */ /* 0x000fc40000000000 */
[----:B--2---:R-:W-:-:S04]  /*2fb0*/  FADD.FTZ R57, R57, R56 ;  /* 0x0000003839397221 */ /* 0x004fc80000010000 */
[----:B---3--:R-:W-:-:S04]  /*2fc0*/  FADD.FTZ R57, R57, R44 ;  /* 0x0000002c39397221 */ /* 0x008fc80000010000 */
[----:B----4-:R-:W-:-:S04]  /*2fd0*/  FADD.FTZ R57, R57, R40 ;  /* 0x0000002839397221 */ /* 0x010fc80000010000 */
[----:B-----5:R-:W-:-:S04]  /*2fe0*/  FADD.FTZ R32, R57, R32 ;  /* 0x0000002039207221 */ /* 0x020fc80000010000 */
[----:B------:R-:W-:-:S04]  /*2ff0*/  FADD.FTZ R32, R32, R37 ;  /* 0x0000002520207221 */ /* 0x000fc80000010000 */
[----:B------:R-:W-:-:S04]  /*3000*/  FADD.FTZ R32, R32, R55 ;  /* 0x0000003720207221 */ /* 0x000fc80000010000 */
[----:B------:R-:W-:-:S04]  /*3010*/  FADD.FTZ R32, R32, R47 ;  /* 0x0000002f20207221 */ /* 0x000fc80000010000 */
[----:B------:R-:W-:-:S07]  /*3020*/  FADD.FTZ R57, R32, R31 ;  /* 0x0000001f20397221 */ /* 0x000fce0000010000 */
.L_x_604:
[----:B------:R-:W-:Y:S05]  /*3030*/  BSYNC.RECONVERGENT B4 ;  /* 0x0000000000047941 */ /* 0x000fea0003800200 */
.L_x_603:
[----:B------:R-:W-:Y:S05]  /*3040*/  @!P2 BRA `(.L_x_598) ;  /* 0x00000004005ca947 */ /* 0x000fea0003800000 */
[----:B------:R-:W-:Y:S01]  /*3050*/  IADD3 R30, PT, PT, R3, -0x1, RZ ;  /* 0xffffffff031e7810 */ /* 0x000fe20007ffe0ff */
[----:B------:R-:W-:Y:S01]  /*3060*/  BSSY.RECONVERGENT B4, `(.L_x_605) ;  /* 0x0000030000047945 */ /* 0x000fe20003800200 */
[----:B------:R-:W-:Y:S02]  /*3070*/  ISETP.NE.AND P2, PT, R2, RZ, PT ;  /* 0x000000ff0200720c */ /* 0x000fe40003f45270 */
[----:B------:R-:W-:-:S13]  /*3080*/  ISETP.GE.U32.AND P3, PT, R30, 0x3, PT ;  /* 0x000000031e00780c */ /* 0x000fda0003f66070 */
[----:B------:R-:W-:Y:S05]  /*3090*/  @!P3 BRA `(.L_x_606) ;  /* 0x0000000000b0b947 */ /* 0x000fea0003800000 */
[----:B------:R-:W0:Y:S01]  /*30a0*/  LDCU.64 UR4, c[0x0][0x3d0] ;  /* 0x00007a00ff0477ac */ /* 0x000e220008000a00 */
[----:B------:R-:W-:Y:S01]  /*30b0*/  IMAD.IADD R37, R21, 0x1, R50 ;  /* 0x0000000115257824 */ /* 0x000fe200078e0232 */
[----:B------:R-:W-:Y:S01]  /*30c0*/  MOV R48, R34 ;  /* 0x0000002200307202 */ /* 0x000fe20000000f00 */
[----:B------:R-:W1:Y:S02]  /*30d0*/  LDCU.64 UR6, c[0x0][0x380] ;  /* 0x00007000ff0677ac */ /* 0x000e640008000a00 */
[C---:B------:R-:W-:Y:S01]  /*30e0*/  VIADD R43, R37.reuse, 0x1 ;  /* 0x00000001252b7836 */ /* 0x040fe20000000000 */
[----:B------:R-:W-:Y:S01]  /*30f0*/  SHF.R.S32.HI R32, RZ, 0x1f, R37 ;  /* 0x0000001fff207819 */ /* 0x000fe20000011425 */
[C---:B------:R-:W-:Y:S01]  /*3100*/  VIADD R33, R37.reuse, 0x3 ;  /* 0x0000000325217836 */ /* 0x040fe20000000000 */
        /* <DEDUP_REMOVED lines=14> */
[C---:B------:R-:W-:Y:S02]  /*31f0*/  IMAD.WIDE.U32 R36, R41.reuse, UR4, R48 ;  /* 0x0000000429247c25 */ /* 0x040fe4000f8e0030 */
[----:B------:R-:W2:Y:S02]  /*3200*/  LDG.E R44, desc[UR8][R44.64] ;  /* 0x000000082c2c7981 */ /* 0x000ea4000c1e1900 */
[----:B------:R-:W-:Y:S01]  /*3210*/  IMAD R41, R41, UR5, R32 ;  /* 0x0000000529297c24 */ /* 0x000fe2000f8e0220 */
[----:B------:R-:W-:Y:S01]  /*3220*/  LEA R32, P4, R36, UR6, 0x2 ;  /* 0x0000000624207c11 */ /* 0x000fe2000f8810ff */
[----:B------:R-:W-:Y:S01]  /*3230*/  IMAD R46, R40, UR4, RZ ;  /* 0x00000004282e7c24 */ /* 0x000fe2000f8e02ff */
[----:B------:R-:W-:Y:S01]  /*3240*/  LEA R40, P3, R42, UR6, 0x2 ;  /* 0x000000062a287c11 */ /* 0x000fe2000f8610ff */
[----:B------:R-:W-:Y:S01]  /*3250*/  IMAD.IADD R39, R43, 0x1, R39 ;  /* 0x000000012b277824 */ /* 0x000fe200078e0227 */
[----:B------:R-:W-:Y:S01]  /*3260*/  IADD3 R37, PT, PT, R37, R41, RZ ;  /* 0x0000002925257210 */ /* 0x000fe20007ffe0ff */
[----:B------:R-:W-:-:S03]  /*3270*/  IMAD.WIDE.U32 R30, R33, UR4, R48 ;  /* 0x00000004211e7c25 */ /* 0x000fc6000f8e0030 */
[----:B------:R-:W-:Y:S01]  /*3280*/  LEA.HI.X R41, R42, UR7, R39, 0x2, P3 ;  /* 0x000000072a297c11 */ /* 0x000fe200098f1427 */
[----:B------:R-:W-:Y:S01]  /*3290*/  IMAD R43, R33, UR5, R46 ;  /* 0x00000005212b7c24 */ /* 0x000fe2000f8e022e */
[----:B------:R-:W-:Y:S02]  /*32a0*/  LEA.HI.X R33, R36, UR7, R37, 0x2, P4 ;  /* 0x0000000724217c11 */ /* 0x000fe4000a0f1425 */
[C---:B------:R-:W-:Y:S01]  /*32b0*/  LEA R36, P3, R30.reuse, UR6, 0x2 ;  /* 0x000000061e247c11 */ /* 0x040fe2000f8610ff */
[----:B------:R-:W-:Y:S01]  /*32c0*/  IMAD.IADD R43, R31, 0x1, R43 ;  /* 0x000000011f2b7824 */ /* 0x000fe200078e022b */
[----:B------:R-:W3:Y:S04]  /*32d0*/  LDG.E R40, desc[UR8][R40.64] ;  /* 0x0000000828287981 */ /* 0x000ee8000c1e1900 */
[----:B------:R-:W-:Y:S01]  /*32e0*/  LEA.HI.X R37, R30, UR7, R43, 0x2, P3 ;  /* 0x000000071e257c11 */ /* 0x000fe200098f142b */
[----:B------:R-:W4:Y:S04]  /*32f0*/  LDG.E R32, desc[UR8][R32.64] ;  /* 0x0000000820207981 */ /* 0x000f28000c1e1900 */
[----:B------:R-:W5:Y:S01]  /*3300*/  LDG.E R36, desc[UR8][R36.64] ;  /* 0x0000000824247981 */ /* 0x000f62000c1e1900 */
[----:B------:R-:W-:Y:S01]  /*3310*/  IADD3 R50, PT, PT, R50, 0x4, RZ ;  /* 0x0000000432327810 */ /* 0x000fe20007ffe0ff */
[----:B--2---:R-:W-:-:S04]  /*3320*/  FADD.FTZ R57, R57, R44 ;  /* 0x0000002c39397221 */ /* 0x004fc80000010000 */
[----:B---3--:R-:W-:-:S04]  /*3330*/  FADD.FTZ R57, R57, R40 ;  /* 0x0000002839397221 */ /* 0x008fc80000010000 */
[----:B----4-:R-:W-:-:S04]  /*3340*/  FADD.FTZ R57, R57, R32 ;  /* 0x0000002039397221 */ /* 0x010fc80000010000 */
[----:B-----5:R-:W-:-:S07]  /*3350*/  FADD.FTZ R57, R57, R36 ;  /* 0x0000002439397221 */ /* 0x020fce0000010000 */
.L_x_606:
[----:B------:R-:W-:Y:S05]  /*3360*/  BSYNC.RECONVERGENT B4 ;  /* 0x0000000000047941 */ /* 0x000fea0003800200 */
.L_x_605:
        /* <DEDUP_REMOVED lines=9> */
[----:B-1----:R-:W-:-:S03]  /*3400*/  LEA R34, P2, R36, R32, 0x2 ;  /* 0x0000002024227211 */ /* 0x002fc600078410ff */
[----:B------:R-:W-:-:S05]  /*3410*/  IMAD.IADD R35, R37, 0x1, R35 ;  /* 0x0000000125237824 */ /* 0x000fca00078e0223 */
[----:B------:R-:W-:-:S05]  /*3420*/  LEA.HI.X R35, R36, R33, R35, 0x2, P2 ;  /* 0x0000002124237211 */ /* 0x000fca00010f1423 */
[----:B------:R-:W2:Y:S01]  /*3430*/  LDG.E R34, desc[UR8][R34.64] ;  /* 0x0000000822227981 */ /* 0x000ea2000c1e1900 */
[----:B------:R-:W-:Y:S01]  /*3440*/  ISETP.NE.AND P2, PT, R2, 0x1, PT ;  /* 0x000000010200780c */ /* 0x000fe20003f45270 */
[----:B--2---:R-:W-:-:S12]  /*3450*/  FADD.FTZ R57, R57, R34 ;  /* 0x0000002239397221 */ /* 0x004fd80000010000 */
        /* <DEDUP_REMOVED lines=18> */
[----:B------:R-:W2:Y:S04]  /*3580*/  LDG.E R30, desc[UR8][R30.64] ;  /* 0x000000081e1e7981 */ /* 0x000ea8000c1e1900 */
[----:B------:R-:W3:Y:S01]  /*3590*/  @P2 LDG.E R32, desc[UR8][R32.64] ;  /* 0x0000000820202981 */ /* 0x000ee2000c1e1900 */
[----:B--2---:R-:W-:-:S04]  /*35a0*/  FADD.FTZ R57, R57, R30 ;  /* 0x0000001e39397221 */ /* 0x004fc80000010000 */
[----:B---3--:R-:W-:-:S07]  /*35b0*/  @P2 FADD.FTZ R57, R57, R32 ;  /* 0x0000002039392221 */ /* 0x008fce0000010000 */
.L_x_598:
[----:B------:R-:W-:Y:S05]  /*35c0*/  BSYNC.RECONVERGENT B3 ;  /* 0x0000000000037941 */ /* 0x000fea0003800200 */
.L_x_597:
[----:B------:R-:W-:-:S04]  /*35d0*/  IADD3 R0, PT, PT, R0, 0x1, RZ ;  /* 0x0000000100007810 */ /* 0x000fc80007ffe0ff */
[----:B------:R-:W-:-:S13]  /*35e0*/  ISETP.NE.AND P2, PT, R0, R23, PT ;  /* 0x000000170000720c */ /* 0x000fda0003f45270 */
[----:B------:R-:W-:Y:S05]  /*35f0*/  @P2 BRA `(.L_x_607) ;  /* 0xffffffe400a42947 */ /* 0x000fea000383ffff */
.L_x_596:
[----:B------:R-:W-:Y:S05]  /*3600*/  BSYNC.RECONVERGENT B2 ;  /* 0x0000000000027941 */ /* 0x000fea0003800200 */
.L_x_595:
[C---:B------:R-:W-:Y:S01]  /*3610*/  ISETP.NE.AND P2, PT, R19.reuse, R24, PT ;  /* 0x000000181300720c */ /* 0x040fe20003f45270 */
[----:B------:R-:W-:-:S12]  /*3620*/  VIADD R19, R19, 0x1 ;  /* 0x0000000113137836 */ /* 0x000fd80000000000 */
[----:B------:R-:W-:Y:S05]  /*3630*/  @P2 BRA `(.L_x_608) ;  /* 0xffffffe400842947 */ /* 0x000fea000383ffff */
.L_x_594:
[----:B------:R-:W-:Y:S05]  /*3640*/  BSYNC.RECONVERGENT B1 ;  /* 0x0000000000017941 */ /* 0x000fea0003800200 */
.L_x_593:
        /* <DEDUP_REMOVED lines=15> */
[----:B------:R-:W-:-:S04]  /*3740*/  IMAD.WIDE.U32 R2, R7, UR4, R2 ;  /* 0x0000000407027c25 */ /* 0x000fc8000f8e0002 */
[----:B------:R-:W-:Y:S01]  /*3750*/  IMAD R5, R5, UR4, R4 ;  /* 0x0000000405057c24 */ /* 0x000fe2000f8e0204 */
[----:B------:R-:W0:Y:S01]  /*3760*/  LDCU UR4, c[0x0][0x360] ;  /* 0x00006c00ff0477ac */ /* 0x000e220008000800 */
[----:B------:R-:W-:-:S05]  /*3770*/  IADD3 R4, P0, PT, R22, R2, RZ ;  /* 0x0000000216047210 */ /* 0x000fca0007f1e0ff */
[----:B------:R-:W-:Y:S01]  /*3780*/  IMAD.X R3, R3, 0x1, R5, P0 ;  /* 0x0000000103037824 */ /* 0x000fe200000e0605 */
[----:B--2---:R-:W-:-:S04]  /*3790*/  LEA R2, P0, R4, UR10, 0x2 ;  /* 0x0000000a04027c11 */ /* 0x004fc8000f8010ff */
[----:B------:R-:W-:-:S05]  /*37a0*/  LEA.HI.X R3, R4, UR11, R3, 0x2, P0 ;  /* 0x0000000b04037c11 */ /* 0x000fca00080f1403 */
[----:B------:R1:W-:Y:S01]  /*37b0*/  STG.E desc[UR8][R2.64], R57 ;  /* 0x0000003902007986 */ /* 0x0003e2000c101908 */
[----:B0-----:R-:W-:-:S04]  /*37c0*/  IADD3 R22, PT, PT, R22, UR4, RZ ;  /* 0x0000000416167c10 */ /* 0x001fc8000fffe0ff */
[----:B------:R-:W-:-:S13]  /*37d0*/  ISETP.GE.AND P0, PT, R22, UR7, PT ;  /* 0x0000000716007c0c */ /* 0x000fda000bf06270 */
[----:B-1----:R-:W-:Y:S05]  /*37e0*/  @!P0 BRA `(.L_x_609) ;  /* 0xffffffd800c48947 */ /* 0x002fea000383ffff */
.L_x_584:
[----:B------:R-:W-:Y:S05]  /*37f0*/  BSYNC.RECONVERGENT B0 ;  /* 0x0000000000007941 */ /* 0x000fea0003800200 */
.L_x_583:
[----:B------:R-:W0:Y:S01]  /*3800*/  LDCU UR4, c[0x0][0x374] ;  /* 0x00006e80ff0477ac */ /* 0x000e220008000800 */
[----:B------:R-:W0:Y:S01]  /*3810*/  LDC R3, c[0x0][0x364] ;  /* 0x0000d900ff037b82 */ /* 0x000e220000000800 */
[----:B------:R-:W1:Y:S01]  /*3820*/  LDCU UR5, c[0x0][0x3a0] ;  /* 0x00007400ff0577ac */ /* 0x000e620008000800 */
[----:B0-----:R-:W-:-:S05]  /*3830*/  IMAD R38, R3, UR4, R38 ;  /* 0x0000000403267c24 */ /* 0x001fca000f8e0226 */
[----:B-1----:R-:W-:-:S13]  /*3840*/  ISETP.GE.AND P0, PT, R38, UR5, PT ;  /* 0x0000000526007c0c */ /* 0x002fda000bf06270 */
[----:B------:R-:W-:Y:S05]  /*3850*/  @!P0 BRA `(.L_x_610) ;  /* 0xffffffd000c48947 */ /* 0x000fea000383ffff */
[----:B------:R-:W-:Y:S05]  /*3860*/  EXIT ;  /* 0x000000000000794d */ /* 0x000fea0003800000 */
        .weak           $__internal_12_$__cuda_sm20_div_s64
        .type           $__internal_12_$__cuda_sm20_div_s64,@function
        .size           $__internal_12_$__cuda_sm20_div_s64,(.L_x_689 - $__internal_12_$__cuda_sm20_div_s64)
$__internal_12_$__cuda_sm20_div_s64:
        /* <DEDUP_REMOVED lines=83> */
[----:B------:R-:W-:Y:S06]  /*3da0*/  RET.REL.NODEC R4 `(_ZN2at6native60_GLOBAL__N__aad4af22_27_AdaptiveAveragePooling3d_cu_866e08f919adaptiveaveragepoolIffEEvPKT_PS3_iiiiiilllllll) ;  /* 0xffffffc004947950 */ /* 0x000fec0003c3ffff */
.L_x_611:
        /* <DEDUP_REMOVED lines=13> */
.L_x_689:


//--------------------- .text._ZN2at6native60_GLOBAL__N__aad4af22_27_AdaptiveAveragePooling3d_cu_866e08f919adaptiveaveragepoolIddEEvPKT_PS3_iiiiiilllllll --------------------------
	.section	.text._ZN2at6native60_GLOBAL__N__aad4af22_27_AdaptiveAveragePooling3d_cu_866e08f919adaptiveaveragepoolIddEEvPKT_PS3_iiiiiilllllll,"ax",@progbits
	.align	128
.text._ZN2at6native60_GLOBAL__N__aad4af22_27_AdaptiveAveragePooling3d_cu_866e08f919adaptiveaveragepoolIddEEvPKT_PS3_iiiiiilllllll:
        .type           _ZN2at6native60_GLOBAL__N__aad4af22_27_AdaptiveAveragePooling3d_cu_866e08f919adaptiveaveragepoolIddEEvPKT_PS3_iiiiiilllllll,@function
        .size           _ZN2at6native60_GLOBAL__N__aad4af22_27_AdaptiveAveragePooling3d_cu_866e08f919adaptiveaveragepoolIddEEvPKT_PS3_iiiiiilllllll,(.L_x_691 - _ZN2at6native60_GLOBAL__N__aad4af22_27_AdaptiveAveragePooling3d_cu_866e08f919adaptiveaveragepoolIddEEvPKT_PS3_iiiiiilllllll)
        .other          _ZN2at6native60_GLOBAL__N__aad4af22_27_AdaptiveAveragePooling3d_cu_866e08f919adaptiveaveragepoolIddEEvPKT_PS3_iiiiiilllllll,@"STO_CUDA_ENTRY STV_DEFAULT"
_ZN2at6native60_GLOBAL__N__aad4af22_27_AdaptiveAveragePooling3d_cu_866e08f919adaptiveaveragepoolIddEEvPKT_PS3_iiiiiilllllll:
        /* <DEDUP_REMOVED lines=36> */
.L_x_612:
[----:B------:R-:W0:Y:S01]  /*0240*/  LDCU UR4, c[0x0][0x39c] ;  /* 0x00007380ff0477ac */ /* 0x000e220008000800 */
[----:B------:R-:W-:Y:S01]  /*0250*/  IMAD.MOV.U32 R18, RZ, RZ, R8 ;  /* 0x000000ffff127224 */ /* 0x000fe200078e0008 */
[----:B------:R-:W-:Y:S01]  /*0260*/  MOV R13, R9 ;  /* 0x00000009000d7202 */ /* 0x000fe20000000f00 */
[----:B------:R-:W-:Y:S01]  /*0270*/  IMAD.U32 R10, RZ, RZ, UR5 ;  /* 0x00000005ff0a7e24 */ /* 0x000fe2000f8e00ff */
[----:B------:R-:W-:Y:S01]  /*0280*/  MOV R0, 0x2b0 ;  /* 0x000002b000007802 */ /* 0x000fe20000000f00 */
[----:B0-----:R-:W-:-:S07]  /*0290*/  IMAD.U32 R12, RZ, RZ, UR4 ;  /* 0x00000004ff0c7e24 */ /* 0x001fce000f8e00ff */
[----:B------:R-:W-:Y:S05]  /*02a0*/  CALL.REL.NOINC `($__internal_14_$__cuda_sm20_div_s64) ;  /* 0x0000003c002c7944 */ /* 0x000fea0003c00000 */
[----:B------:R-:W0:Y:S01]  /*02b0*/  LDCU UR4, c[0x0][0x39c] ;  /* 0x00007380ff0477ac */ /* 0x000e220008000800 */
[----:B------:R-:W-:Y:S01]  /*02c0*/  IADD3 R11, P0, PT, RZ, -R2, RZ ;  /* 0x80000002ff0b7210 */ /* 0x000fe20007f1e0ff */
[----:B------:R-:W-:-:S03]  /*02d0*/  IMAD.MOV.U32 R18, RZ, RZ, R2 ;  /* 0x000000ffff127224 */ /* 0x000fc600078e0002 */
[----:B------:R-:W-:-:S05]  /*02e0*/  IADD3.X R0, PT, PT, RZ, ~R3, RZ, P0, !PT ;  /* 0x80000003ff007210 */ /* 0x000fca00007fe4ff */
[----:B0-----:R-:W-:Y:S02]  /*02f0*/  IMAD R0, R0, UR4, RZ ;  /* 0x0000000400007c24 */ /* 0x001fe4000f8e02ff */
[----:B------:R-:W-:-:S04]  /*0300*/  IMAD.WIDE.U32 R14, R11, UR4, R8 ;  /* 0x000000040b0e7c25 */ /* 0x000fc8000f8e0008 */
[----:B------:R-:W-:-:S04]  /*0310*/  IMAD R11, R11, UR5, R0 ;  /* 0x000000050b0b7c24 */ /* 0x000fc8000f8e0200 */
[----:B------:R-:W-:-:S07]  /*0320*/  IMAD.IADD R11, R15, 0x1, R11 ;  /* 0x000000010f0b7824 */ /* 0x000fce00078e020b */
.L_x_613:
        /* <DEDUP_REMOVED lines=29> */
.L_x_615:
[----:B------:R-:W0:Y:S01]  /*0500*/  LDCU.64 UR6, c[0x0][0x3a8] ;  /* 0x00007500ff0677ac */ /* 0x000e220008000a00 */
[----:B------:R-:W-:Y:S01]  /*0510*/  IMAD.MOV.U32 R13, RZ, RZ, R9 ;  /* 0x000000ffff0d7224 */ /* 0x000fe200078e0009 */
[----:B------:R-:W-:Y:S02]  /*0520*/  MOV R0, 0x560 ;  /* 0x0000056000007802 */ /* 0x000fe40000000f00 */
[----:B0-----:R-:W-:Y:S01]  /*0530*/  MOV R12, UR6 ;  /* 0x00000006000c7c02 */ /* 0x001fe20008000f00 */
[----:B------:R-:W-:-:S07]  /*0540*/  IMAD.U32 R10, RZ, RZ, UR7 ;  /* 0x00000007ff0a7e24 */ /* 0x000fce000f8e00ff */
[----:B------:R-:W-:Y:S05]  /*0550*/  CALL.REL.NOINC `($__internal_14_$__cuda_sm20_div_s64) ;  /* 0x0000003800807944 */ /* 0x000fea0003c00000 */
[----:B------:R-:W0:Y:S01]  /*0560*/  LDCU.64 UR6, c[0x0][0x3a8] ;  /* 0x00007500ff0677ac */ /* 0x000e220008000a00 */
[----:B------:R-:W-:Y:S01]  /*0570*/  IADD3 R15, P0, PT, RZ, -R2, RZ ;  /* 0x80000002ff0f7210 */ /* 0x000fe20007f1e0ff */
[----:B------:R-:W-:Y:S02]  /*0580*/  IMAD.MOV.U32 R8, RZ, RZ, R18 ;  /* 0x000000ffff087224 */ /* 0x000fe400078e0012 */
[----:B------:R-:W-:Y:S01]  /*0590*/  IMAD.MOV.U32 R26, RZ, RZ, R2 ;  /* 0x000000ffff1a7224 */ /* 0x000fe200078e0002 */
[----:B------:R-:W-:-:S05]  /*05a0*/  IADD3.X R0, PT, PT, RZ, ~R3, RZ, P0, !PT ;  /* 0x80000003ff007210 */ /* 0x000fca00007fe4ff */
[----:B0-----:R-:W-:Y:S02]  /*05b0*/  IMAD R0, R0, UR6, RZ ;  /* 0x0000000600007c24 */ /* 0x001fe4000f8e02ff */
[----:B------:R-:W-:-:S04]  /*05c0*/  IMAD.WIDE.U32 R16, R15, UR6, R8 ;  /* 0x000000060f107c25 */ /* 0x000fc8000f8e0008 */
[----:B------:R-:W-:-:S05]  /*05d0*/  IMAD R15, R15, UR7, R0 ;  /* 0x000000070f0f7c24 */ /* 0x000fca000f8e0200 */
[----:B------:R-:W-:-:S07]  /*05e0*/  IADD3 R15, PT, PT, R17, R15, RZ ;  /* 0x0000000f110f7210 */ /* 0x000fce0007ffe0ff */
.L_x_616:
[----:B------:R-:W-:Y:S05]  /*05f0*/  BSYNC.RECONVERGENT B0 ;  /* 0x0000000000007941 */ /* 0x000fea0003800200 */
.L_x_614:
        /* <DEDUP_REMOVED lines=30> */
.L_x_618:
[----:B------:R-:W0:Y:S01]  /*07e0*/  LDCU UR4, c[0x0][0x39c] ;  /* 0x00007380ff0477ac */ /* 0x000e220008000800 */
[----:B------:R-:W-:Y:S01]  /*07f0*/  MOV R18, R8 ;  /* 0x0000000800127202 */ /* 0x000fe20000000f00 */
[----:B------:R-:W-:Y:S01]  /*0800*/  IMAD.U32 R10, RZ, RZ, UR5 ;  /* 0x00000005ff0a7e24 */ /* 0x000fe2000f8e00ff */
[----:B------:R-:W-:Y:S01]  /*0810*/  MOV R0, 0x840 ;  /* 0x0000084000007802 */ /* 0x000fe20000000f00 */
[----:B0-----:R-:W-:-:S07]  /*0820*/  IMAD.U32 R12, RZ, RZ, UR4 ;  /* 0x00000004ff0c7e24 */ /* 0x001fce000f8e00ff */
[----:B------:R-:W-:Y:S05]  /*0830*/  CALL.REL.NOINC `($__internal_14_$__cuda_sm20_div_s64) ;  /* 0x0000003400c87944 */ /* 0x000fea0003c00000 */
[----:B------:R-:W-:-:S07]  /*0840*/  MOV R38, R2 ;  /* 0x0000000200267202 */ /* 0x000fce0000000f00 */
.L_x_619:
[----:B------:R-:W-:Y:S05]  /*0850*/  BSYNC.RECONVERGENT B0 ;  /* 0x0000000000007941 */ /* 0x000fea0003800200 */
.L_x_617:
        /* <DEDUP_REMOVED lines=27> */
.L_x_621:
[----:B------:R-:W0:Y:S01]  /*0a10*/  LDCU UR4, c[0x0][0x39c] ;  /* 0x00007380ff0477ac */ /* 0x000e220008000800 */
[----:B------:R-:W-:Y:S01]  /*0a20*/  IMAD.U32 R10, RZ, RZ, UR5 ;  /* 0x00000005ff0a7e24 */ /* 0x000fe2000f8e00ff */
[----:B------:R-:W-:Y:S02]  /*0a30*/  MOV R0, 0xa60 ;  /* 0x00000a6000007802 */ /* 0x000fe40000000f00 */
[----:B0-----:R-:W-:-:S07]  /*0a40*/  MOV R12, UR4 ;  /* 0x00000004000c7c02 */ /* 0x001fce0008000f00 */
[----:B------:R-:W-:Y:S05]  /*0a50*/  CALL.REL.NOINC `($__internal_14_$__cuda_sm20_div_s64) ;  /* 0x0000003400407944 */ /* 0x000fea0003c00000 */
[----:B------:R-:W-:-:S07]  /*0a60*/  IMAD.MOV.U32 R0, RZ, RZ, R2 ;  /* 0x000000ffff007224 */ /* 0x000fce00078e0002 */
.L_x_622:
[----:B------:R-:W-:Y:S05]  /*0a70*/  BSYNC.RECONVERGENT B0 ;  /* 0x0000000000007941 */ /* 0x000fea0003800200 */
.L_x_620:
        /* <DEDUP_REMOVED lines=15> */
.L_x_660:
        /* <DEDUP_REMOVED lines=8> */
[----:B0-----:R-:W-:Y:S01]  /*0bf0*/  IADD3 R2, PT, PT, R0, 0xffffffe, RZ ;  /* 0x0ffffffe00027810 */ /* 0x001fe20007ffe0ff */
[----:B------:R-:W-:-:S05]  /*0c00*/  IMAD.MOV.U32 R0, RZ, RZ, RZ ;  /* 0x000000ffff007224 */ /* 0x000fca00078e00ff */
        /* <DEDUP_REMOVED lines=17> */
.L_x_623:
[----:B------:R-:W0:Y:S01]  /*0d20*/  LDCU UR4, c[0x0][0x3a0] ;  /* 0x00007400ff0477ac */ /* 0x000e220008000800 */
[----:B------:R-:W-:Y:S01]  /*0d30*/  MOV R18, R40 ;  /* 0x0000002800127202 */ /* 0x000fe20000000f00 */
[----:B------:R-:W-:Y:S01]  /*0d40*/  IMAD.MOV.U32 R13, RZ, RZ, RZ ;  /* 0x000000ffff0d7224 */ /* 0x000fe200078e00ff */
[----:B------:R-:W-:Y:S01]  /*0d50*/  MOV R0, 0xd80 ;  /* 0x00000d8000007802 */ /* 0x000fe20000000f00 */
[----:B0-----:R-:W-:-:S07]  /*0d60*/  IMAD.U32 R12, RZ, RZ, UR4 ;  /* 0x00000004ff0c7e24 */ /* 0x001fce000f8e00ff */
[----:B------:R-:W-:Y:S05]  /*0d70*/  CALL.REL.NOINC `($__internal_14_$__cuda_sm20_div_s64) ;  /* 0x0000003000787944 */ /* 0x000fea0003c00000 */
[----:B------:R-:W0:Y:S01]  /*0d80*/  LDCU UR4, c[0x0][0x3a0] ;  /* 0x00007400ff0477ac */ /* 0x000e220008000800 */
[-C--:B------:R-:W-:Y:S01]  /*0d90*/  IADD3 R0, P0, PT, RZ, -R2.reuse, RZ ;  /* 0x80000002ff007210 */ /* 0x080fe20007f1e0ff */
[----:B------:R-:W-:Y:S01]  /*0da0*/  IMAD.MOV.U32 R41, RZ, RZ, RZ ;  /* 0x000000ffff297224 */ /* 0x000fe200078e00ff */
[----:B------:R-:W-:Y:S02]  /*0db0*/  MOV R25, R2 ;  /* 0x0000000200197202 */ /* 0x000fe40000000f00 */
[----:B------:R-:W-:Y:S01]  /*0dc0*/  IADD3.X R4, PT, PT, RZ, ~R3, RZ, P0, !PT ;  /* 0x80000003ff047210 */ /* 0x000fe200007fe4ff */
[----:B0-----:R-:W-:-:S04]  /*0dd0*/  IMAD.U32 R7, RZ, RZ, UR4 ;  /* 0x00000004ff077e24 */ /* 0x001fc8000f8e00ff */
[-C--:B------:R-:W-:Y:S02]  /*0de0*/  IMAD R3, R4, R7.reuse, RZ ;  /* 0x0000000704037224 */ /* 0x080fe400078e02ff */
[----:B------:R-:W-:-:S04]  /*0df0*/  IMAD.WIDE.U32 R4, R0, R7, R40 ;  /* 0x0000000700047225 */ /* 0x000fc800078e0028 */
[----:B------:R-:W-:-:S04]  /*0e00*/  IMAD R3, R10, R0, R3 ;  /* 0x000000000a037224 */ /* 0x000fc800078e0203 */
[----:B------:R-:W-:-:S07]  /*0e10*/  IMAD.IADD R0, R5, 0x1, R3 ;  /* 0x0000000105007824 */ /* 0x000fce00078e0203 */
.L_x_624:
        /* <DEDUP_REMOVED lines=29> */
.L_x_626:
[----:B------:R-:W0:Y:S01]  /*0ff0*/  LDCU UR4, c[0x0][0x3a0] ;  /* 0x00007400ff0477ac */ /* 0x000e220008000800 */
[----:B------:R-:W-:Y:S01]  /*1000*/  MOV R0, 0x1030 ;  /* 0x0000103000007802 */ /* 0x000fe20000000f00 */
[----:B0-----:R-:W-:-:S07]  /*1010*/  IMAD.U32 R12, RZ, RZ, UR4 ;  /* 0x00000004ff0c7e24 */ /* 0x001fce000f8e00ff */
[----:B------:R-:W-:Y:S05]  /*1020*/  CALL.REL.NOINC `($__internal_14_$__cuda_sm20_div_s64) ;  /* 0x0000002c00cc7944 */ /* 0x000fea0003c00000 */
[----:B------:R-:W-:-:S07]  /*1030*/  IMAD.MOV.U32 R0, RZ, RZ, R2 ;  /* 0x000000ffff007224 */ /* 0x000fce00078e0002 */
.L_x_627:
[----:B------:R-:W-:Y:S05]  /*1040*/  BSYNC.RECONVERGENT B0 ;  /* 0x0000000000007941 */ /* 0x000fea0003800200 */
.L_x_625:
        /* <DEDUP_REMOVED lines=31> */
.L_x_629:
[----:B------:R-:W0:Y:S01]  /*1240*/  LDCU UR4, c[0x0][0x3a0] ;  /* 0x00007400ff0477ac */ /* 0x000e220008000800 */
[----:B------:R-:W-:Y:S01]  /*1250*/  MOV R0, 0x1280 ;  /* 0x0000128000007802 */ /* 0x000fe20000000f00 */
[----:B0-----:R-:W-:-:S07]  /*1260*/  IMAD.U32 R12, RZ, RZ, UR4 ;  /* 0x00000004ff0c7e24 */ /* 0x001fce000f8e00ff */
[----:B------:R-:W-:Y:S05]  /*1270*/  CALL.REL.NOINC `($__internal_14_$__cuda_sm20_div_s64) ;  /* 0x0000002c00387944 */ /* 0x000fea0003c00000 */
[----:B------:R-:W-:-:S07]  /*1280*/  MOV R0, R2 ;  /* 0x0000000200007202 */ /* 0x000fce0000000f00 */
.L_x_630:
[----:B------:R-:W-:Y:S05]  /*1290*/  BSYNC.RECONVERGENT B0 ;  /* 0x0000000000007941 */ /* 0x000fea0003800200 */
.L_x_628:
[----:B------:R-:W0:Y:S01]  /*12a0*/  S2R R22, SR_TID.X ;  /* 0x0000000000167919 */ /* 0x000e220000002100 */
[----:B------:R-:W0:Y:S01]  /*12b0*/  LDCU UR4, c[0x0][0x3a4] ;  /* 0x00007480ff0477ac */ /* 0x000e220008000800 */
[----:B------:R-:W-:Y:S01]  /*12c0*/  BSSY.RECONVERGENT B0, `(.L_x_631) ;  /* 0x0000267000007945 */ /* 0x000fe20003800200 */
[----:B0-----:R-:W-:-:S13]  /*12d0*/  ISETP.GE.AND P0, PT, R22, UR4, PT ;  /* 0x0000000416007c0c */ /* 0x001fda000bf06270 */
[----:B------:R-:W-:Y:S05]  /*12e0*/  @P0 BRA `(.L_x_632) ;  /* 0x0000002400900947 */ /* 0x000fea0003800000 */
[----:B------:R-:W-:-:S07]  /*12f0*/  IADD3 R23, PT, PT, R0, 0x1, -R25 ;  /* 0x0000000100177810 */ /* 0x000fce0007ffe819 */
.L_x_659:
        /* <DEDUP_REMOVED lines=27> */
.L_x_633:
[----:B------:R-:W0:Y:S01]  /*14b0*/  LDCU UR4, c[0x0][0x3a4] ;  /* 0x00007480ff0477ac */ /* 0x000e220008000800 */
[----:B------:R-:W-:Y:S02]  /*14c0*/  HFMA2 R13, -RZ, RZ, 0, 0 ;  /* 0x00000000ff0d7431 */ /* 0x000fe400000001ff */
[----:B------:R-:W-:Y:S01]  /*14d0*/  IMAD.MOV.U32 R18, RZ, RZ, R22 ;  /* 0x000000ffff127224 */ /* 0x000fe200078e0016 */
[----:B------:R-:W-:Y:S01]  /*14e0*/  MOV R0, 0x1510 ;  /* 0x0000151000007802 */ /* 0x000fe20000000f00 */
[----:B0-----:R-:W-:-:S07]  /*14f0*/  IMAD.U32 R12, RZ, RZ, UR4 ;  /* 0x00000004ff0c7e24 */ /* 0x001fce000f8e00ff */
[----:B------:R-:W-:Y:S05]  /*1500*/  CALL.REL.NOINC `($__internal_14_$__cuda_sm20_div_s64) ;  /* 0x0000002800947944 */ /* 0x000fea0003c00000 */
[----:B------:R-:W0:Y:S01]  /*1510*/  LDCU UR4, c[0x0][0x3a4] ;  /* 0x00007480ff0477ac */ /* 0x000e220008000800 */
[-C--:B------:R-:W-:Y:S01]  /*1520*/  IADD3 R0, P0, PT, RZ, -R2.reuse, RZ ;  /* 0x80000002ff007210 */ /* 0x080fe20007f1e0ff */
[----:B------:R-:W-:Y:S01]  /*1530*/  IMAD.MOV.U32 R5, RZ, RZ, RZ ;  /* 0x000000ffff057224 */ /* 0x000fe200078e00ff */
[----:B------:R-:W-:-:S03]  /*1540*/  MOV R11, R2 ;  /* 0x00000002000b7202 */ /* 0x000fc60000000f00 */
[----:B------:R-:W-:Y:S01]  /*1550*/  IMAD.X R4, RZ, RZ, ~R3, P0 ;  /* 0x000000ffff047224 */ /* 0x000fe200000e0e03 */
[----:B0-----:R-:W-:-:S05]  /*1560*/  MOV R7, UR4 ;  /* 0x0000000400077c02 */ /* 0x001fca0008000f00 */
[-C--:B------:R-:W-:Y:S02]  /*1570*/  IMAD R3, R4, R7.reuse, RZ ;  /* 0x0000000704037224 */ /* 0x080fe400078e02ff */
[----:B------:R-:W-:Y:S02]  /*1580*/  IMAD.MOV.U32 R4, RZ, RZ, R22 ;  /* 0x000000ffff047224 */ /* 0x000fe400078e0016 */
[----:B------:R-:W-:Y:S02]  /*1590*/  IMAD R3, R10, R0, R3 ;  /* 0x000000000a037224 */ /* 0x000fe400078e0203 */
[----:B------:R-:W-:-:S04]  /*15a0*/  IMAD.WIDE.U32 R4, R0, R7, R4 ;  /* 0x0000000700047225 */ /* 0x000fc800078e0004 */
[----:B------:R-:W-:-:S07]  /*15b0*/  IMAD.IADD R0, R5, 0x1, R3 ;  /* 0x0000000105007824 */ /* 0x000fce00078e0203 */
.L_x_634:
        /* <DEDUP_REMOVED lines=29> */
.L_x_636:
[----:B------:R-:W0:Y:S01]  /*1790*/  LDCU UR4, c[0x0][0x3a4] ;  /* 0x00007480ff0477ac */ /* 0x000e220008000800 */
[----:B------:R-:W-:Y:S01]  /*17a0*/  MOV R0, 0x17d0 ;  /* 0x000017d000007802 */ /* 0x000fe20000000f00 */
[----:B0-----:R-:W-:-:S07]  /*17b0*/  IMAD.U32 R12, RZ, RZ, UR4 ;  /* 0x00000004ff0c7e24 */ /* 0x001fce000f8e00ff */
[----:B------:R-:W-:Y:S05]  /*17c0*/  CALL.REL.NOINC `($__internal_14_$__cuda_sm20_div_s64) ;  /* 0x0000002400e47944 */ /* 0x000fea0003c00000 */
[----:B------:R-:W-:-:S07]  /*17d0*/  IMAD.MOV.U32 R14, RZ, RZ, R2 ;  /* 0x000000ffff0e7224 */ /* 0x000fce00078e0002 */
.L_x_637:
[----:B------:R-:W-:Y:S05]  /*17e0*/  BSYNC.RECONVERGENT B1 ;  /* 0x0000000000017941 */ /* 0x000fea0003800200 */
.L_x_635:
        /* <DEDUP_REMOVED lines=31> */
.L_x_639:
[----:B------:R-:W0:Y:S01]  /*19e0*/  LDCU UR4, c[0x0][0x3a4] ;  /* 0x00007480ff0477ac */ /* 0x000e220008000800 */
[----:B------:R-:W-:Y:S01]  /*19f0*/  MOV R0, 0x1a20 ;  /* 0x00001a2000007802 */ /* 0x000fe20000000f00 */
[----:B0-----:R-:W-:-:S07]  /*1a00*/  IMAD.U32 R12, RZ, RZ, UR4 ;  /* 0x00000004ff0c7e24 */ /* 0x001fce000f8e00ff */
[----:B------:R-:W-:Y:S05]  /*1a10*/  CALL.REL.NOINC `($__internal_14_$__cuda_sm20_div_s64) ;  /* 0x0000002400507944 */ /* 0x000fea0003c00000 */
[----:B------:R-:W-:-:S07]  /*1a20*/  MOV R0, R2 ;  /* 0x0000000200007202 */ /* 0x000fce0000000f00 */
.L_x_640:
[----:B------:R-:W-:Y:S05]  /*1a30*/  BSYNC.RECONVERGENT B1 ;  /* 0x0000000000017941 */ /* 0x000fea0003800200 */
.L_x_638:
[----:B------:R-:W-:Y:S01]  /*1a40*/  ISETP.GT.U32.AND P0, PT, R24, 0x7ffffffe, PT ;  /* 0x7ffffffe1800780c */ /* 0x000fe20003f04070 */
[----:B------:R-:W-:Y:S01]  /*1a50*/  VIADD R2, R0, 0x1 ;  /* 0x0000000100027836 */ /* 0x000fe20000000000 */
[----:B------:R-:W-:Y:S01]  /*1a60*/  BSSY.RECONVERGENT B1, `(.L_x_641) ;  /* 0x00001be000017945 */ /* 0x000fe20003800200 */
[----:B------:R-:W-:Y:S02]  /*1a70*/  CS2R R34, SRZ ;  /* 0x0000000000227805 */ /* 0x000fe4000001ff00 */
[----:B------:R-:W-:-:S08]  /*1a80*/  IMAD.IADD R20, R2, 0x1, -R21 ;  /* 0x0000000102147824 */ /* 0x000fd000078e0a15 */
[----:B------:R-:W-:Y:S05]  /*1a90*/  @P0 BRA `(.L_x_642) ;  /* 0x0000001800e80947 */ /* 0x000fea0003800000 */
[----:B------:R-:W0:Y:S01]  /*1aa0*/  LDCU UR4, c[0x0][0x398] ;  /* 0x00007300ff0477ac */ /* 0x000e220008000800 */
[----:B------:R-:W-:Y:S02]  /*1ab0*/  IMAD.IADD R0, R0, 0x1, -R21 ;  /* 0x0000000100007824 */ /* 0x000fe400078e0a15 */
[----:B------:R-:W-:Y:S01]  /*1ac0*/  HFMA2 R19, -RZ, RZ, 0, 0 ;  /* 0x00000000ff137431 */ /* 0x000fe200000001ff */
[----:B------:R-:W-:Y:S02]  /*1ad0*/  CS2R R34, SRZ ;  /* 0x0000000000227805 */ /* 0x000fe4000001ff00 */
        /* <DEDUP_REMOVED lines=18> */
[C---:B------:R-:W-:Y:S01]  /*1c00*/  VIADD R8, R29.reuse, 0xb ;  /* 0x0000000b1d087836 */ /* 0x040fe20000000000 */
[C---:B------:R-:W-:Y:S01]  /*1c10*/  LOP3.LUT R3, R2.reuse, 0x7, RZ, 0xc0, !PT ;  /* 0x0000000702037812 */ /* 0x040fe200078ec0ff */
[C---:B------:R-:W-:Y:S01]  /*1c20*/  VIADD R6, R29.reuse, 0xd ;  /* 0x0000000d1d067836 */ /* 0x040fe20000000000 */
[----:B------:R-:W-:Y:S01]  /*1c30*/  LOP3.LUT R2, R2, 0x3, RZ, 0xc0, !PT ;  /* 0x0000000302027812 */ /* 0x000fe200078ec0ff */
[----:B------:R-:W-:-:S08]  /*1c40*/  VIADD R5, R29, 0xe ;  /* 0x0000000e1d057836 */ /* 0x000fd00000000000 */
.L_x_656:
[----:B------:R-:W-:Y:S01]  /*1c50*/  ISETP.GE.AND P2, PT, R23, 0x1, PT ;  /* 0x000000011700780c */ /* 0x000fe20003f46270 */
[----:B------:R-:W-:-:S12]  /*1c60*/  BSSY.RECONVERGENT B2, `(.L_x_643) ;  /* 0x000019a000027945 */ /* 0x000fd80003800200 */
[----:B------:R-:W-:Y:S05]  /*1c70*/  @!P2 BRA `(.L_x_644) ;  /* 0x000000180060a947 */ /* 0x000fea0003800000 */
[----:B------:R-:W-:-:S07]  /*1c80*/  IMAD.MOV.U32 R0, RZ, RZ, RZ ;  /* 0x000000ffff007224 */ /* 0x000fce00078e00ff */
.L_x_655:
        /* <DEDUP_REMOVED lines=8> */
[----:B------:R-:W-:Y:S01]  /*1d10*/  IMAD.IADD R33, R25, 0x1, R0 ;  /* 0x0000000119217824 */ /* 0x000fe200078e0200 */
[----:B------:R-:W-:Y:S01]  /*1d20*/  MOV R29, R39 ;  /* 0x00000027001d7202 */ /* 0x000fe20000000f00 */
[----:B------:R-:W-:Y:S01]  /*1d30*/  BSSY.RECONVERGENT B5, `(.L_x_649) ;  /* 0x00000c5000057945 */ /* 0x000fe20003800200 */
        /* <DEDUP_REMOVED lines=16> */
[----:B------:R-:W-:Y:S01]  /*1e40*/  IADD3 R58, PT, PT, -R58, RZ, RZ ;  /* 0x000000ff3a3a7210 */ /* 0x000fe20007ffe1ff */
[----:B------:R-:W-:-:S02]  /*1e50*/  IMAD R30, R30, UR6, RZ ;  /* 0x000000061e1e7c24 */ /* 0x000fc4000f8e02ff */
[----:B------:R-:W-:-:S04]  /*1e60*/  IMAD.WIDE.U32 R28, R31, UR4, R28 ;  /* 0x000000041f1c7c25 */ /* 0x000fc8000f8e001c */
[----:B------:R-:W-:Y:S02]  /*1e70*/  IMAD R31, R31, UR5, R32 ;  /* 0x000000051f1f7c24 */ /* 0x000fe4000f8e0220 */
[----:B------:R-:W-:Y:S02]  /*1e80*/  IMAD R43, R33, UR7, R30 ;  /* 0x00000007212b7c24 */ /* 0x000fe4000f8e021e */
[----:B------:R-:W-:Y:S02]  /*1e90*/  IMAD.IADD R29, R29, 0x1, R31 ;  /* 0x000000011d1d7824 */ /* 0x000fe400078e021f */
[----:B------:R-:W-:Y:S02]  /*1ea0*/  IMAD.MOV.U32 R52, RZ, RZ, R12 ;  /* 0x000000ffff347224 */ /* 0x000fe400078e000c */
[----:B------:R-:W-:-:S04]  /*1eb0*/  IMAD.WIDE.U32 R28, R33, UR6, R28 ;  /* 0x00000006211c7c25 */ /* 0x000fc8000f8e001c */
[----:B------:R-:W-:Y:S02]  /*1ec0*/  IMAD.MOV.U32 R54, RZ, RZ, R14 ;  /* 0x000000ffff367224 */ /* 0x000fe400078e000e */
[----:B------:R-:W-:Y:S02]  /*1ed0*/  IMAD.MOV.U32 R55, RZ, RZ, R15 ;  /* 0x000000ffff377224 */ /* 0x000fe400078e000f */
[----:B------:R-:W-:Y:S02]  /*1ee0*/  IMAD.MOV.U32 R41, RZ, RZ, R17 ;  /* 0x000000ffff297224 */ /* 0x000fe400078e0011 */
[----:B------:R-:W-:Y:S02]  /*1ef0*/  IMAD.MOV.U32 R57, RZ, RZ, R18 ;  /* 0x000000ffff397224 */ /* 0x000fe400078e0012 */
[----:B------:R-:W-:-:S07]  /*1f00*/  IMAD.IADD R43, R29, 0x1, R43 ;  /* 0x000000011d2b7824 */ /* 0x000fce00078e022b */
.L_x_650:
[----:B------:R-:W0:Y:S01]  /*1f10*/  LDCU.64 UR4, c[0x0][0x3d0] ;  /* 0x00007a00ff0477ac */ /* 0x000e220008000a00 */
[----:B------:R-:W-:Y:S01]  /*1f20*/  SHF.R.S32.HI R30, RZ, 0x1f, R44 ;  /* 0x0000001fff1e7819 */ /* 0x000fe2000001142c */
[----:B------:R-:W-:Y:S01]  /*1f30*/  IMAD.MOV.U32 R36, RZ, RZ, R28 ;  /* 0x000000ffff247224 */ /* 0x000fe200078e001c */
[----:B------:R-:W-:Y:S01]  /*1f40*/  MOV R37, R43 ;  /* 0x0000002b00257202 */ /* 0x000fe20000000f00 */
[----:B------:R-:W1:Y:S02]  /*1f50*/  LDCU.64 UR6, c[0x0][0x380] ;  /* 0x00007000ff0677ac */ /* 0x000e640008000a00 */
[----:B0-----:R-:W-:Y:S02]  /*1f60*/  IMAD R31, R30, UR4, RZ ;  /* 0x000000041e1f7c24 */ /* 0x001fe4000f8e02ff */
[----:B------:R-:W-:-:S04]  /*1f70*/  IMAD.WIDE.U32 R32, R44, UR4, R36 ;  /* 0x000000042c207c25 */ /* 0x000fc8000f8e0024 */
[----:B------:R-:W-:Y:S01]  /*1f80*/  IMAD R31, R44, UR5, R31 ;  /* 0x000000052c1f7c24 */ /* 0x000fe2000f8e021f */
[----:B-1----:R-:W-:-:S03]  /*1f90*/  LEA R30, P2, R32, UR6, 0x3 ;  /* 0x00000006201e7c11 */ /* 0x002fc6000f8418ff */
[----:B------:R-:W-:-:S05]  /*1fa0*/  IMAD.IADD R31, R33, 0x1, R31 ;  /* 0x00000001211f7824 */ /* 0x000fca00078e021f */
[----:B------:R-:W-:Y:S02]  /*1fb0*/  LEA.HI.X R31, R32, UR7, R31, 0x3, P2 ;  /* 0x00000007201f7c11 */ /* 0x000fe400090f1c1f */
[----:B------:R-:W-:-:S04]  /*1fc0*/  SHF.R.S32.HI R32, RZ, 0x1f, R57 ;  /* 0x0000001fff207819 */ /* 0x000fc80000011439 */
[----:B------:R-:W2:Y:S01]  /*1fd0*/  LDG.E.64 R30, desc[UR8][R30.64] ;  /* 0x000000081e1e7981 */ /* 0x000ea2000c1e1b00 */
[----:B------:R-:W-:-:S04]  /*1fe0*/  IMAD R32, R32, UR4, RZ ;  /* 0x0000000420207c24 */ /* 0x000fc8000f8e02ff */
[C---:B------:R-:W-:Y:S02]  /*1ff0*/  IMAD R59, R57.reuse, UR5, R32 ;  /* 0x00000005393b7c24 */ /* 0x040fe4000f8e0220 */
[----:B------:R-:W-:-:S04]  /*2000*/  IMAD.WIDE.U32 R32, R57, UR4, R36 ;  /* 0x0000000439207c25 */ /* 0x000fc8000f8e0024 */
[----:B------:R-:W-:Y:S01]  /*2010*/  IMAD.IADD R33, R33, 0x1, R59 ;  /* 0x0000000121217824 */ /* 0x000fe200078e023b */
[----:B------:R-:W-:-:S04]  /*2020*/  LEA R60, P2, R32, UR6, 0x3 ;  /* 0x00000006203c7c11 */ /* 0x000fc8000f8418ff */
[----:B------:R-:W-:-:S05]  /*2030*/  LEA.HI.X R61, R32, UR7, R33, 0x3, P2 ;  /* 0x00000007203d7c11 */ /* 0x000fca00090f1c21 */
[----:B------:R-:W3:Y:S01]  /*2040*/  LDG.E.64 R32, desc[UR8][R60.64] ;  /* 0x000000083c207981 */ /* 0x000ee2000c1e1b00 */
[----:B--2---:R-:W-:Y:S01]  /*2050*/  DADD R34, R30, R34 ;  /* 0x000000001e227229 */ /* 0x004fe20000000022 */
[----:B------:R-:W-:-:S05]  /*2060*/  SHF.R.S32.HI R30, RZ, 0x1f, R41 ;  /* 0x0000001fff1e7819 */ /* 0x000fca0000011429 */
[----:B------:R-:W-:Y:S02]  /*2070*/  IMAD R30, R30, UR4, RZ ;  /* 0x000000041e1e7c24 */ /* 0x000fe4000f8e02ff */
[----:B---3--:R-:W-:Y:S02]  /*2080*/  DADD R32, R34, R32 ;  /* 0x0000000022207229 */ /* 0x008fe40000000020 */
[C---:B------:R-:W-:Y:S02]  /*2090*/  IMAD R35, R41.reuse, UR5, R30 ;  /* 0x0000000529237c24 */ /* 0x040fe4000f8e021e */
[----:B------:R-:W-:-:S05]  /*20a0*/  IMAD.WIDE.U32 R30, R41, UR4, R36 ;  /* 0x00000004291e7c25 */ /* 0x000fca000f8e0024 */
[----:B------:R-:W-:Y:S02]  /*20b0*/  IADD3 R31, PT, PT, R31, R35, RZ ;  /* 0x000000231f1f7210 */ /* 0x000fe40007ffe0ff */
[----:B------:R-:W-:-:S04]  /*20c0*/  LEA R34, P2, R30, UR6, 0x3 ;  /* 0x000000061e227c11 */ /* 0x000fc8000f8418ff */
[----:B------:R-:W-:-:S06]  /*20d0*/  LEA.HI.X R35, R30, UR7, R31, 0x3, P2 ;  /* 0x000000071e237c11 */ /* 0x000fcc00090f1c1f */
[----:B------:R-:W2:Y:S01]  /*20e0*/  LDG.E.64 R34, desc[UR8][R34.64] ;  /* 0x0000000822227981 */ /* 0x000ea2000c1e1b00 */
[----:B------:R-:W-:-:S05]  /*20f0*/  SHF.R.S32.HI R30, RZ, 0x1f, R56 ;  /* 0x0000001fff1e7819 */ /* 0x000fca0000011438 */
[----:B------:R-:W-:-:S04]  /*2100*/  IMAD R31, R30, UR4, RZ ;  /* 0x000000041e1f7c24 */ /* 0x000fc8000f8e02ff */
[C---:B------:R-:W-:Y:S02]  /*2110*/  IMAD R59, R56.reuse, UR5, R31 ;  /* 0x00000005383b7c24 */ /* 0x040fe4000f8e021f */
[----:B------:R-:W-:-:S04]  /*2120*/  IMAD.WIDE.U32 R30, R56, UR4, R36 ;  /* 0x00000004381e7c25 */ /* 0x000fc8000f8e0024 */
[----:B------:R-:W-:Y:S01]  /*2130*/  IMAD.IADD R31, R31, 0x1, R59 ;  /* 0x000000011f1f7824 */ /* 0x000fe200078e023b */
[----:B------:R-:W-:-:S04]  /*2140*/  LEA R60, P2, R30, UR6, 0x3 ;  /* 0x000000061e3c7c11 */ /* 0x000fc8000f8418ff */
[----:B------:R-:W-:-:S06]  /*2150*/  LEA.HI.X R61, R30, UR7, R31, 0x3, P2 ;  /* 0x000000071e3d7c11 */ /* 0x000fcc00090f1c1f */
[----:B------:R-:W3:Y:S01]  /*2160*/  LDG.E.64 R60, desc[UR8][R60.64] ;  /* 0x000000083c3c7981 */ /* 0x000ee2000c1e1b00 */
[----:B------:R-:W-:-:S05]  /*2170*/  SHF.R.S32.HI R30, RZ, 0x1f, R55 ;  /* 0x0000001fff1e7819 */ /* 0x000fca0000011437 */
[----:B------:R-:W-:Y:S01]  /*2180*/  IMAD R30, R30, UR4, RZ ;  /* 0x000000041e1e7c24 */ /* 0x000fe2000f8e02ff */
[----:B--2---:R-:W-:-:S03]  /*2190*/  DADD R32, R32, R34 ;  /* 0x0000000020207229 */ /* 0x004fc60000000022 */
[C---:B------:R-:W-:Y:S02]  /*21a0*/  IMAD R35, R55.reuse, UR5, R30 ;  /* 0x0000000537237c24 */ /* 0x040fe4000f8e021e */
[----:B------:R-:W-:-:S04]  /*21b0*/  IMAD.WIDE.U32 R30, R55, UR4, R36 ;  /* 0x00000004371e7c25 */ /* 0x000fc8000f8e0024 */
[----:B------:R-:W-:Y:S01]  /*21c0*/  IMAD.IADD R31, R31, 0x1, R35 ;  /* 0x000000011f1f7824 */ /* 0x000fe200078e0223 */
[----:B------:R-:W-:-:S04]  /*21d0*/  LEA R34, P2, R30, UR6, 0x3 ;  /* 0x000000061e227c11 */ /* 0x000fc8000f8418ff */
[----:B------:R-:W-:-:S06]  /*21e0*/  LEA.HI.X R35, R30, UR7, R31, 0x3, P2 ;  /* 0x000000071e237c11 */ /* 0x000fcc00090f1c1f */
[----:B------:R-:W2:Y:S01]  /*21f0*/  LDG.E.64 R34, desc[UR8][R34.64] ;  /* 0x0000000822227981 */ /* 0x000ea2000c1e1b00 */
[----:B------:R-:W-:-:S05]  /*2200*/  SHF.R.S32.HI R30, RZ, 0x1f, R54 ;  /* 0x0000001fff1e7819 */ /* 0x000fca0000011436 */
[----:B------:R-:W-:-:S04]  /*2210*/  IMAD R31, R30, UR4, RZ ;  /* 0x000000041e1f7c24 */ /* 0x000fc8000f8e02ff */
[C---:B------:R-:W-:Y:S02]  /*2220*/  IMAD R59, R54.reuse, UR5, R31 ;  /* 0x00000005363b7c24 */ /* 0x040fe4000f8e021f */
[----:B------:R-:W-:Y:S01]  /*2230*/  IMAD.WIDE.U32 R30, R54, UR4, R36 ;  /* 0x00000004361e7c25 */ /* 0x000fe2000f8e0024 */
[----:B---3--:R-:W-:-:S04]  /*2240*/  DADD R32, R32, R60 ;  /* 0x0000000020207229 */ /* 0x008fc8000000003c */
[----:B------:R-:W-:Y:S02]  /*2250*/  IADD3 R31, PT, PT, R31, R59, RZ ;  /* 0x0000003b1f1f7210 */ /* 0x000fe40007ffe0ff */
        /* <DEDUP_REMOVED lines=16> */
[----:B---3--:R-:W-:-:S03]  /*2360*/  DADD R32, R32, R60 ;  /* 0x0000000020207229 */ /* 0x008fc6000000003c */
        /* <DEDUP_REMOVED lines=29> */
[----:B------:R-:W-:Y:S02]  /*2540*/  LEA.HI.X R35, R30, UR7, R31, 0x3, P2 ;  /* 0x000000071e237c11 */ /* 0x000fe400090f1c1f */
[----:B------:R-:W-:-:S04]  /*2550*/  SHF.R.S32.HI R31, RZ, 0x1f, R48 ;  /* 0x0000001fff1f7819 */ /* 0x000fc80000011430 */
[----:B------:R-:W2:Y:S01]  /*2560*/  LDG.E.64 R34, desc[UR8][R34.64] ;  /* 0x0000000822227981 */ /* 0x000ea2000c1e1b00 */
        /* <DEDUP_REMOVED lines=21> */
[----:B---3--:R-:W-:-:S03]  /*26c0*/  DADD R32, R32, R60 ;  /* 0x0000000020207229 */ /* 0x008fc6000000003c */
[----:B------:R-:W-:Y:S01]  /*26d0*/  IMAD.IADD R31, R31, 0x1, R59 ;  /* 0x000000011f1f7824 */ /* 0x000fe200078e023b */
[----:B------:R-:W-:-:S04]  /*26e0*/  LEA R60, P2, R30, UR6, 0x3 ;  /* 0x000000061e3c7c11 */ /* 0x000fc8000f8418ff */
[----:B------:R-:W-:-:S05]  /*26f0*/  LEA.HI.X R61, R30, UR7, R31, 0x3, P2 ;  /* 0x000000071e3d7c11 */ /* 0x000fca00090f1c1f */
[----:B------:R-:W3:Y:S01]  /*2700*/  LDG.E.64 R30, desc[UR8][R60.64] ;  /* 0x000000083c1e7981 */ /* 0x000ee2000c1e1b00 */
[----:B--2---:R-:W-:Y:S01]  /*2710*/  DADD R32, R32, R34 ;  /* 0x0000000020207229 */ /* 0x004fe20000000022 */
[----:B------:R-:W-:-:S07]  /*2720*/  IMAD.WIDE.U32 R34, R45, UR4, R36 ;  /* 0x000000042d227c25 */ /* 0x000fce000f8e0024 */
[----:B---3--:R-:W-:Y:S01]  /*2730*/  DADD R30, R32, R30 ;  /* 0x00000000201e7229 */ /* 0x008fe2000000001e */
[----:B------:R-:W-:-:S05]  /*2740*/  SHF.R.S32.HI R32, RZ, 0x1f, R45 ;  /* 0x0000001fff207819 */ /* 0x000fca000001142d */
[----:B------:R-:W-:-:S04]  /*2750*/  IMAD R32, R32, UR4, RZ ;  /* 0x0000000420207c24 */ /* 0x000fc8000f8e02ff */
[----:B------:R-:W-:Y:S01]  /*2760*/  IMAD R33, R45, UR5, R32 ;  /* 0x000000052d217c24 */ /* 0x000fe2000f8e0220 */
[----:B------:R-:W-:-:S04]  /*2770*/  LEA R32, P2, R34, UR6, 0x3 ;  /* 0x0000000622207c11 */ /* 0x000fc8000f8418ff */
[----:B------:R-:W-:-:S04]  /*2780*/  IADD3 R33, PT, PT, R35, R33, RZ ;  /* 0x0000002123217210 */ /* 0x000fc80007ffe0ff */
[----:B------:R-:W-:Y:S02]  /*2790*/  LEA.HI.X R33, R34, UR7, R33, 0x3, P2 ;  /* 0x0000000722217c11 */ /* 0x000fe400090f1c21 */
[----:B------:R-:W-:-:S04]  /*27a0*/  SHF.R.S32.HI R34, RZ, 0x1f, R42 ;  /* 0x0000001fff227819 */ /* 0x000fc8000001142a */
[----:B------:R-:W2:Y:S01]  /*27b0*/  LDG.E.64 R32, desc[UR8][R32.64] ;  /* 0x0000000820207981 */ /* 0x000ea2000c1e1b00 */
[----:B------:R-:W-:Y:S02]  /*27c0*/  IMAD R59, R34, UR4, RZ ;  /* 0x00000004223b7c24 */ /* 0x000fe4000f8e02ff */
[----:B------:R-:W-:-:S04]  /*27d0*/  IMAD.WIDE.U32 R34, R42, UR4, R36 ;  /* 0x000000042a227c25 */ /* 0x000fc8000f8e0024 */
[----:B------:R-:W-:Y:S01]  /*27e0*/  IMAD R59, R42, UR5, R59 ;  /* 0x000000052a3b7c24 */ /* 0x000fe2000f8e023b */
[----:B------:R-:W-:-:S03]  /*27f0*/  LEA R36, P2, R34, UR6, 0x3 ;  /* 0x0000000622247c11 */ /* 0x000fc6000f8418ff */
[----:B------:R-:W-:-:S05]  /*2800*/  IMAD.IADD R35, R35, 0x1, R59 ;  /* 0x0000000123237824 */ /* 0x000fca00078e023b */
[----:B------:R-:W-:-:S06]  /*2810*/  LEA.HI.X R37, R34, UR7, R35, 0x3, P2 ;  /* 0x0000000722257c11 */ /* 0x000fcc00090f1c23 */
[----:B------:R-:W3:Y:S01]  /*2820*/  LDG.E.64 R36, desc[UR8][R36.64] ;  /* 0x0000000824247981 */ /* 0x000ee2000c1e1b00 */
[----:B------:R-:W-:-:S05]  /*2830*/  VIADD R58, R58, 0x10 ;  /* 0x000000103a3a7836 */ /* 0x000fca0000000000 */
[----:B------:R-:W-:Y:S01]  /*2840*/  ISETP.NE.AND P2, PT, R58, RZ, PT ;  /* 0x000000ff3a00720c */ /* 0x000fe20003f45270 */
        /* <DEDUP_REMOVED lines=13> */
[----:B------:R-:W-:Y:S02]  /*2920*/  VIADD R47, R47, 0x10 ;  /* 0x000000102f2f7836 */ /* 0x000fe40000000000 */
[----:B------:R-:W-:Y:S02]  /*2930*/  VIADD R45, R45, 0x10 ;  /* 0x000000102d2d7836 */ /* 0x000fe40000000000 */
[----:B------:R-:W-:Y:S01]  /*2940*/  VIADD R44, R44, 0x10 ;  /* 0x000000102c2c7836 */ /* 0x000fe20000000000 */
[----:B--2---:R-:W-:-:S08]  /*2950*/  DADD R30, R30, R32 ;  /* 0x000000001e1e7229 */ /* 0x004fd00000000020 */
[----:B---3--:R-:W-:Y:S01]  /*2960*/  DADD R34, R30, R36 ;  /* 0x000000001e227229 */ /* 0x008fe20000000024 */
[----:B------:R-:W-:Y:S10]  /*2970*/  @P2 BRA `(.L_x_650) ;  /* 0xfffffff400642947 */ /* 0x000ff4000383ffff */
[----:B------:R-:W-:Y:S05]  /*2980*/  BSYNC.RECONVERGENT B5 ;  /* 0x0000000000057941 */ /* 0x000fea0003800200 */
.L_x_649:
[----:B------:R-:W-:-:S07]  /*2990*/  LOP3.LUT R54, R20, 0x7ffffff0, RZ, 0xc0, !PT ;  /* 0x7ffffff014367812 */ /* 0x000fce00078ec0ff */
.L_x_648:
[----:B------:R-:W-:Y:S05]  /*29a0*/  BSYNC.RECONVERGENT B4 ;  /* 0x0000000000047941 */ /* 0x000fea0003800200 */
.L_x_647:
[----:B------:R-:W-:-:S13]  /*29b0*/  LOP3.LUT P2, RZ, R20, 0xf, RZ, 0xc0, !PT ;  /* 0x0000000f14ff7812 */ /* 0x000fda000784c0ff */
[----:B------:R-:W-:Y:S05]  /*29c0*/  @!P2 BRA `(.L_x_646) ;  /* 0x0000000800fca947 */ /* 0x000fea0003800000 */
[----:B------:R-:W0:Y:S01]  /*29d0*/  LDCU.128 UR4, c[0x0][0x3c0] ;  /* 0x00007800ff0477ac */ /* 0x000e220008000c00 */
[----:B------:R-:W-:Y:S01]  /*29e0*/  IMAD.IADD R31, R19, 0x1, R38 ;  /* 0x00000001131f7824 */ /* 0x000fe200078e0226 */
[----:B------:R-:W-:Y:S01]  /*29f0*/  BSSY.RECONVERGENT B4, `(.L_x_651) ;  /* 0x0000064000047945 */ /* 0x000fe20003800200 */
[----:B------:R-:W-:Y:S01]  /*2a00*/  IMAD.IADD R37, R25, 0x1, R0 ;  /* 0x0000000119257824 */ /* 0x000fe200078e0200 */
[----:B------:R-:W-:Y:S01]  /*2a10*/  ISETP.NE.AND P2, PT, R3, RZ, PT ;  /* 0x000000ff0300720c */ /* 0x000fe20003f45270 */
[----:B------:R-:W-:Y:S01]  /*2a20*/  IMAD.MOV.U32 R29, RZ, RZ, R39 ;  /* 0x000000ffff1d7224 */ /* 0x000fe200078e0027 */
[----:B------:R-:W-:-:S05]  /*2a30*/  SHF.R.S32.HI R28, RZ, 0x1f, R31 ;  /* 0x0000001fff1c7819 */ /* 0x000fca000001141f */
[----:B0-----:R-:W-:Y:S01]  /*2a40*/  IMAD R30, R28, UR4, RZ ;  /* 0x000000041c1e7c24 */ /* 0x001fe2000f8e02ff */
[----:B------:R-:W-:-:S05]  /*2a50*/  MOV R28, R26 ;  /* 0x0000001a001c7202 */ /* 0x000fca0000000f00 */
        /* <DEDUP_REMOVED lines=10> */
[----:B------:R-:W-:Y:S01]  /*2b00*/  IMAD.IADD R41, R21, 0x1, R54 ;  /* 0x0000000115297824 */ /* 0x000fe200078e0236 */
[----:B------:R-:W-:Y:S01]  /*2b10*/  MOV R42, R32 ;  /* 0x00000020002a7202 */ /* 0x000fe20000000f00 */
[----:B------:R-:W1:Y:S02]  /*2b20*/  LDCU.64 UR6, c[0x0][0x380] ;  /* 0x00007000ff0677ac */ /* 0x000e640008000a00 */
[C---:B------:R-:W-:Y:S01]  /*2b30*/  VIADD R29, R41.reuse, 0x1 ;  /* 0x00000001291d7836 */ /* 0x040fe20000000000 */
[----:B------:R-:W-:Y:S01]  /*2b40*/  SHF.R.S32.HI R28, RZ, 0x1f, R41 ;  /* 0x0000001fff1c7819 */ /* 0x000fe20000011429 */
[C---:B------:R-:W-:Y:S02]  /*2b50*/  VIADD R37, R41.reuse, 0x2 ;  /* 0x0000000229257836 */ /* 0x040fe40000000000 */
[C---:B------:R-:W-:Y:S02]  /*2b60*/  VIADD R47, R41.reuse, 0x3 ;  /* 0x00000003292f7836 */ /* 0x040fe40000000000 */
[----:B0-----:R-:W-:Y:S01]  /*2b70*/  IMAD R36, R28, UR4, RZ ;  /* 0x000000041c247c24 */ /* 0x001fe2000f8e02ff */
[----:B------:R-:W-:Y:S01]  /*2b80*/  SHF.R.S32.HI R28, RZ, 0x1f, R29 ;  /* 0x0000001fff1c7819 */ /* 0x000fe2000001141d */
[----:B------:R-:W-:-:S04]  /*2b90*/  IMAD.WIDE.U32 R30, R41, UR4, R42 ;  /* 0x00000004291e7c25 */ /* 0x000fc8000f8e002a */
[----:B------:R-:W-:Y:S01]  /*2ba0*/  IMAD R45, R41, UR5, R36 ;  /* 0x00000005292d7c24 */ /* 0x000fe2000f8e0224 */
[----:B-1----:R-:W-:Y:S01]  /*2bb0*/  LEA R52, P3, R30, UR6, 0x3 ;  /* 0x000000061e347c11 */ /* 0x002fe2000f8618ff */
[----:B------:R-:W-:-:S03]  /*2bc0*/  IMAD R28, R28, UR4, RZ ;  /* 0x000000041c1c7c24 */ /* 0x000fc6000f8e02ff */
[----:B------:R-:W-:Y:S01]  /*2bd0*/  IADD3 R45, PT, PT, R31, R45, RZ ;  /* 0x0000002d1f2d7210 */ /* 0x000fe20007ffe0ff */
[C---:B------:R-:W-:Y:S01]  /*2be0*/  IMAD R49, R29.reuse, UR5, R28 ;  /* 0x000000051d317c24 */ /* 0x040fe2000f8e021c */
[----:B------:R-:W-:Y:S01]  /*2bf0*/  SHF.R.S32.HI R31, RZ, 0x1f, R37 ;  /* 0x0000001fff1f7819 */ /* 0x000fe20000011425 */
[----:B------:R-:W-:Y:S01]  /*2c00*/  IMAD.WIDE.U32 R28, R29, UR4, R42 ;  /* 0x000000041d1c7c25 */ /* 0x000fe2000f8e002a */
[----:B------:R-:W-:Y:S02]  /*2c10*/  LEA.HI.X R53, R30, UR7, R45, 0x3, P3 ;  /* 0x000000071e357c11 */ /* 0x000fe400098f1c2d */
[----:B------:R-:W-:Y:S01]  /*2c20*/  IADD3 R45, PT, PT, R41, 0x4, RZ ;  /* 0x00000004292d7810 */ /* 0x000fe20007ffe0ff */
[----:B------:R-:W-:Y:S01]  /*2c30*/  IMAD.IADD R49, R29, 0x1, R49 ;  /* 0x000000011d317824 */ /* 0x000fe200078e0231 */
[C---:B------:R-:W-:Y:S01]  /*2c40*/  LEA R50, P3, R28.reuse, UR6, 0x3 ;  /* 0x000000061c327c11 */ /* 0x040fe2000f8618ff */
[----:B------:R-:W-:Y:S01]  /*2c50*/  IMAD R30, R31, UR4, RZ ;  /* 0x000000041f1e7c24 */ /* 0x000fe2000f8e02ff */
[----:B------:R-:W-:Y:S01]  /*2c60*/  SHF.R.S32.HI R29, RZ, 0x1f, R47 ;  /* 0x0000001fff1d7819 */ /* 0x000fe2000001142f */
[----:B------:R-:W2:Y:S01]  /*2c70*/  LDG.E.64 R52, desc[UR8][R52.64] ;  /* 0x0000000834347981 */ /* 0x000ea2000c1e1b00 */
[----:B------:R-:W-:Y:S01]  /*2c80*/  LEA.HI.X R51, R28, UR7, R49, 0x3, P3 ;  /* 0x000000071c337c11 */ /* 0x000fe200098f1c31 */
[C---:B------:R-:W-:Y:S01]  /*2c90*/  IMAD R55, R37.reuse, UR5, R30 ;  /* 0x0000000525377c24 */ /* 0x040fe2000f8e021e */
[----:B------:R-:W-:Y:S01]  /*2ca0*/  SHF.R.S32.HI R28, RZ, 0x1f, R45 ;  /* 0x0000001fff1c7819 */ /* 0x000fe2000001142d */
[----:B------:R-:W-:Y:S01]  /*2cb0*/  IMAD.WIDE.U32 R30, R37, UR4, R42 ;  /* 0x00000004251e7c25 */ /* 0x000fe2000f8e002a */
[----:B------:R-:W-:-:S02]  /*2cc0*/  IADD3 R37, PT, PT, R41, 0x5, RZ ;  /* 0x0000000529257810 */ /* 0x000fc40007ffe0ff */
[----:B------:R-:W3:Y:S01]  /*2cd0*/  LDG.E.64 R50, desc[UR8][R50.64] ;  /* 0x0000000832327981 */ /* 0x000ee2000c1e1b00 */
[----:B------:R-:W-:Y:S01]  /*2ce0*/  IMAD R36, R29, UR4, RZ ;  /* 0x000000041d247c24 */ /* 0x000fe2000f8e02ff */
[----:B------:R-:W-:Y:S01]  /*2cf0*/  LEA R48, P3, R30, UR6, 0x3 ;  /* 0x000000061e307c11 */ /* 0x000fe2000f8618ff */
[----:B------:R-:W-:Y:S02]  /*2d00*/  IMAD.IADD R31, R31, 0x1, R55 ;  /* 0x000000011f1f7824 */ /* 0x000fe400078e0237 */
[----:B------:R-:W-:Y:S02]  /*2d10*/  IMAD R44, R28, UR4, RZ ;  /* 0x000000041c2c7c24 */ /* 0x000fe4000f8e02ff */
[C---:B------:R-:W-:Y:S01]  /*2d20*/  IMAD R55, R47.reuse, UR5, R36 ;  /* 0x000000052f377c24 */ /* 0x040fe2000f8e0224 */
[----:B------:R-:W-:Y:S01]  /*2d30*/  LEA.HI.X R49, R30, UR7, R31, 0x3, P3 ;  /* 0x000000071e317c11 */ /* 0x000fe200098f1c1f */
[----:B------:R-:W-:Y:S01]  /*2d40*/  IMAD.WIDE.U32 R28, R47, UR4, R42 ;  /* 0x000000042f1c7c25 */ /* 0x000fe2000f8e002a */
[----:B------:R-:W-:-:S03]  /*2d50*/  SHF.R.S32.HI R36, RZ, 0x1f, R37 ;  /* 0x0000001fff247819 */ /* 0x000fc60000011425 */
[C---:B------:R-:W-:Y:S01]  /*2d60*/  IMAD R57, R45.reuse, UR5, R44 ;  /* 0x000000052d397c24 */ /* 0x040fe2000f8e022c */
[----:B------:R-:W-:Y:S01]  /*2d70*/  LEA R46, P3, R28, UR6, 0x3 ;  /* 0x000000061c2e7c11 */ /* 0x000fe2000f8618ff */
[----:B------:R-:W-:Y:S01]  /*2d80*/  IMAD.WIDE.U32 R30, R45, UR4, R42 ;  /* 0x000000042d1e7c25 */ /* 0x000fe2000f8e002a */
[----:B------:R-:W-:Y:S01]  /*2d90*/  IADD3 R29, PT, PT, R29, R55, RZ ;  /* 0x000000371d1d7210 */ /* 0x000fe20007ffe0ff */
[----:B------:R-:W4:Y:S02]  /*2da0*/  LDG.E.64 R48, desc[UR8][R48.64] ;  /* 0x0000000830307981 */ /* 0x000f24000c1e1b00 */
[----:B------:R-:W-:Y:S01]  /*2db0*/  IMAD R36, R36, UR4, RZ ;  /* 0x0000000424247c24 */ /* 0x000fe2000f8e02ff */
[----:B------:R-:W-:Y:S01]  /*2dc0*/  LEA.HI.X R47, R28, UR7, R29, 0x3, P3 ;  /* 0x000000071c2f7c11 */ /* 0x000fe200098f1c1d */
[----:B------:R-:W-:Y:S01]  /*2dd0*/  VIADD R55, R41, 0x6 ;  /* 0x0000000629377836 */ /* 0x000fe20000000000 */
[C---:B------:R-:W-:Y:S02]  /*2de0*/  LEA R44, P3, R30.reuse, UR6, 0x3 ;  /* 0x000000061e2c7c11 */ /* 0x040fe4000f8618ff */
[----:B------:R-:W-:Y:S01]  /*2df0*/  IADD3 R57, PT, PT, R31, R57, RZ ;  /* 0x000000391f397210 */ /* 0x000fe20007ffe0ff */
[C---:B------:R-:W-:Y:S01]  /*2e00*/  IMAD R59, R37.reuse, UR5, R36 ;  /* 0x00000005253b7c24 */ /* 0x040fe2000f8e0224 */
[----:B------:R-:W5:Y:S01]  /*2e10*/  LDG.E.64 R46, desc[UR8][R46.64] ;  /* 0x000000082e2e7981 */ /* 0x000f62000c1e1b00 */
[----:B------:R-:W-:Y:S01]  /*2e20*/  IMAD.WIDE.U32 R28, R37, UR4, R42 ;  /* 0x00000004251c7c25 */ /* 0x000fe2000f8e002a */
[----:B------:R-:W-:-:S02]  /*2e30*/  LEA.HI.X R45, R30, UR7, R57, 0x3, P3 ;  /* 0x000000071e2d7c11 */ /* 0x000fc400098f1c39 */
[----:B------:R-:W-:Y:S01]  /*2e40*/  SHF.R.S32.HI R30, RZ, 0x1f, R55 ;  /* 0x0000001fff1e7819 */ /* 0x000fe20000011437 */
[----:B------:R-:W-:Y:S01]  /*2e50*/  IMAD.IADD R29, R29, 0x1, R59 ;  /* 0x000000011d1d7824 */ /* 0x000fe200078e023b */
[----:B------:R-:W-:Y:S02]  /*2e60*/  LEA R36, P3, R28, UR6, 0x3 ;  /* 0x000000061c247c11 */ /* 0x000fe4000f8618ff */
[----:B------:R-:W-:Y:S01]  /*2e70*/  IADD3 R41, PT, PT, R41, 0x7, RZ ;  /* 0x0000000729297810 */ /* 0x000fe20007ffe0ff */
[----:B------:R-:W-:Y:S01]  /*2e80*/  IMAD R30, R30, UR4, RZ ;  /* 0x000000041e1e7c24 */ /* 0x000fe2000f8e02ff */
[----:B------:R-:W-:Y:S01]  /*2e90*/  LEA.HI.X R37, R28, UR7, R29, 0x3, P3 ;  /* 0x000000071c257c11 */ /* 0x000fe200098f1c1d */
[----:B------:R-:W5:Y:S02]  /*2ea0*/  LDG.E.64 R44, desc[UR8][R44.64] ;  /* 0x000000082c2c7981 */ /* 0x000f64000c1e1b00 */
[C---:B------:R-:W-:Y:S02]  /*2eb0*/  IMAD R29, R55.reuse, UR5, R30 ;  /* 0x00000005371d7c24 */ /* 0x040fe4000f8e021e */
[----:B------:R-:W-:Y:S01]  /*2ec0*/  IMAD.WIDE.U32 R30, R55, UR4, R42 ;  /* 0x00000004371e7c25 */ /* 0x000fe2000f8e002a */
[----:B------:R-:W5:Y:S03]  /*2ed0*/  LDG.E.64 R36, desc[UR8][R36.64] ;  /* 0x0000000824247981 */ /* 0x000f66000c1e1b00 */
[----:B------:R-:W-:Y:S01]  /*2ee0*/  IMAD.IADD R29, R31, 0x1, R29 ;  /* 0x000000011f1d7824 */ /* 0x000fe200078e021d */
[----:B------:R-:W-:-:S02]  /*2ef0*/  SHF.R.S32.HI R31, RZ, 0x1f, R41 ;  /* 0x0000001fff1f7819 */ /* 0x000fc40000011429 */
[----:B------:R-:W-:-:S03]  /*2f00*/  LEA R28, P3, R30, UR6, 0x3 ;  /* 0x000000061e1c7c11 */ /* 0x000fc6000f8618ff */
[----:B------:R-:W-:Y:S01]  /*2f10*/  IMAD R56, R31, UR4, RZ ;  /* 0x000000041f387c24 */ /* 0x000fe2000f8e02ff */
[----:B------:R-:W-:Y:S01]  /*2f20*/  LEA.HI.X R29, R30, UR7, R29, 0x3, P3 ;  /* 0x000000071e1d7c11 */ /* 0x000fe200098f1c1d */
[----:B------:R-:W-:-:S04]  /*2f30*/  IMAD.WIDE.U32 R30, R41, UR4, R42 ;  /* 0x00000004291e7c25 */ /* 0x000fc8000f8e002a */
[----:B------:R-:W-:Y:S01]  /*2f40*/  IMAD R41, R41, UR5, R56 ;  /* 0x0000000529297c24 */ /* 0x000fe2000f8e0238 */
[----:B------:R-:W-:Y:S01]  /*2f50*/  LEA R56, P3, R30, UR6, 0x3 ;  /* 0x000000061e387c11 */ /* 0x000fe2000f8618ff */
[----:B------:R-:W5:Y:S03]  /*2f60*/  LDG.E.64 R28, desc[UR8][R28.64] ;  /* 0x000000081c1c7981 */ /* 0x000f66000c1e1b00 */
[----:B------:R-:W-:-:S04]  /*2f70*/  IADD3 R31, PT, PT, R31, R41, RZ ;  /* 0x000000291f1f7210 */ /* 0x000fc80007ffe0ff */
[----:B------:R-:W-:-:S06]  /*2f80*/  LEA.HI.X R57, R30, UR7, R31, 0x3, P3 ;  /* 0x000000071e397c11 */ /* 0x000fcc00098f1c1f */
[----:B------:R-:W5:Y:S01]  /*2f90*/  LDG.E.64 R56, desc[UR8][R56.64] ;  /* 0x0000000838387981 */ /* 0x000f62000c1e1b00 */
[----:B------:R-:W-:Y:S01]  /*2fa0*/  VIADD R54, R54, 0x8 ;  /* 0x0000000836367836 */ /* 0x000fe20000000000 */
[----:B--2---:R-:W-:-:S08]  /*2fb0*/  DADD R52, R34, R52 ;  /* 0x0000000022347229 */ /* 0x004fd00000000034 */
[----:B---3--:R-:W-:-:S08]  /*2fc0*/  DADD R50, R52, R50 ;  /* 0x0000000034327229 */ /* 0x008fd00000000032 */
[----:B----4-:R-:W-:-:S08]  /*2fd0*/  DADD R48, R50, R48 ;  /* 0x0000000032307229 */ /* 0x010fd00000000030 */
[----:B-----5:R-:W-:-:S08]  /*2fe0*/  DADD R46, R48, R46 ;  /* 0x00000000302e7229 */ /* 0x020fd0000000002e */
[----:B------:R-:W-:-:S08]  /*2ff0*/  DADD R44, R46, R44 ;  /* 0x000000002e2c7229 */ /* 0x000fd0000000002c */
[----:B------:R-:W-:-:S08]  /*3000*/  DADD R36, R44, R36 ;  /* 0x000000002c247229 */ /* 0x000fd00000000024 */
[----:B------:R-:W-:-:S08]  /*3010*/  DADD R36, R36, R28 ;  /* 0x0000000024247229 */ /* 0x000fd0000000001c */
[----:B------:R-:W-:-:S11]  /*3020*/  DADD R34, R36, R56 ;  /* 0x0000000024227229 */ /* 0x000fd60000000038 */
.L_x_652:
[----:B------:R-:W-:Y:S05]  /*3030*/  BSYNC.RECONVERGENT B4 ;  /* 0x0000000000047941 */ /* 0x000fea0003800200 */
.L_x_651:
[----:B------:R-:W-:Y:S05]  /*3040*/  @!P2 BRA `(.L_x_646) ;  /* 0x00000004005ca947 */ /* 0x000fea0003800000 */
[----:B------:R-:W-:Y:S01]  /*3050*/  IADD3 R28, PT, PT, R3, -0x1, RZ ;  /* 0xffffffff031c7810 */ /* 0x000fe20007ffe0ff */
[----:B------:R-:W-:Y:S01]  /*3060*/  BSSY.RECONVERGENT B4, `(.L_x_653) ;  /* 0x0000030000047945 */ /* 0x000fe20003800200 */
[----:B------:R-:W-:Y:S02]  /*3070*/  ISETP.NE.AND P2, PT, R2, RZ, PT ;  /* 0x000000ff0200720c */ /* 0x000fe40003f45270 */
[----:B------:R-:W-:-:S13]  /*3080*/  ISETP.GE.U32.AND P3, PT, R28, 0x3, PT ;  /* 0x000000031c00780c */ /* 0x000fda0003f66070 */
[----:B------:R-:W-:Y:S05]  /*3090*/  @!P3 BRA `(.L_x_654) ;  /* 0x0000000000b0b947 */ /* 0x000fea0003800000 */
[----:B------:R-:W0:Y:S01]  /*30a0*/  LDCU.64 UR4, c[0x0][0x3d0] ;  /* 0x00007a00ff0477ac */ /* 0x000e220008000a00 */
[----:B------:R-:W-:Y:S02]  /*30b0*/  IMAD.IADD R37, R21, 0x1, R54 ;  /* 0x0000000115257824 */ /* 0x000fe400078e0236 */
[----:B------:R-:W-:Y:S01]  /*30c0*/  IMAD.MOV.U32 R42, RZ, RZ, R32 ;  /* 0x000000ffff2a7224 */ /* 0x000fe200078e0020 */
[----:B------:R-:W1:Y:S02]  /*30d0*/  LDCU.64 UR6, c[0x0][0x380] ;  /* 0x00007000ff0677ac */ /* 0x000e640008000a00 */
[----:B------:R-:W-:Y:S02]  /*30e0*/  SHF.R.S32.HI R28, RZ, 0x1f, R37 ;  /* 0x0000001fff1c7819 */ /* 0x000fe40000011425 */
[C---:B------:R-:W-:Y:S02]  /*30f0*/  IADD3 R45, PT, PT, R37.reuse, 0x1, RZ ;  /* 0x00000001252d7810 */ /* 0x040fe40007ffe0ff */
[----:B------:R-:W-:-:S02]  /*3100*/  IADD3 R41, PT, PT, R37, 0x2, RZ ;  /* 0x0000000225297810 */ /* 0x000fc40007ffe0ff */
[----:B------:R-:W-:Y:S02]  /*3110*/  SHF.R.S32.HI R36, RZ, 0x1f, R45 ;  /* 0x0000001fff247819 */ /* 0x000fe4000001142d */
[----:B------:R-:W-:Y:S01]  /*3120*/  SHF.R.S32.HI R44, RZ, 0x1f, R41 ;  /* 0x0000001fff2c7819 */ /* 0x000fe20000011429 */
[----:B0-----:R-:W-:Y:S02]  /*3130*/  IMAD R30, R28, UR4, RZ ;  /* 0x000000041c1e7c24 */ /* 0x001fe4000f8e02ff */
[----:B------:R-:W-:-:S04]  /*3140*/  IMAD.WIDE.U32 R28, R37, UR4, R42 ;  /* 0x00000004251c7c25 */ /* 0x000fc8000f8e002a */
[C---:B------:R-:W-:Y:S01]  /*3150*/  IMAD R31, R37.reuse, UR5, R30 ;  /* 0x00000005251f7c24 */ /* 0x040fe2000f8e021e */
[----:B-1----:R-:W-:Y:S01]  /*3160*/  LEA R46, P3, R28, UR6, 0x3 ;  /* 0x000000061c2e7c11 */ /* 0x002fe2000f8618ff */
[----:B------:R-:W-:Y:S02]  /*3170*/  IMAD R36, R36, UR4, RZ ;  /* 0x0000000424247c24 */ /* 0x000fe4000f8e02ff */
[----:B------:R-:W-:Y:S01]  /*3180*/  VIADD R37, R37, 0x3 ;  /* 0x0000000325257836 */ /* 0x000fe20000000000 */
[----:B------:R-:W-:Y:S01]  /*3190*/  IADD3 R29, PT, PT, R29, R31, RZ ;  /* 0x0000001f1d1d7210 */ /* 0x000fe20007ffe0ff */
[C---:B------:R-:W-:Y:S02]  /*31a0*/  IMAD R49, R45.reuse, UR5, R36 ;  /* 0x000000052d317c24 */ /* 0x040fe4000f8e0224 */
[----:B------:R-:W-:Y:S01]  /*31b0*/  IMAD.WIDE.U32 R30, R45, UR4, R42 ;  /* 0x000000042d1e7c25 */ /* 0x000fe2000f8e002a */
[----:B------:R-:W-:Y:S02]  /*31c0*/  LEA.HI.X R47, R28, UR7, R29, 0x3, P3 ;  /* 0x000000071c2f7c11 */ /* 0x000fe400098f1c1d */
[----:B------:R-:W-:Y:S01]  /*31d0*/  SHF.R.S32.HI R48, RZ, 0x1f, R37 ;  /* 0x0000001fff307819 */ /* 0x000fe20000011425 */
[----:B------:R-:W-:Y:S01]  /*31e0*/  IMAD R36, R44, UR4, RZ ;  /* 0x000000042c247c24 */ /* 0x000fe2000f8e02ff */
[----:B------:R-:W-:Y:S01]  /*31f0*/  LEA R44, P3, R30, UR6, 0x3 ;  /* 0x000000061e2c7c11 */ /* 0x000fe2000f8618ff */
[----:B------:R-:W-:Y:S01]  /*3200*/  IMAD.IADD R49, R31, 0x1, R49 ;  /* 0x000000011f317824 */ /* 0x000fe200078e0231 */
[----:B------:R-:W2:Y:S01]  /*3210*/  LDG.E.64 R46, desc[UR8][R46.64] ;  /* 0x000000082e2e7981 */ /* 0x000ea2000c1e1b00 */
[----:B------:R-:W-:-:S03]  /*3220*/  IMAD.WIDE.U32 R28, R41, UR4, R42 ;  /* 0x00000004291c7c25 */ /* 0x000fc6000f8e002a */
[----:B------:R-:W-:Y:S01]  /*3230*/  LEA.HI.X R45, R30, UR7, R49, 0x3, P3 ;  /* 0x000000071e2d7c11 */ /* 0x000fe200098f1c31 */
[----:B------:R-:W-:Y:S01]  /*3240*/  IMAD R41, R41, UR5, R36 ;  /* 0x0000000529297c24 */ /* 0x000fe2000f8e0224 */
[----:B------:R-:W-:Y:S01]  /*3250*/  LEA R36, P3, R28, UR6, 0x3 ;  /* 0x000000061c247c11 */ /* 0x000fe2000f8618ff */
[----:B------:R-:W-:-:S03]  /*3260*/  IMAD R48, R48, UR4, RZ ;  /* 0x0000000430307c24 */ /* 0x000fc6000f8e02ff */
[----:B------:R-:W-:Y:S01]  /*3270*/  IADD3 R41, PT, PT, R29, R41, RZ ;  /* 0x000000291d297210 */ /* 0x000fe20007ffe0ff */
[----:B------:R-:W3:Y:S01]  /*3280*/  LDG.E.64 R44, desc[UR8][R44.64] ;  /* 0x000000082c2c7981 */ /* 0x000ee2000c1e1b00 */
[----:B------:R-:W-:-:S04]  /*3290*/  IMAD.WIDE.U32 R30, R37, UR4, R42 ;  /* 0x00000004251e7c25 */ /* 0x000fc8000f8e002a */
[----:B------:R-:W-:Y:S01]  /*32a0*/  IMAD R29, R37, UR5, R48 ;  /* 0x00000005251d7c24 */ /* 0x000fe2000f8e0230 */
[----:B------:R-:W-:Y:S02]  /*32b0*/  LEA.HI.X R37, R28, UR7, R41, 0x3, P3 ;  /* 0x000000071c257c11 */ /* 0x000fe400098f1c29 */
[----:B------:R-:W-:Y:S01]  /*32c0*/  LEA R28, P3, R30, UR6, 0x3 ;  /* 0x000000061e1c7c11 */ /* 0x000fe2000f8618ff */
[----:B------:R-:W-:-:S03]  /*32d0*/  IMAD.IADD R29, R31, 0x1, R29 ;  /* 0x000000011f1d7824 */ /* 0x000fc600078e021d */
[----:B------:R-:W4:Y:S02]  /*32e0*/  LDG.E.64 R36, desc[UR8][R36.64] ;  /* 0x0000000824247981 */ /* 0x000f24000c1e1b00 */
[----:B------:R-:W-:-:S06]  /*32f0*/  LEA.HI.X R29, R30, UR7, R29, 0x3, P3 ;  /* 0x000000071e1d7c11 */ /* 0x000fcc00098f1c1d */
[----:B------:R-:W5:Y:S01]  /*3300*/  LDG.E.64 R28, desc[UR8][R28.64] ;  /* 0x000000081c1c7981 */ /* 0x000f62000c1e1b00 */
[----:B------:R-:W-:Y:S01]  /*3310*/  IADD3 R54, PT, PT, R54, 0x4, RZ ;  /* 0x0000000436367810 */ /* 0x000fe20007ffe0ff */
[----:B--2---:R-:W-:-:S08]  /*3320*/  DADD R46, R34, R46 ;  /* 0x00000000222e7229 */ /* 0x004fd0000000002e */
[----:B---3--:R-:W-:-:S08]  /*3330*/  DADD R46, R46, R44 ;  /* 0x000000002e2e7229 */ /* 0x008fd0000000002c */
[----:B----4-:R-:W-:-:S08]  /*3340*/  DADD R46, R46, R36 ;  /* 0x000000002e2e7229 */ /* 0x010fd00000000024 */
[----:B-----5:R-:W-:-:S11]  /*3350*/  DADD R34, R46, R28 ;  /* 0x000000002e227229 */ /* 0x020fd6000000001c */
.L_x_654:
[----:B------:R-:W-:Y:S05]  /*3360*/  BSYNC.RECONVERGENT B4 ;  /* 0x0000000000047941 */ /* 0x000fea0003800200 */
.L_x_653:
        /* <DEDUP_REMOVED lines=11> */
[----:B------:R-:W-:-:S06]  /*3420*/  LEA.HI.X R33, R36, R31, R33, 0x3, P2 ;  /* 0x0000001f24217211 */ /* 0x000fcc00010f1c21 */
[----:B------:R-:W2:Y:S01]  /*3430*/  LDG.E.64 R32, desc[UR8][R32.64] ;  /* 0x0000000820207981 */ /* 0x000ea2000c1e1b00 */
[----:B------:R-:W-:Y:S01]  /*3440*/  ISETP.NE.AND P2, PT, R2, 0x1, PT ;  /* 0x000000010200780c */ /* 0x000fe20003f45270 */
[----:B--2---:R-:W-:-:S12]  /*3450*/  DADD R34, R34, R32 ;  /* 0x0000000022227229 */ /* 0x004fd80000000020 */
[----:B------:R-:W-:Y:S05]  /*3460*/  @!P2 BRA `(.L_x_646) ;  /* 0x000000000054a947 */ /* 0x000fea0003800000 */
[----:B------:R-:W-:Y:S02]  /*3470*/  ISETP.NE.AND P2, PT, R2, 0x2, PT ;  /* 0x000000020200780c */ /* 0x000fe40003f45270 */
[----:B------:R-:W-:-:S04]  /*3480*/  IADD3 R33, PT, PT, R41, 0x1, RZ ;  /* 0x0000000129217810 */ /* 0x000fc80007ffe0ff */
[----:B------:R-:W-:-:S05]  /*3490*/  SHF.R.S32.HI R37, RZ, 0x1f, R33 ;  /* 0x0000001fff257819 */ /* 0x000fca0000011421 */
[-C--:B------:R-:W-:Y:S02]  /*34a0*/  IMAD R32, R37, R28.reuse, RZ ;  /* 0x0000001c25207224 */ /* 0x080fe400078e02ff */
[----:B------:R-:W-:Y:S02]  /*34b0*/  @P2 VIADD R41, R41, 0x2 ;  /* 0x0000000229292836 */ /* 0x000fe40000000000 */
[----:B------:R-:W-:-:S03]  /*34c0*/  IMAD.WIDE.U32 R36, R33, R28, R42 ;  /* 0x0000001c21247225 */ /* 0x000fc600078e002a */
[----:B------:R-:W-:Y:S01]  /*34d0*/  @P2 SHF.R.S32.HI R45, RZ, 0x1f, R41 ;  /* 0x0000001fff2d2819 */ /* 0x000fe20000011429 */
[----:B------:R-:W-:Y:S01]  /*34e0*/  IMAD R33, R33, R29, R32 ;  /* 0x0000001d21217224 */ /* 0x000fe200078e0220 */
[----:B------:R-:W-:Y:S01]  /*34f0*/  LEA R32, P3, R36, R30, 0x3 ;  /* 0x0000001e24207211 */ /* 0x000fe200078618ff */
[----:B------:R-:W-:-:S03]  /*3500*/  @P2 IMAD.WIDE.U32 R42, R41, R28, R42 ;  /* 0x0000001c292a2225 */ /* 0x000fc600078e002a */
[----:B------:R-:W-:Y:S01]  /*3510*/  IADD3 R33, PT, PT, R37, R33, RZ ;  /* 0x0000002125217210 */ /* 0x000fe20007ffe0ff */
[----:B------:R-:W-:-:S03]  /*3520*/  @P2 IMAD R44, R45, R28, RZ ;  /* 0x0000001c2d2c2224 */ /* 0x000fc600078e02ff */
[----:B------:R-:W-:Y:S01]  /*3530*/  LEA.HI.X R33, R36, R31, R33, 0x3, P3 ;  /* 0x0000001f24217211 */ /* 0x000fe200018f1c21 */
[----:B------:R-:W-:Y:S01]  /*3540*/  @P2 IMAD R29, R41, R29, R44 ;  /* 0x0000001d291d2224 */ /* 0x000fe200078e022c */
[----:B------:R-:W-:-:S03]  /*3550*/  @P2 LEA R30, P3, R42, R30, 0x3 ;  /* 0x0000001e2a1e2211 */ /* 0x000fc600078618ff */
[----:B------:R-:W-:Y:S01]  /*3560*/  @P2 IMAD.IADD R28, R43, 0x1, R29 ;  /* 0x000000012b1c2824 */ /* 0x000fe200078e021d */
[----:B------:R-:W2:Y:S04]  /*3570*/  LDG.E.64 R32, desc[UR8][R32.64] ;  /* 0x0000000820207981 */ /* 0x000ea8000c1e1b00 */
[----:B------:R-:W-:-:S06]  /*3580*/  @P2 LEA.HI.X R31, R42, R31, R28, 0x3, P3 ;  /* 0x0000001f2a1f2211 */ /* 0x000fcc00018f1c1c */
[----:B------:R-:W3:Y:S01]  /*3590*/  @P2 LDG.E.64 R30, desc[UR8][R30.64] ;  /* 0x000000081e1e2981 */ /* 0x000ee2000c1e1b00 */
[----:B--2---:R-:W-:-:S08]  /*35a0*/  DADD R34, R34, R32 ;  /* 0x0000000022227229 */ /* 0x004fd00000000020 */
[----:B---3--:R-:W-:-:S11]  /*35b0*/  @P2 DADD R34, R34, R30 ;  /* 0x0000000022222229 */ /* 0x008fd6000000001e */
.L_x_646:
[----:B------:R-:W-:Y:S05]  /*35c0*/  BSYNC.RECONVERGENT B3 ;  /* 0x0000000000037941 */ /* 0x000fea0003800200 */
.L_x_645:
[----:B------:R-:W-:-:S04]  /*35d0*/  IADD3 R0, PT, PT, R0, 0x1, RZ ;  /* 0x0000000100007810 */ /* 0x000fc80007ffe0ff */
[----:B------:R-:W-:-:S13]  /*35e0*/  ISETP.NE.AND P2, PT, R0, R23, PT ;  /* 0x000000170000720c */ /* 0x000fda0003f45270 */
[----:B------:R-:W-:Y:S05]  /*35f0*/  @P2 BRA `(.L_x_655) ;  /* 0xffffffe400a42947 */ /* 0x000fea000383ffff */
.L_x_644:
[----:B------:R-:W-:Y:S05]  /*3600*/  BSYNC.RECONVERGENT B2 ;  /* 0x0000000000027941 */ /* 0x000fea0003800200 */
.L_x_643:
[C---:B------:R-:W-:Y:S01]  /*3610*/  ISETP.NE.AND P2, PT, R19.reuse, R24, PT ;  /* 0x000000181300720c */ /* 0x040fe20003f45270 */
[----:B------:R-:W-:-:S12]  /*3620*/  VIADD R19, R19, 0x1 ;  /* 0x0000000113137836 */ /* 0x000fd80000000000 */
[----:B------:R-:W-:Y:S05]  /*3630*/  @P2 BRA `(.L_x_656) ;  /* 0xffffffe400842947 */ /* 0x000fea000383ffff */
.L_x_642:
[----:B------:R-:W-:Y:S05]  /*3640*/  BSYNC.RECONVERGENT B1 ;  /* 0x0000000000017941 */ /* 0x000fea0003800200 */
.L_x_641:
[----:B------:R-:W-:Y:S01]  /*3650*/  IMAD R3, R24, R23, R23 ;  /* 0x0000001718037224 */ /* 0x000fe200078e0217 */
[----:B------:R-:W-:Y:S01]  /*3660*/  MOV R2, 0x1 ;  /* 0x0000000100027802 */ /* 0x000fe20000000f00 */
[----:B------:R-:W-:Y:S01]  /*3670*/  BSSY.RECONVERGENT B1, `(.L_x_657) ;  /* 0x0000016000017945 */ /* 0x000fe20003800200 */
[----:B------:R-:W-:Y:S01]  /*3680*/  FSETP.GEU.AND P1, PT, |R35|, 6.5827683646048100446e-37, PT ;  /* 0x036000002300780b */ /* 0x000fe20003f2e200 */
        /* <DEDUP_REMOVED lines=15> */
[----:B------:R-:W-:Y:S02]  /*3780*/  MOV R7, R35 ;  /* 0x0000002300077202 */ /* 0x000fe40000000f00 */
[----:B------:R-:W-:-:S07]  /*3790*/  MOV R0, 0x37b0 ;  /* 0x000037b000007802 */ /* 0x000fce0000000f00 */
[----:B------:R-:W-:Y:S05]  /*37a0*/  CALL.REL.NOINC `($__internal_13_$__cuda_sm20_div_rn_f64_full) ;  /* 0x0000000000807944 */ /* 0x000fea0003c00000 */
[----:B------:R-:W-:Y:S01]  /*37b0*/  IMAD.MOV.U32 R2, RZ, RZ, R10 ;  /* 0x000000ffff027224 */ /* 0x000fe200078e000a */
[----:B------:R-:W-:-:S07]  /*37c0*/  MOV R3, R11 ;  /* 0x0000000b00037202 */ /* 0x000fce0000000f00 */
.L_x_658:
[----:B------:R-:W-:Y:S05]  /*37d0*/  BSYNC.RECONVERGENT B1 ;  /* 0x0000000000017941 */ /* 0x000fea0003800200 */
.L_x_657:
[----:B------:R-:W0:Y:S01]  /*37e0*/  S2UR UR12, SR_CTAID.X ;  /* 0x00000000000c79c3 */ /* 0x000e220000002500 */
[----:B------:R-:W1:Y:S01]  /*37f0*/  LDCU.64 UR6, c[0x0][0x3a0] ;  /* 0x00007400ff0677ac */ /* 0x000e620008000a00 */
[----:B------:R-:W2:Y:S06]  /*3800*/  LDCU.64 UR10, c[0x0][0x388] ;  /* 0x00007100ff0a77ac */ /* 0x000eac0008000a00 */
[----:B------:R-:W0:Y:S01]  /*3810*/  LDC.64 R6, c[0x0][0x3d8] ;  /* 0x0000f600ff067b82 */ /* 0x000e220000000a00 */
[----:B-1----:R-:W-:Y:S01]  /*3820*/  IMAD R4, R40, UR7, RZ ;  /* 0x0000000728047c24 */ /* 0x002fe2000f8e02ff */
[----:B------:R-:W-:-:S04]  /*3830*/  UIMAD.WIDE UR4, UR7, UR6, URZ ;  /* 0x00000006070472a5 */ /* 0x000fc8000f8e02ff */
[----:B------:R-:W-:Y:S02]  /*3840*/  SHF.R.S32.HI R5, RZ, 0x1f, R4 ;  /* 0x0000001fff057819 */ /* 0x000fe40000011404 */
[----:B0-----:R-:W-:-:S05]  /*3850*/  IADD3 R9, P0, PT, R6, UR12, RZ ;  /* 0x0000000c06097c10 */ /* 0x001fca000ff1e0ff */
[----:B------:R-:W-:Y:S02]  /*3860*/  IMAD.X R7, RZ, RZ, R7, P0 ;  /* 0x000000ffff077224 */ /* 0x000fe400000e0607 */
[C---:B------:R-:W-:Y:S02]  /*3870*/  IMAD R0, R9.reuse, UR5, RZ ;  /* 0x0000000509007c24 */ /* 0x040fe4000f8e02ff */
[----:B------:R-:W-:-:S04]  /*3880*/  IMAD.WIDE.U32 R4, R9, UR4, R4 ;  /* 0x0000000409047c25 */ /* 0x000fc8000f8e0004 */
[----:B------:R-:W-:Y:S01]  /*3890*/  IMAD R7, R7, UR4, R0 ;  /* 0x0000000407077c24 */ /* 0x000fe2000f8e0200 */
[----:B------:R-:W0:Y:S01]  /*38a0*/  LDCU UR4, c[0x0][0x360] ;  /* 0x00006c00ff0477ac */ /* 0x000e220008000800 */
[----:B------:R-:W-:-:S04]  /*38b0*/  IADD3 R0, P0, PT, R22, R4, RZ ;  /* 0x0000000416007210 */ /* 0x000fc80007f1e0ff */
[----:B------:R-:W-:Y:S02]  /*38c0*/  IADD3.X R5, PT, PT, R5, R7, RZ, P0, !PT ;  /* 0x0000000705057210 */ /* 0x000fe400007fe4ff */
[----:B--2---:R-:W-:-:S04]  /*38d0*/  LEA R4, P0, R0, UR10, 0x3 ;  /* 0x0000000a00047c11 */ /* 0x004fc8000f8018ff */
[----:B------:R-:W-:-:S05]  /*38e0*/  LEA.HI.X R5, R0, UR11, R5, 0x3, P0 ;  /* 0x0000000b00057c11 */ /* 0x000fca00080f1c05 */
[----:B------:R1:W-:Y:S01]  /*38f0*/  STG.E.64 desc[UR8][R4.64], R2 ;  /* 0x0000000204007986 */ /* 0x0003e2000c101b08 */
[----:B0-----:R-:W-:-:S05]  /*3900*/  VIADD R22, R22, UR4 ;  /* 0x0000000416167c36 */ /* 0x001fca0008000000 */
[----:B------:R-:W-:-:S13]  /*3910*/  ISETP.GE.AND P0, PT, R22, UR7, PT ;  /* 0x0000000716007c0c */ /* 0x000fda000bf06270 */
[----:B-1----:R-:W-:Y:S05]  /*3920*/  @!P0 BRA `(.L_x_659) ;  /* 0xffffffd800748947 */ /* 0x002fea000383ffff */
.L_x_632:
[----:B------:R-:W-:Y:S05]  /*3930*/  BSYNC.RECONVERGENT B0 ;  /* 0x0000000000007941 */ /* 0x000fea0003800200 */
.L_x_631:
[----:B------:R-:W0:Y:S01]  /*3940*/  LDCU UR4, c[0x0][0x374] ;  /* 0x00006e80ff0477ac */ /* 0x000e220008000800 */
[----:B------:R-:W0:Y:S01]  /*3950*/  LDC R3, c[0x0][0x364] ;  /* 0x0000d900ff037b82 */ /* 0x000e220000000800 */
[----:B------:R-:W1:Y:S01]  /*3960*/  LDCU UR5, c[0x0][0x3a0] ;  /* 0x00007400ff0577ac */ /* 0x000e620008000800 */
[----:B0-----:R-:W-:-:S05]  /*3970*/  IMAD R40, R3, UR4, R40 ;  /* 0x0000000403287c24 */ /* 0x001fca000f8e0228 */
[----:B-1----:R-:W-:-:S13]  /*3980*/  ISETP.GE.AND P0, PT, R40, UR5, PT ;  /* 0x0000000528007c0c */ /* 0x002fda000bf06270 */
[----:B------:R-:W-:Y:S05]  /*3990*/  @!P0 BRA `(.L_x_660) ;  /* 0xffffffd000748947 */ /* 0x000fea000383ffff */
[----:B------:R-:W-:Y:S05]  /*39a0*/  EXIT ;  /* 0x000000000000794d */ /* 0x000fea0003800000 */
        .weak           $__internal_13_$__cuda_sm20_div_rn_f64_full
        .type           $__internal_13_$__cuda_sm20_div_rn_f64_full,@function
        .size           $__internal_13_$__cuda_sm20_div_rn_f64_full,($__internal_14_$__cuda_sm20_div_s64 - $__internal_13_$__cuda_sm20_div_rn_f64_full)
$__internal_13_$__cuda_sm20_div_rn_f64_full:
[C---:B------:R-:W-:Y:S01]  /*39b0*/  FSETP.GEU.AND P0, PT, |R5|.reuse, 1.469367938527859385e-39, PT ;  /* 0x001000000500780b */ /* 0x040fe20003f0e200 */
[----:B------:R-:W-:Y:S01]  /*39c0*/  IMAD.MOV.U32 R8, RZ, RZ, 0x1 ;  /* 0x00000001ff087424 */ /* 0x000fe200078e00ff */
[----:B------:R-:W-:Y:S01]  /*39d0*/  LOP3.LUT R2, R5, 0x800fffff, RZ, 0xc0, !PT ;  /* 0x800fffff05027812 */ /* 0x000fe200078ec0ff */
[----:B------:R-:W-:Y:S01]  /*39e0*/  BSSY.RECONVERGENT B2, `(.L_x_661) ;  /* 0x0000054000027945 */ /* 0x000fe20003800200 */
[C---:B------:R-:W-:Y:S02]  /*39f0*/  FSETP.GEU.AND P2, PT, |R7|.reuse, 1.469367938527859385e-39, PT ;  /* 0x001000000700780b */ /* 0x040fe40003f4e200 */
[----:B------:R-:W-:Y:S02]  /*3a00*/  LOP3.LUT R3, R2, 0x3ff00000, RZ, 0xfc, !PT ;  /* 0x3ff0000002037812 */ /* 0x000fe400078efcff */
[----:B------:R-:W-:Y:S02]  /*3a10*/  MOV R2, R4 ;  /* 0x0000000400027202 */ /* 0x000fe40000000f00 */
[----:B------:R-:W-:-:S02]  /*3a20*/  LOP3.LUT R19, R7, 0x7ff00000, RZ, 0xc0, !PT ;  /* 0x7ff0000007137812 */ /* 0x000fc400078ec0ff */
[----:B------:R-:W-:Y:S01]  /*3a30*/  LOP3.LUT R16, R5, 0x7ff00000, RZ, 0xc0, !PT ;  /* 0x7ff0000005107812 */ /* 0x000fe200078ec0ff */
[----:B------:R-:W-:Y:S01]  /*3a40*/  @!P0 DMUL R2, R4, 8.98846567431157953865e+307 ;  /* 0x7fe0000004028828 */ /* 0x000fe20000000000 */
[----:B------:R-:W-:Y:S01]  /*3a50*/  MOV R18, 0x1ca00000 ;  /* 0x1ca0000000127802 */ /* 0x000fe20000000f00 */
[----:B------:R-:W-:Y:S01]  /*3a60*/  IMAD.MOV.U32 R17, RZ, RZ, R19 ;  /* 0x000000ffff117224 */ /* 0x000fe200078e0013 */
[----:B------:R-:W-:Y:S02]  /*3a70*/  ISETP.GE.U32.AND P1, PT, R19, R16, PT ;  /* 0x000000101300720c */ /* 0x000fe40003f26070 */
[----:B------:R-:W-:Y:S01]  /*3a80*/  @!P2 LOP3.LUT R12, R5, 0x7ff00000, RZ, 0xc0, !PT ;  /* 0x7ff00000050ca812 */ /* 0x000fe200078ec0ff */
[----:B------:R-:W0:Y:S03]  /*3a90*/  MUFU.RCP64H R9, R3 ;  /* 0x0000000300097308 */ /* 0x000e260000001800 */
[----:B------:R-:W-:-:S02]  /*3aa0*/  @!P2 ISETP.GE.U32.AND P3, PT, R19, R12, PT ;  /* 0x0000000c1300a20c */ /* 0x000fc40003f66070 */
[----:B------:R-:W-:-:S05]  /*3ab0*/  @!P0 LOP3.LUT R16, R3, 0x7ff00000, RZ, 0xc0, !PT ;  /* 0x7ff0000003108812 */ /* 0x000fca00078ec0ff */
[----:B------:R-:W-:Y:S01]  /*3ac0*/  VIADD R21, R16, 0xffffffff ;  /* 0xffffffff10157836 */ /* 0x000fe20000000000 */
[----:B0-----:R-:W-:-:S08]  /*3ad0*/  DFMA R10, R8, -R2, 1 ;  /* 0x3ff00000080a742b */ /* 0x001fd00000000802 */
[----:B------:R-:W-:-:S08]  /*3ae0*/  DFMA R10, R10, R10, R10 ;  /* 0x0000000a0a0a722b */ /* 0x000fd0000000000a */
[----:B------:R-:W-:Y:S01]  /*3af0*/  DFMA R12, R8, R10, R8 ;  /* 0x0000000a080c722b */ /* 0x000fe20000000008 */
[C---:B------:R-:W-:Y:S01]  /*3b00*/  @!P2 SEL R11, R18.reuse, 0x63400000, !P3 ;  /* 0x63400000120ba807 */ /* 0x040fe20005800000 */
[----:B------:R-:W-:Y:S01]  /*3b10*/  IMAD.MOV.U32 R8, RZ, RZ, R6 ;  /* 0x000000ffff087224 */ /* 0x000fe200078e0006 */
[----:B------:R-:W-:Y:S02]  /*3b20*/  SEL R9, R18, 0x63400000, !P1 ;  /* 0x6340000012097807 */ /* 0x000fe40004800000 */
[--C-:B------:R-:W-:Y:S02]  /*3b30*/  @!P2 LOP3.LUT R11, R11, 0x80000000, R7.reuse, 0xf8, !PT ;  /* 0x800000000b0ba812 */ /* 0x100fe400078ef807 */
[----:B------:R-:W-:Y:S01]  /*3b40*/  LOP3.LUT R9, R9, 0x800fffff, R7, 0xf8, !PT ;  /* 0x800fffff09097812 */ /* 0x000fe200078ef807 */
[----:B------:R-:W-:Y:S01]  /*3b50*/  DFMA R14, R12, -R2, 1 ;  /* 0x3ff000000c0e742b */ /* 0x000fe20000000802 */
[----:B------:R-:W-:Y:S02]  /*3b60*/  @!P2 LOP3.LUT R11, R11, 0x100000, RZ, 0xfc, !PT ;  /* 0x001000000b0ba812 */ /* 0x000fe400078efcff */
[----:B------:R-:W-:-:S05]  /*3b70*/  @!P2 MOV R10, RZ ;  /* 0x000000ff000aa202 */ /* 0x000fca0000000f00 */
[----:B------:R-:W-:Y:S02]  /*3b80*/  DFMA R14, R12, R14, R12 ;  /* 0x0000000e0c0e722b */ /* 0x000fe4000000000c */
[----:B------:R-:W-:-:S08]  /*3b90*/  @!P2 DFMA R8, R8, 2, -R10 ;  /* 0x400000000808a82b */ /* 0x000fd0000000080a */
[----:B------:R-:W-:Y:S02]  /*3ba0*/  DMUL R10, R14, R8 ;  /* 0x000000080e0a7228 */ /* 0x000fe40000000000 */
[----:B------:R-:W-:-:S04]  /*3bb0*/  @!P2 LOP3.LUT R17, R9, 0x7ff00000, RZ, 0xc0, !PT ;  /* 0x7ff000000911a812 */ /* 0x000fc800078ec0ff */
[----:B------:R-:W-:Y:S02]  /*3bc0*/  IADD3 R20, PT, PT, R17, -0x1, RZ ;  /* 0xffffffff11147810 */ /* 0x000fe40007ffe0ff */
[----:B------:R-:W-:Y:S02]  /*3bd0*/  DFMA R12, R10, -R2, R8 ;  /* 0x800000020a0c722b */ /* 0x000fe40000000008 */
[----:B------:R-:W-:-:S04]  /*3be0*/  ISETP.GT.U32.AND P0, PT, R20, 0x7feffffe, PT ;  /* 0x7feffffe1400780c */ /* 0x000fc80003f04070 */
[----:B------:R-:W-:Y:S02]  /*3bf0*/  ISETP.GT.U32.OR P0, PT, R21, 0x7feffffe, P0 ;  /* 0x7feffffe1500780c */ /* 0x000fe40000704470 */
[----:B------:R-:W-:-:S11]  /*3c00*/  DFMA R12, R14, R12, R10 ;  /* 0x0000000c0e0c722b */ /* 0x000fd6000000000a */
[----:B------:R-:W-:Y:S05]  /*3c10*/  @P0 BRA `(.L_x_662) ;  /* 0x00000000006c0947 */ /* 0x000fea0003800000 */
[----:B------:R-:W-:-:S04]  /*3c20*/  LOP3.LUT R10, R5, 0x7ff00000, RZ, 0xc0, !PT ;  /* 0x7ff00000050a7812 */ /* 0x000fc800078ec0ff */
[CC--:B------:R-:W-:Y:S02]  /*3c30*/  VIADDMNMX R6, R19.reuse, -R10.reuse, 0xb9600000, !PT ;  /* 0xb960000013067446 */ /* 0x0c0fe4000780090a */
[----:B------:R-:W-:Y:S02]  /*3c40*/  ISETP.GE.U32.AND P0, PT, R19, R10, PT ;  /* 0x0000000a1300720c */ /* 0x000fe40003f06070 */
[----:B------:R-:W-:Y:S02]  /*3c50*/  VIMNMX R6, PT, PT, R6, 0x46a00000, PT ;  /* 0x46a0000006067848 */ /* 0x000fe40003fe0100 */
[----:B------:R-:W-:-:S04]  /*3c60*/  SEL R7, R18, 0x63400000, !P0 ;  /* 0x6340000012077807 */ /* 0x000fc80004000000 */
[----:B------:R-:W-:Y:S02]  /*3c70*/  IADD3 R14, PT, PT, -R7, R6, RZ ;  /* 0x00000006070e7210 */ /* 0x000fe40007ffe1ff */
        /* <DEDUP_REMOVED lines=11> */
[----:B------:R-:W-:Y:S01]  /*3d30*/  IADD3 R3, PT, PT, -R14, RZ, RZ ;  /* 0x000000ff0e037210 */ /* 0x000fe20007ffe1ff */
[----:B------:R-:W-:Y:S01]  /*3d40*/  IMAD.MOV.U32 R2, RZ, RZ, RZ ;  /* 0x000000ffff027224 */ /* 0x000fe200078e00ff */
        /* <DEDUP_REMOVED lines=8> */
.L_x_662:
[----:B------:R-:W-:-:S14]  /*3dd0*/  DSETP.NAN.AND P0, PT, R6, R6, PT ;  /* 0x000000060600722a */ /* 0x000fdc0003f08000 */
[----:B------:R-:W-:Y:S05]  /*3de0*/  @P0 BRA `(.L_x_664) ;  /* 0x0000000000440947 */ /* 0x000fea0003800000 */
[----:B------:R-:W-:-:S14]  /*3df0*/  DSETP.NAN.AND P0, PT, R4, R4, PT ;  /* 0x000000040400722a */ /* 0x000fdc0003f08000 */
[----:B------:R-:W-:Y:S05]  /*3e00*/  @P0 BRA `(.L_x_665) ;  /* 0x0000000000300947 */ /* 0x000fea0003800000 */
[----:B------:R-:W-:Y:S01]  /*3e10*/  ISETP.NE.AND P0, PT, R17, R16, PT ;  /* 0x000000101100720c */ /* 0x000fe20003f05270 */
[----:B------:R-:W-:Y:S01]  /*3e20*/  IMAD.MOV.U32 R11, RZ, RZ, -0x80000 ;  /* 0xfff80000ff0b7424 */ /* 0x000fe200078e00ff */
[----:B------:R-:W-:-:S11]  /*3e30*/  MOV R10, 0x0 ;  /* 0x00000000000a7802 */ /* 0x000fd60000000f00 */
[----:B------:R-:W-:Y:S05]  /*3e40*/  @!P0 BRA `(.L_x_663) ;  /* 0x0000000000348947 */ /* 0x000fea0003800000 */
[----:B------:R-:W-:Y:S02]  /*3e50*/  ISETP.NE.AND P0, PT, R17, 0x7ff00000, PT ;  /* 0x7ff000001100780c */ /* 0x000fe40003f05270 */
[----:B------:R-:W-:Y:S02]  /*3e60*/  LOP3.LUT R11, R7, 0x80000000, R5, 0x48, !PT ;  /* 0x80000000070b7812 */ /* 0x000fe400078e4805 */
[----:B------:R-:W-:-:S13]  /*3e70*/  ISETP.EQ.OR P0, PT, R16, RZ, !P0 ;  /* 0x000000ff1000720c */ /* 0x000fda0004702670 */
[----:B------:R-:W-:Y:S02]  /*3e80*/  @P0 LOP3.LUT R2, R11, 0x7ff00000, RZ, 0xfc, !PT ;  /* 0x7ff000000b020812 */ /* 0x000fe400078efcff */
[----:B------:R-:W-:Y:S01]  /*3e90*/  @!P0 MOV R10, RZ ;  /* 0x000000ff000a8202 */ /* 0x000fe20000000f00 */
[----:B------:R-:W-:Y:S01]  /*3ea0*/  @P0 IMAD.MOV.U32 R10, RZ, RZ, RZ ;  /* 0x000000ffff0a0224 */ /* 0x000fe200078e00ff */
[----:B------:R-:W-:Y:S01]  /*3eb0*/  @P0 MOV R11, R2 ;  /* 0x00000002000b0202 */ /* 0x000fe20000000f00 */
[----:B------:R-:W-:Y:S06]  /*3ec0*/  BRA `(.L_x_663) ;  /* 0x0000000000147947 */ /* 0x000fec0003800000 */
.L_x_665:
[----:B------:R-:W-:Y:S01]  /*3ed0*/  LOP3.LUT R11, R5, 0x80000, RZ, 0xfc, !PT ;  /* 0x00080000050b7812 */ /* 0x000fe200078efcff */
[----:B------:R-:W-:Y:S01]  /*3ee0*/  IMAD.MOV.U32 R10, RZ, RZ, R4 ;  /* 0x000000ffff0a7224 */ /* 0x000fe200078e0004 */
[----:B------:R-:W-:Y:S06]  /*3ef0*/  BRA `(.L_x_663) ;  /* 0x0000000000087947 */ /* 0x000fec0003800000 */
.L_x_664:
[----:B------:R-:W-:Y:S02]  /*3f00*/  LOP3.LUT R11, R7, 0x80000, RZ, 0xfc, !PT ;  /* 0x00080000070b7812 */ /* 0x000fe400078efcff */
[----:B------:R-:W-:-:S07]  /*3f10*/  MOV R10, R6 ;  /* 0x00000006000a7202 */ /* 0x000fce0000000f00 */
.L_x_663:
[----:B------:R-:W-:Y:S05]  /*3f20*/  BSYNC.RECONVERGENT B2 ;  /* 0x0000000000027941 */ /* 0x000fea0003800200 */
.L_x_661:
[----:B------:R-:W-:Y:S02]  /*3f30*/  HFMA2 R3, -RZ, RZ, 0, 0 ;  /* 0x00000000ff037431 */ /* 0x000fe400000001ff */
[----:B------:R-:W-:-:S04]  /*3f40*/  IMAD.MOV.U32 R2, RZ, RZ, R0 ;  /* 0x000000ffff027224 */ /* 0x000fc800078e0000 */
[----:B------:R-:W-:Y:S05]  /*3f50*/  RET.REL.NODEC R2 `(_ZN2at6native60_GLOBAL__N__aad4af22_27_AdaptiveAveragePooling3d_cu_866e08f919adaptiveaveragepoolIddEEvPKT_PS3_iiiiiilllllll) ;  /* 0xffffffc002287950 */ /* 0x000fea0003c3ffff */
        .weak           $__internal_14_$__cuda_sm20_div_s64
        .type           $__internal_14_$__cuda_sm20_div_s64,@function
        .size           $__internal_14_$__cuda_sm20_div_s64,(.L_x_691 - $__internal_14_$__cuda_sm20_div_s64)
$__internal_14_$__cuda_sm20_div_s64:
        /* <DEDUP_REMOVED lines=83> */
[----:B------:R-:W-:Y:S06]  /*4490*/  RET.REL.NODEC R4 `(_ZN2at6native60_GLOBAL__N__aad4af22_27_AdaptiveAveragePooling3d_cu_866e08f919adaptiveaveragepoolIddEEvPKT_PS3_iiiiiilllllll) ;  /* 0xffffffb804d87950 */ /* 0x000fec0003c3ffff */
.L_x_666:
        /* <DEDUP_REMOVED lines=14> */
.L_x_691:


//--------------------- .nv.shared.reserved.0     --------------------------
	.section	.nv.shared.reserved.0,"aw",@nobits
	.weak		__nv_reservedSMEM_offset_0_alias
	.size		__nv_reservedSMEM_offset_0_alias, 0, 64
	.other		__nv_reservedSMEM_offset_0_alias,@"STO_CUDA_RESERVED_SHARED STV_DEFAULT"
__nv_reservedSMEM_offset_0_alias:
	.zero		0
	.zero		64


//--------------------- .nv.global                --------------------------
	.section	.nv.global,"aw",@nobits
.nv.global:
	.type		_ZN58_INTERNAL_aad4af22_27_AdaptiveAveragePooling3d_cu_866e08f94cuda3std3__48in_placeE,@object
	.size		_ZN58_INTERNAL_aad4af22_27_AdaptiveAveragePooling3d_cu_866e08f94cuda3std3__48in_placeE,(_ZN58_INTERNAL_aad4af22_27_AdaptiveAveragePooling3d_cu_866e08f94cuda3std6ranges3__45__cpo8distanceE - _ZN58_INTERNAL_aad4af22_27_AdaptiveAveragePooling3d_cu_866e08f94cuda3std3__48in_placeE)
_ZN58_INTERNAL_aad4af22_27_AdaptiveAveragePooling3d_cu_866e08f94cuda3std3__48in_placeE:
	.zero		1
	.type		_ZN58_INTERNAL_aad4af22_27_AdaptiveAveragePooling3d_cu_866e08f94cuda3std6ranges3__45__cpo8distanceE,@object
	.size		_ZN58_INTERNAL_aad4af22_27_AdaptiveAveragePooling3d_cu_866e08f94cuda3std6ranges3__45__cpo8distanceE,(_ZN58_INTERNAL_aad4af22_27_AdaptiveAveragePooling3d_cu_866e08f94cuda3std3__45__cpo6cbeginE - _ZN58_INTERNAL_aad4af22_27_AdaptiveAveragePooling3d_cu_866e08f94cuda3std6ranges3__45__cpo8distanceE)
_ZN58_INTERNAL_aad4af22_27_AdaptiveAveragePooling3d_cu_866e08f94cuda3std6ranges3__45__cpo8distanceE:
	.zero		1
	.type		_ZN58_INTERNAL_aad4af22_27_AdaptiveAveragePooling3d_cu_866e08f94cuda3std3__45__cpo6cbeginE,@object
	.size		_ZN58_INTERNAL_aad4af22_27_AdaptiveAveragePooling3d_cu_866e08f94cuda3std3__45__cpo6cbeginE,(_ZN58_INTERNAL_aad4af22_27_AdaptiveAveragePooling3d_cu_866e08f94cuda3std6ranges3__45__cpo7advanceE - _ZN58_INTERNAL_aad4af22_27_AdaptiveAveragePooling3d_cu_866e08f94cuda3std3__45__cpo6cbeginE)
_ZN58_INTERNAL_aad4af22_27_AdaptiveAveragePooling3d_cu_866e08f94cuda3std3__45__cpo6cbeginE:
	.zero		1
	.type		_ZN58_INTERNAL_aad4af22_27_AdaptiveAveragePooling3d_cu_866e08f94cuda3std6ranges3__45__cpo7advanceE,@object
	.size		_ZN58_INTERNAL_aad4af22_27_AdaptiveAveragePooling3d_cu_866e08f94cuda3std6ranges3__45__cpo7advanceE,(_ZN58_INTERNAL_aad4af22_27_AdaptiveAveragePooling3d_cu_866e08f94cuda3std3__45__cpo7crbeginE - _ZN58_INTERNAL_aad4af22_27_AdaptiveAveragePooling3d_cu_866e08f94cuda3std6ranges3__45__cpo7advanceE)
_ZN58_INTERNAL_aad4af22_27_AdaptiveAveragePooling3d_cu_866e08f94cuda3std6ranges3__45__cpo7advanceE:
	.zero		1
	.type		_ZN58_INTERNAL_aad4af22_27_AdaptiveAveragePooling3d_cu_866e08f94cuda3std3__45__cpo7crbeginE,@object
	.size		_ZN58_INTERNAL_aad4af22_27_AdaptiveAveragePooling3d_cu_866e08f94cuda3std3__45__cpo7crbeginE,(_ZN58_INTERNAL_aad4af22_27_AdaptiveAveragePooling3d_cu_866e08f94cuda3std6ranges3__45__cpo4dataE - _ZN58_INTERNAL_aad4af22_27_AdaptiveAveragePooling3d_cu_866e08f94cuda3std3__45__cpo7crbeginE)
_ZN58_INTERNAL_aad4af22_27_AdaptiveAveragePooling3d_cu_866e08f94cuda3std3__45__cpo7crbeginE:
	.zero		1
	.type		_ZN58_INTERNAL_aad4af22_27_AdaptiveAveragePooling3d_cu_866e08f94cuda3std6ranges3__45__cpo4dataE,@object
	.size		_ZN58_INTERNAL_aad4af22_27_AdaptiveAveragePooling3d_cu_866e08f94cuda3std6ranges3__45__cpo4dataE,(_ZN58_INTERNAL_aad4af22_27_AdaptiveAveragePooling3d_cu_866e08f94cuda3std6ranges3__45__cpo5beginE - _ZN58_INTERNAL_aad4af22_27_AdaptiveAveragePooling3d_cu_866e08f94cuda3std6ranges3__45__cpo4dataE)
_ZN58_INTERNAL_aad4af22_27_AdaptiveAveragePooling3d_cu_866e08f94cuda3std6ranges3__45__cpo4dataE:
	.zero		1
	.type		_ZN58_INTERNAL_aad4af22_27_AdaptiveAveragePooling3d_cu_866e08f94cuda3std6ranges3__45__cpo5beginE,@object
	.size		_ZN58_INTERNAL_aad4af22_27_AdaptiveAveragePooling3d_cu_866e08f94cuda3std6ranges3__45__cpo5beginE,(_ZN58_INTERNAL_aad4af22_27_AdaptiveAveragePooling3d_cu_866e08f94cuda3std3__460_GLOBAL__N__aad4af22_27_AdaptiveAveragePooling3d_cu_866e08f96ignoreE - _ZN58_INTERNAL_aad4af22_27_AdaptiveAveragePooling3d_cu_866e08f94cuda3std6ranges3__45__cpo5beginE)
_ZN58_INTERNAL_aad4af22_27_AdaptiveAveragePooling3d_cu_866e08f94cuda3std6ranges3__45__cpo5beginE:
	.zero		1
	.type		_ZN58_INTERNAL_aad4af22_27_AdaptiveAveragePooling3d_cu_866e08f94cuda3std3__460_GLOBAL__N__aad4af22_27_AdaptiveAveragePooling3d_cu_866e08f96ignoreE,@object
	.size		_ZN58_INTERNAL_aad4af22_27_AdaptiveAveragePooling3d_cu_866e08f94cuda3std3__460_GLOBAL__N__aad4af22_27_AdaptiveAveragePooling3d_cu_866e08f96ignoreE,(_ZN58_INTERNAL_aad4af22_27_AdaptiveAveragePooling3d_cu_866e08f94cuda3std6ranges3__45__cpo4sizeE - _ZN58_INTERNAL_aad4af22_27_AdaptiveAveragePooling3d_cu_866e08f94cuda3std3__460_GLOBAL__N__aad4af22_27_AdaptiveAveragePooling3d_cu_866e08f96ignoreE)
_ZN58_INTERNAL_aad4af22_27_AdaptiveAveragePooling3d_cu_866e08f94cuda3std3__460_GLOBAL__N__aad4af22_27_AdaptiveAveragePooling3d_cu_866e08f96ignoreE:
	.zero		1
	.type		_ZN58_INTERNAL_aad4af22_27_AdaptiveAveragePooling3d_cu_866e08f94cuda3std6ranges3__45__cpo4sizeE,@object
	.size		_ZN58_INTERNAL_aad4af22_27_AdaptiveAveragePooling3d_cu_866e08f94cuda3std6ranges3__45__cpo4sizeE,(_ZN58_INTERNAL_aad4af22_27_AdaptiveAveragePooling3d_cu_866e08f94cuda3std3__45__cpo5beginE - _ZN58_INTERNAL_aad4af22_27_AdaptiveAveragePooling3d_cu_866e08f94cuda3std6ranges3__45__cpo4sizeE)
_ZN58_INTERNAL_aad4af22_27_AdaptiveAveragePooling3d_cu_866e08f94cuda3std6ranges3__45__cpo4sizeE:
	.zero		1
	.type		_ZN58_INTERNAL_aad4af22_27_AdaptiveAveragePooling3d_cu_866e08f94cuda3std3__45__cpo5beginE,@object
	.size		_ZN58_INTERNAL_aad4af22_27_AdaptiveAveragePooling3d_cu_866e08f94cuda3std3__45__cpo5beginE,(_ZN58_INTERNAL_aad4af22_27_AdaptiveAveragePooling3d_cu_866e08f94cuda3std6ranges3__45__cpo6cbeginE - _ZN58_INTERNAL_aad4af22_27_AdaptiveAveragePooling3d_cu_866e08f94cuda3std3__45__cpo5beginE)
_ZN58_INTERNAL_aad4af22_27_AdaptiveAveragePooling3d_cu_866e08f94cuda3std3__45__cpo5beginE:
	.zero		1
	.type		_ZN58_INTERNAL_aad4af22_27_AdaptiveAveragePooling3d_cu_866e08f94cuda3std6ranges3__45__cpo6cbeginE,@object
	.size		_ZN58_INTERNAL_aad4af22_27_AdaptiveAveragePooling3d_cu_866e08f94cuda3std6ranges3__45__cpo6cbeginE,(_ZN58_INTERNAL_aad4af22_27_AdaptiveAveragePooling3d_cu_866e08f94cuda3std3__45__cpo6rbeginE - _ZN58_INTERNAL_aad4af22_27_AdaptiveAveragePooling3d_cu_866e08f94cuda3std6ranges3__45__cpo6cbeginE)
_ZN58_INTERNAL_aad4af22_27_AdaptiveAveragePooling3d_cu_866e08f94cuda3std6ranges3__45__cpo6cbeginE:
	.zero		1
	.type		_ZN58_INTERNAL_aad4af22_27_AdaptiveAveragePooling3d_cu_866e08f94cuda3std3__45__cpo6rbeginE,@object
	.size		_ZN58_INTERNAL_aad4af22_27_AdaptiveAveragePooling3d_cu_866e08f94cuda3std3__45__cpo6rbeginE,(_ZN58_INTERNAL_aad4af22_27_AdaptiveAveragePooling3d_cu_866e08f94cuda3std6ranges3__45__cpo4nextE - _ZN58_INTERNAL_aad4af22_27_AdaptiveAveragePooling3d_cu_866e08f94cuda3std3__45__cpo6rbeginE)
_ZN58_INTERNAL_aad4af22_27_AdaptiveAveragePooling3d_cu_866e08f94cuda3std3__45__cpo6rbeginE:
	.zero		1
	.type		_ZN58_INTERNAL_aad4af22_27_AdaptiveAveragePooling3d_cu_866e08f94cuda3std6ranges3__45__cpo4nextE,@object
	.size		_ZN58_INTERNAL_aad4af22_27_AdaptiveAveragePooling3d_cu_866e08f94cuda3std6ranges3__45__cpo4nextE,(_ZN58_INTERNAL_aad4af22_27_AdaptiveAveragePooling3d_cu_866e08f94cuda3std6ranges3__45__cpo4swapE - _ZN58_INTERNAL_aad4af22_27_AdaptiveAveragePooling3d_cu_866e08f94cuda3std6ranges3__45__cpo4nextE)
_ZN58_INTERNAL_aad4af22_27_AdaptiveAveragePooling3d_cu_866e08f94cuda3std6ranges3__45__cpo4nextE:
	.zero		1
	.type		_ZN58_INTERNAL_aad4af22_27_AdaptiveAveragePooling3d_cu_866e08f94cuda3std6ranges3__45__cpo4swapE,@object
	.size		_ZN58_INTERNAL_aad4af22_27_AdaptiveAveragePooling3d_cu_866e08f94cuda3std6ranges3__45__cpo4swapE,(_ZN58_INTERNAL_aad4af22_27_AdaptiveAveragePooling3d_cu_866e08f94cuda3std3__420unreachable_sentinelE - _ZN58_INTERNAL_aad4af22_27_AdaptiveAveragePooling3d_cu_866e08f94cuda3std6ranges3__45__cpo4swapE)
_ZN58_INTERNAL_aad4af22_27_AdaptiveAveragePooling3d_cu_866e08f94cuda3std6ranges3__45__cpo4swapE:
	.zero		1
	.type		_ZN58_INTERNAL_aad4af22_27_AdaptiveAveragePooling3d_cu_866e08f94cuda3std3__420unreachable_sentinelE,@object
	.size		_ZN58_INTERNAL_aad4af22_27_AdaptiveAveragePooling3d_cu_866e08f94cuda3std3__420unreachable_sentinelE,(_ZN58_INTERNAL_aad4af22_27_AdaptiveAveragePooling3d_cu_866e08f96thrust24THRUST_300001_SM_1000_NS6system6detail10sequential3seqE - _ZN58_INTERNAL_aad4af22_27_AdaptiveAveragePooling3d_cu_866e08f94cuda3std3__420unreachable_sentinelE)
_ZN58_INTERNAL_aad4af22_27_AdaptiveAveragePooling3d_cu_866e08f94cuda3std3__420unreachable_sentinelE:
	.zero		1
	.type		_ZN58_INTERNAL_aad4af22_27_AdaptiveAveragePooling3d_cu_866e08f96thrust24THRUST_300001_SM_1000_NS6system6detail10sequential3seqE,@object
	.size		_ZN58_INTERNAL_aad4af22_27_AdaptiveAveragePooling3d_cu_866e08f96thrust24THRUST_300001_SM_1000_NS6system6detail10sequential3seqE,(_ZN58_INTERNAL_aad4af22_27_AdaptiveAveragePooling3d_cu_866e08f94cuda3std3__45__cpo4cendE - _ZN58_INTERNAL_aad4af22_27_AdaptiveAveragePooling3d_cu_866e08f96thrust24THRUST_300001_SM_1000_NS6system6detail10sequential3seqE)
_ZN58_INTERNAL_aad4af22_27_AdaptiveAveragePooling3d_cu_866e08f96thrust24THRUST_300001_SM_1000_NS6system6detail10sequential3seqE:
	.zero		1
	.type		_ZN58_INTERNAL_aad4af22_27_AdaptiveAveragePooling3d_cu_866e08f94cuda3std3__45__cpo4cendE,@object
	.size		_ZN58_INTERNAL_aad4af22_27_AdaptiveAveragePooling3d_cu_866e08f94cuda3std3__45__cpo4cendE,(_ZN58_INTERNAL_aad4af22_27_AdaptiveAveragePooling3d_cu_866e08f94cuda3std6ranges3__45__cpo9iter_swapE - _ZN58_INTERNAL_aad4af22_27_AdaptiveAveragePooling3d_cu_866e08f94cuda3std3__45__cpo4cendE)
_ZN58_INTERNAL_aad4af22_27_AdaptiveAveragePooling3d_cu_866e08f94cuda3std3__45__cpo4cendE:
	.zero		1
	.type		_ZN58_INTERNAL_aad4af22_27_AdaptiveAveragePooling3d_cu_866e08f94cuda3std6ranges3__45__cpo9iter_swapE,@object
	.size		_ZN58_INTERNAL_aad4af22_27_AdaptiveAveragePooling3d_cu_866e08f94cuda3std6ranges3__45__cpo9iter_swapE,(_ZN58_INTERNAL_aad4af22_27_AdaptiveAveragePooling3d_cu_866e08f94cuda3std3__45__cpo5crendE - _ZN58_INTERNAL_aad4af22_27_AdaptiveAveragePooling3d_cu_866e08f94cuda3std6ranges3__45__cpo9iter_swapE)
_ZN58_INTERNAL_aad4af22_27_AdaptiveAveragePooling3d_cu_866e08f94cuda3std6ranges3__45__cpo9iter_swapE:
	.zero		1
	.type		_ZN58_INTERNAL_aad4af22_27_AdaptiveAveragePooling3d_cu_866e08f94cuda3std3__45__cpo5crendE,@object
	.size		_ZN58_INTERNAL_aad4af22_27_AdaptiveAveragePooling3d_cu_866e08f94cuda3std3__45__cpo5crendE,(_ZN58_INTERNAL_aad4af22_27_AdaptiveAveragePooling3d_cu_866e08f94cuda3std6ranges3__45__cpo5cdataE - _ZN58_INTERNAL_aad4af22_27_AdaptiveAveragePooling3d_cu_866e08f94cuda3std3__45__cpo5crendE)
_ZN58_INTERNAL_aad4af22_27_AdaptiveAveragePooling3d_cu_866e08f94cuda3std3__45__cpo5crendE:
	.zero		1
	.type		_ZN58_INTERNAL_aad4af22_27_AdaptiveAveragePooling3d_cu_866e08f94cuda3std6ranges3__45__cpo5cdataE,@object
	.size		_ZN58_INTERNAL_aad4af22_27_AdaptiveAveragePooling3d_cu_866e08f94cuda3std6ranges3__45__cpo5cdataE,(_ZN58_INTERNAL_aad4af22_27_AdaptiveAveragePooling3d_cu_866e08f94cuda3std6ranges3__45__cpo3endE - _ZN58_INTERNAL_aad4af22_27_AdaptiveAveragePooling3d_cu_866e08f94cuda3std6ranges3__45__cpo5cdataE)
_ZN58_INTERNAL_aad4af22_27_AdaptiveAveragePooling3d_cu_866e08f94cuda3std6ranges3__45__cpo5cdataE:
	.zero		1
	.type		_ZN58_INTERNAL_aad4af22_27_AdaptiveAveragePooling3d_cu_866e08f94cuda3std6ranges3__45__cpo3endE,@object
	.size		_ZN58_INTERNAL_aad4af22_27_AdaptiveAveragePooling3d_cu_866e08f94cuda3std6ranges3__45__cpo3endE,(_ZN58_INTERNAL_aad4af22_27_AdaptiveAveragePooling3d_cu_866e08f94cuda3std3__419piecewise_constructE - _ZN58_INTERNAL_aad4af22_27_AdaptiveAveragePooling3d_cu_866e08f94cuda3std6ranges3__45__cpo3endE)
_ZN58_INTERNAL_aad4af22_27_AdaptiveAveragePooling3d_cu_866e08f94cuda3std6ranges3__45__cpo3endE:
	.zero		1
	.type		_ZN58_INTERNAL_aad4af22_27_AdaptiveAveragePooling3d_cu_866e08f94cuda3std3__419piecewise_constructE,@object
	.size		_ZN58_INTERNAL_aad4af22_27_AdaptiveAveragePooling3d_cu_866e08f94cuda3std3__419piecewise_constructE,(_ZN58_INTERNAL_aad4af22_27_AdaptiveAveragePooling3d_cu_866e08f94cuda3std6ranges3__45__cpo5ssizeE - _ZN58_INTERNAL_aad4af22_27_AdaptiveAveragePooling3d_cu_866e08f94cuda3std3__419piecewise_constructE)
_ZN58_INTERNAL_aad4af22_27_AdaptiveAveragePooling3d_cu_866e08f94cuda3std3__419piecewise_constructE:
	.zero		1
	.type		_ZN58_INTERNAL_aad4af22_27_AdaptiveAveragePooling3d_cu_866e08f94cuda3std6ranges3__45__cpo5ssizeE,@object
	.size		_ZN58_INTERNAL_aad4af22_27_AdaptiveAveragePooling3d_cu_866e08f94cuda3std6ranges3__45__cpo5ssizeE,(_ZN58_INTERNAL_aad4af22_27_AdaptiveAveragePooling3d_cu_866e08f94cuda3std3__45__cpo3endE - _ZN58_INTERNAL_aad4af22_27_AdaptiveAveragePooling3d_cu_866e08f94cuda3std6ranges3__45__cpo5ssizeE)
_ZN58_INTERNAL_aad4af22_27_AdaptiveAveragePooling3d_cu_866e08f94cuda3std6ranges3__45__cpo5ssizeE:
	.zero		1
	.type		_ZN58_INTERNAL_aad4af22_27_AdaptiveAveragePooling3d_cu_866e08f94cuda3std3__45__cpo3endE,@object
	.size		_ZN58_INTERNAL_aad4af22_27_AdaptiveAveragePooling3d_cu_866e08f94cuda3std3__45__cpo3endE,(_ZN58_INTERNAL_aad4af22_27_AdaptiveAveragePooling3d_cu_866e08f94cuda3std6ranges3__45__cpo4cendE - _ZN58_INTERNAL_aad4af22_27_AdaptiveAveragePooling3d_cu_866e08f94cuda3std3__45__cpo3endE)
_ZN58_INTERNAL_aad4af22_27_AdaptiveAveragePooling3d_cu_866e08f94cuda3std3__45__cpo3endE:
	.zero		1
	.type		_ZN58_INTERNAL_aad4af22_27_AdaptiveAveragePooling3d_cu_866e08f94cuda3std6ranges3__45__cpo4cendE,@object
	.size		_ZN58_INTERNAL_aad4af22_27_AdaptiveAveragePooling3d_cu_866e08f94cuda3std6ranges3__45__cpo4cendE,(_ZN58_INTERNAL_aad4af22_27_AdaptiveAveragePooling3d_cu_866e08f94cuda3std3__45__cpo4rendE - _ZN58_INTERNAL_aad4af22_27_AdaptiveAveragePooling3d_cu_866e08f94cuda3std6ranges3__45__cpo4cendE)
_ZN58_INTERNAL_aad4af22_27_AdaptiveAveragePooling3d_cu_866e08f94cuda3std6ranges3__45__cpo4cendE:
	.zero		1
	.type		_ZN58_INTERNAL_aad4af22_27_AdaptiveAveragePooling3d_cu_866e08f94cuda3std3__45__cpo4rendE,@object
	.size		_ZN58_INTERNAL_aad4af22_27_AdaptiveAveragePooling3d_cu_866e08f94cuda3std3__45__cpo4rendE,(_ZN58_INTERNAL_aad4af22_27_AdaptiveAveragePooling3d_cu_866e08f94cuda3std6ranges3__45__cpo4prevE - _ZN58_INTERNAL_aad4af22_27_AdaptiveAveragePooling3d_cu_866e08f94cuda3std3__45__cpo4rendE)
_ZN58_INTERNAL_aad4af22_27_AdaptiveAveragePooling3d_cu_866e08f94cuda3std3__45__cpo4rendE:
	.zero		1
	.type		_ZN58_INTERNAL_aad4af22_27_AdaptiveAveragePooling3d_cu_866e08f94cuda3std6ranges3__45__cpo4prevE,@object
	.size		_ZN58_INTERNAL_aad4af22_27_AdaptiveAveragePooling3d_cu_866e08f94cuda3std6ranges3__45__cpo4prevE,(_ZN58_INTERNAL_aad4af22_27_AdaptiveAveragePooling3d_cu_866e08f94cuda3std6ranges3__45__cpo9iter_moveE - _ZN58_INTERNAL_aad4af22_27_AdaptiveAveragePooling3d_cu_866e08f94cuda3std6ranges3__45__cpo4prevE)
_ZN58_INTERNAL_aad4af22_27_AdaptiveAveragePooling3d_cu_866e08f94cuda3std6ranges3__45__cpo4prevE:
	.zero		1
	.type		_ZN58_INTERNAL_aad4af22_27_AdaptiveAveragePooling3d_cu_866e08f94cuda3std6ranges3__45__cpo9iter_moveE,@object
	.size		_ZN58_INTERNAL_aad4af22_27_AdaptiveAveragePooling3d_cu_866e08f94cuda3std6ranges3__45__cpo9iter_moveE,(.L_13 - _ZN58_INTERNAL_aad4af22_27_AdaptiveAveragePooling3d_cu_866e08f94cuda3std6ranges3__45__cpo9iter_moveE)
_ZN58_INTERNAL_aad4af22_27_AdaptiveAveragePooling3d_cu_866e08f94cuda3std6ranges3__45__cpo9iter_moveE:
	.zero		1
.L_13:


//--------------------- .nv.constant0._ZN2at6native60_GLOBAL__N__aad4af22_27_AdaptiveAveragePooling3d_cu_866e08f924adaptiveaveragegradinputIN3c108BFloat16EfEEvPT_PKS5_iiiiiil --------------------------
	.section	.nv.constant0._ZN2at6native60_GLOBAL__N__aad4af22_27_AdaptiveAveragePooling3d_cu_866e08f924adaptiveaveragegradinputIN3c108BFloat16EfEEvPT_PKS5_iiiiiil,"a",@progbits
	.sectionflags	@""
	.align	4
.nv.constant0._ZN2at6native60_GLOBAL__N__aad4af22_27_AdaptiveAveragePooling3d_cu_866e08f924adaptiveaveragegradinputIN3c108BFloat16EfEEvPT_PKS5_iiiiiil:
	.zero		944


//--------------------- .nv.constant0._ZN2at6native60_GLOBAL__N__aad4af22_27_AdaptiveAveragePooling3d_cu_866e08f924adaptiveaveragegradinputIN3c104HalfEfEEvPT_PKS5_iiiiiil --------------------------
	.section	.nv.constant0._ZN2at6native60_GLOBAL__N__aad4af22_27_AdaptiveAveragePooling3d_cu_866e08f924adaptiveaveragegradinputIN3c104HalfEfEEvPT_PKS5_iiiiiil,"a",@progbits
	.sectionflags	@""
	.align	4
.nv.constant0._ZN2at6native60_GLOBAL__N__aad4af22_27_AdaptiveAveragePooling3d_cu_866e08f924adaptiveaveragegradinputIN3c104HalfEfEEvPT_PKS5_iiiiiil:
	.zero		944


//--------------------- .nv.constant0._ZN2at6native60_GLOBAL__N__aad4af22_27_AdaptiveAveragePooling3d_cu_866e08f924adaptiveaveragegradinputIffEEvPT_PKS3_iiiiiil --------------------------
	.section	.nv.constant0._ZN2at6native60_GLOBAL__N__aad4af22_27_AdaptiveAveragePooling3d_cu_866e08f924adaptiveaveragegradinputIffEEvPT_PKS3_iiiiiil,"a",@progbits
	.sectionflags	@""
	.align	4
.nv.constant0._ZN2at6native60_GLOBAL__N__aad4af22_27_AdaptiveAveragePooling3d_cu_866e08f924adaptiveaveragegradinputIffEEvPT_PKS3_iiiiiil:
	.zero		944


//--------------------- .nv.constant0._ZN2at6native60_GLOBAL__N__aad4af22_27_AdaptiveAveragePooling3d_cu_866e08f924adaptiveaveragegradinputIddEEvPT_PKS3_iiiiiil --------------------------
	.section	.nv.constant0._ZN2at6native60_GLOBAL__N__aad4af22_27_AdaptiveAveragePooling3d_cu_866e08f924adaptiveaveragegradinputIddEEvPT_PKS3_iiiiiil,"a",@progbits
	.sectionflags	@""
	.align	4
.nv.constant0._ZN2at6native60_GLOBAL__N__aad4af22_27_AdaptiveAveragePooling3d_cu_866e08f924adaptiveaveragegradinputIddEEvPT_PKS3_iiiiiil:
	.zero		944


//--------------------- .nv.constant0._ZN2at6native60_GLOBAL__N__aad4af22_27_AdaptiveAveragePooling3d_cu_866e08f930atomicadaptiveaveragegradinputIN3c108BFloat16EEEvPT_PKS5_iiiiiil --------------------------
	.section	.nv.constant0._ZN2at6native60_GLOBAL__N__aad4af22_27_AdaptiveAveragePooling3d_cu_866e08f930atomicadaptiveaveragegradinputIN3c108BFloat16EEEvPT_PKS5_iiiiiil,"a",@progbits
	.sectionflags	@""
	.align	4
.nv.constant0._ZN2at6native60_GLOBAL__N__aad4af22_27_AdaptiveAveragePooling3d_cu_866e08f930atomicadaptiveaveragegradinputIN3c108BFloat16EEEvPT_PKS5_iiiiiil:
	.zero		944


//--------------------- .nv.constant0._ZN2at6native60_GLOBAL__N__aad4af22_27_AdaptiveAveragePooling3d_cu_866e08f930atomicadaptiveaveragegradinputIN3c104HalfEEEvPT_PKS5_iiiiiil --------------------------
	.section	.nv.constant0._ZN2at6native60_GLOBAL__N__aad4af22_27_AdaptiveAveragePooling3d_cu_866e08f930atomicadaptiveaveragegradinputIN3c104HalfEEEvPT_PKS5_iiiiiil,"a",@progbits
	.sectionflags	@""
	.align	4
.nv.constant0._ZN2at6native60_GLOBAL__N__aad4af22_27_AdaptiveAveragePooling3d_cu_866e08f930atomicadaptiveaveragegradinputIN3c104HalfEEEvPT_PKS5_iiiiiil:
	.zero		944


//--------------------- .nv.constant0._ZN2at6native60_GLOBAL__N__aad4af22_27_AdaptiveAveragePooling3d_cu_866e08f930atomicadaptiveaveragegradinputIfEEvPT_PKS3_iiiiiil --------------------------
	.section	.nv.constant0._ZN2at6native60_GLOBAL__N__aad4af22_27_AdaptiveAveragePooling3d_cu_866e08f930atomicadaptiveaveragegradinputIfEEvPT_PKS3_iiiiiil,"a",@progbits
	.sectionflags	@""
	.align	4
.nv.constant0._ZN2at6native60_GLOBAL__N__aad4af22_27_AdaptiveAveragePooling3d_cu_866e08f930atomicadaptiveaveragegradinputIfEEvPT_PKS3_iiiiiil:
	.zero		944


//--------------------- .nv.constant0._ZN2at6native60_GLOBAL__N__aad4af22_27_AdaptiveAveragePooling3d_cu_866e08f930atomicadaptiveaveragegradinputIdEEvPT_PKS3_iiiiiil --------------------------
	.section	.nv.constant0._ZN2at6native60_GLOBAL__N__aad4af22_27_AdaptiveAveragePooling3d_cu_866e08f930atomicadaptiveaveragegradinputIdEEvPT_PKS3_iiiiiil,"a",@progbits
	.sectionflags	@""
	.align	4
.nv.constant0._ZN2at6native60_GLOBAL__N__aad4af22_27_AdaptiveAveragePooling3d_cu_866e08f930atomicadaptiveaveragegradinputIdEEvPT_PKS3_iiiiiil:
	.zero		944


//--------------------- .nv.constant0._ZN2at6native60_GLOBAL__N__aad4af22_27_AdaptiveAveragePooling3d_cu_866e08f919adaptiveaveragepoolIN3c108BFloat16EfEEvPKT_PS5_iiiiiilllllll --------------------------
	.section	.nv.constant0._ZN2at6native60_GLOBAL__N__aad4af22_27_AdaptiveAveragePooling3d_cu_866e08f919adaptiveaveragepoolIN3c108BFloat16EfEEvPKT_PS5_iiiiiilllllll,"a",@progbits
	.sectionflags	@""
	.align	4
.nv.constant0._ZN2at6native60_GLOBAL__N__aad4af22_27_AdaptiveAveragePooling3d_cu_866e08f919adaptiveaveragepoolIN3c108BFloat16EfEEvPKT_PS5_iiiiiilllllll:
	.zero		992


//--------------------- .nv.constant0._ZN2at6native60_GLOBAL__N__aad4af22_27_AdaptiveAveragePooling3d_cu_866e08f919adaptiveaveragepoolIN3c104HalfEfEEvPKT_PS5_iiiiiilllllll --------------------------
	.section	.nv.constant0._ZN2at6native60_GLOBAL__N__aad4af22_27_AdaptiveAveragePooling3d_cu_866e08f919adaptiveaveragepoolIN3c104HalfEfEEvPKT_PS5_iiiiiilllllll,"a",@progbits
	.sectionflags	@""
	.align	4
.nv.constant0._ZN2at6native60_GLOBAL__N__aad4af22_27_AdaptiveAveragePooling3d_cu_866e08f919adaptiveaveragepoolIN3c104HalfEfEEvPKT_PS5_iiiiiilllllll:
	.zero		992


//--------------------- .nv.constant0._ZN2at6native60_GLOBAL__N__aad4af22_27_AdaptiveAveragePooling3d_cu_866e08f919adaptiveaveragepoolIffEEvPKT_PS3_iiiiiilllllll --------------------------
	.section	.nv.constant0._ZN2at6native60_GLOBAL__N__aad4af22_27_AdaptiveAveragePooling3d_cu_866e08f919adaptiveaveragepoolIffEEvPKT_PS3_iiiiiilllllll,"a",@progbits
	.sectionflags	@""
	.align	4
.nv.constant0._ZN2at6native60_GLOBAL__N__aad4af22_27_AdaptiveAveragePooling3d_cu_866e08f919adaptiveaveragepoolIffEEvPKT_PS3_iiiiiilllllll:
	.zero		992


//--------------------- .nv.constant0._ZN2at6native60_GLOBAL__N__aad4af22_27_AdaptiveAveragePooling3d_cu_866e08f919adaptiveaveragepoolIddEEvPKT_PS3_iiiiiilllllll --------------------------
	.section	.nv.constant0._ZN2at6native60_GLOBAL__N__aad4af22_27_AdaptiveAveragePooling3d_cu_866e08f919adaptiveaveragepoolIddEEvPKT_PS3_iiiiiilllllll,"a",@progbits
	.sectionflags	@""
	.align	4
.nv.constant0._ZN2at6native60_GLOBAL__N__aad4af22_27_AdaptiveAveragePooling3d_cu_866e08f919adaptiveaveragepoolIddEEvPKT_PS3_iiiiiilllllll:
	.zero		992


//--------------------- SYMBOLS --------------------------

	.type		.nv.reservedSmem.offset0,@object
	.size		.nv.reservedSmem.offset0,0x4
